	.target	sm_90

	.elftype	@"ET_EXEC"


//--------------------- .note.nv.tkinfo           --------------------------
	.section	.note.nv.tkinfo,"",@"SHT_NOTE"
	.sectionflags	@"SHF_NOTE_NV_TKINFO"
	.tkinfo
        /*0018*/ 	.word	0x00000002
        /*0030*/ 	.string	""
        /*0030*/ 	.string	"ptxas"
        /*0030*/ 	.string	"Cuda compilation tools, release 13.0, V13.0.88"
        /*0030*/ 	.string	"Build cuda_13.0.r13.0/compiler.36424714_0"
        /*0030*/ 	.string	"-arch sm_90 -m 64 "



//--------------------- .note.nv.cuinfo           --------------------------
	.section	.note.nv.cuinfo,"",@"SHT_NOTE"
	.sectionflags	@"SHF_NOTE_NV_CUINFO"
        /*0018*/ 	.short	0x0002
        /*001a*/ 	.short	0x005a
        /*001c*/ 	.short	0x0082
	.zero		2


//--------------------- .nv.info                  --------------------------
	.section	.nv.info,"",@"SHT_CUDA_INFO"
	.align	4


	//----- nvinfo : EIATTR_REGCOUNT
	.align		4
        /*0000*/ 	.byte	0x04, 0x2f
        /*0002*/ 	.short	(.L_41 - .L_40)
	.align		4
.L_40:
        /*0004*/ 	.word	index@(_Z30group_norm_nhwc_fwd_sum_kernelI11Fp16IOFp16WLi160EEv26Group_norm_nhwc_fwd_params)
        /*0008*/ 	.word	0x00000020


	//----- nvinfo : EIATTR_FRAME_SIZE
	.align		4
.L_41:
        /*000c*/ 	.byte	0x04, 0x11
        /*000e*/ 	.short	(.L_43 - .L_42)
	.align		4
.L_42:
        /*0010*/ 	.word	index@(_Z30group_norm_nhwc_fwd_sum_kernelI11Fp16IOFp16WLi160EEv26Group_norm_nhwc_fwd_params)
        /*0014*/ 	.word	0x00000000


	//----- nvinfo : EIATTR_REGCOUNT
	.align		4
.L_43:
        /*0018*/ 	.byte	0x04, 0x2f
        /*001a*/ 	.short	(.L_45 - .L_44)
	.align		4
.L_44:
        /*001c*/ 	.word	index@(_Z30group_norm_nhwc_fwd_sum_kernelI11Fp16IOFp16WLi140EEv26Group_norm_nhwc_fwd_params)
        /*0020*/ 	.word	0x0000001e


	//----- nvinfo : EIATTR_FRAME_SIZE
	.align		4
.L_45:
        /*0024*/ 	.byte	0x04, 0x11
        /*0026*/ 	.short	(.L_47 - .L_46)
	.align		4
.L_46:
        /*0028*/ 	.word	index@(_Z30group_norm_nhwc_fwd_sum_kernelI11Fp16IOFp16WLi140EEv26Group_norm_nhwc_fwd_params)
        /*002c*/ 	.word	0x00000000


	//----- nvinfo : EIATTR_REGCOUNT
	.align		4
.L_47:
        /*0030*/ 	.byte	0x04, 0x2f
        /*0032*/ 	.short	(.L_49 - .L_48)
	.align		4
.L_48:
        /*0034*/ 	.word	index@(_Z30group_norm_nhwc_fwd_sum_kernelI11Fp16IOFp16WLi120EEv26Group_norm_nhwc_fwd_params)
        /*0038*/ 	.word	0x0000001e


	//----- nvinfo : EIATTR_FRAME_SIZE
	.align		4
.L_49:
        /*003c*/ 	.byte	0x04, 0x11
        /*003e*/ 	.short	(.L_51 - .L_50)
	.align		4
.L_50:
        /*0040*/ 	.word	index@(_Z30group_norm_nhwc_fwd_sum_kernelI11Fp16IOFp16WLi120EEv26Group_norm_nhwc_fwd_params)
        /*0044*/ 	.word	0x00000000


	//----- nvinfo : EIATTR_REGCOUNT
	.align		4
.L_51:
        /*0048*/ 	.byte	0x04, 0x2f
        /*004a*/ 	.short	(.L_53 - .L_52)
	.align		4
.L_52:
        /*004c*/ 	.word	index@(_Z30group_norm_nhwc_fwd_sum_kernelI11Fp16IOFp16WLi256EEv26Group_norm_nhwc_fwd_params)
        /*0050*/ 	.word	0x00000028


	//----- nvinfo : EIATTR_FRAME_SIZE
	.align		4
.L_53:
        /*0054*/ 	.byte	0x04, 0x11
        /*0056*/ 	.short	(.L_55 - .L_54)
	.align		4
.L_54:
        /*0058*/ 	.word	index@(_Z30group_norm_nhwc_fwd_sum_kernelI11Fp16IOFp16WLi256EEv26Group_norm_nhwc_fwd_params)
        /*005c*/ 	.word	0x00000000


	//----- nvinfo : EIATTR_REGCOUNT
	.align		4
.L_55:
        /*0060*/ 	.byte	0x04, 0x2f
        /*0062*/ 	.short	(.L_57 - .L_56)
	.align		4
.L_56:
        /*0064*/ 	.word	index@(_Z30group_norm_nhwc_fwd_sum_kernelI11Fp16IOFp16WLi448EEv26Group_norm_nhwc_fwd_params)
        /*0068*/ 	.word	0x00000040


	//----- nvinfo : EIATTR_FRAME_SIZE
	.align		4
.L_57:
        /*006c*/ 	.byte	0x04, 0x11
        /*006e*/ 	.short	(.L_59 - .L_58)
	.align		4
.L_58:
        /*0070*/ 	.word	index@(_Z30group_norm_nhwc_fwd_sum_kernelI11Fp16IOFp16WLi448EEv26Group_norm_nhwc_fwd_params)
        /*0074*/ 	.word	0x00000000


	//----- nvinfo : EIATTR_REGCOUNT
	.align		4
.L_59:
        /*0078*/ 	.byte	0x04, 0x2f
        /*007a*/ 	.short	(.L_61 - .L_60)
	.align		4
.L_60:
        /*007c*/ 	.word	index@(_Z30group_norm_nhwc_fwd_sum_kernelI11Fp16IOFp16WLi192EEv26Group_norm_nhwc_fwd_params)
        /*0080*/ 	.word	0x00000020


	//----- nvinfo : EIATTR_FRAME_SIZE
	.align		4
.L_61:
        /*0084*/ 	.byte	0x04, 0x11
        /*0086*/ 	.short	(.L_63 - .L_62)
	.align		4
.L_62:
        /*0088*/ 	.word	index@(_Z30group_norm_nhwc_fwd_sum_kernelI11Fp16IOFp16WLi192EEv26Group_norm_nhwc_fwd_params)
        /*008c*/ 	.word	0x00000000


	//----- nvinfo : EIATTR_REGCOUNT
	.align		4
.L_63:
        /*0090*/ 	.byte	0x04, 0x2f
        /*0092*/ 	.short	(.L_65 - .L_64)
	.align		4
.L_64:
        /*0094*/ 	.word	index@(_Z30group_norm_nhwc_fwd_sum_kernelI11Fp16IOFp16WLi128EEv26Group_norm_nhwc_fwd_params)
        /*0098*/ 	.word	0x00000020


	//----- nvinfo : EIATTR_FRAME_SIZE
	.align		4
.L_65:
        /*009c*/ 	.byte	0x04, 0x11
        /*009e*/ 	.short	(.L_67 - .L_66)
	.align		4
.L_66:
        /*00a0*/ 	.word	index@(_Z30group_norm_nhwc_fwd_sum_kernelI11Fp16IOFp16WLi128EEv26Group_norm_nhwc_fwd_params)
        /*00a4*/ 	.word	0x00000000


	//----- nvinfo : EIATTR_REGCOUNT
	.align		4
.L_67:
        /*00a8*/ 	.byte	0x04, 0x2f
        /*00aa*/ 	.short	(.L_69 - .L_68)
	.align		4
.L_68:
        /*00ac*/ 	.word	index@(_Z30group_norm_nhwc_fwd_sum_kernelI11Fp16IOFp16WLi64EEv26Group_norm_nhwc_fwd_params)
        /*00b0*/ 	.word	0x00000020


	//----- nvinfo : EIATTR_FRAME_SIZE
	.align		4
.L_69:
        /*00b4*/ 	.byte	0x04, 0x11
        /*00b6*/ 	.short	(.L_71 - .L_70)
	.align		4
.L_70:
        /*00b8*/ 	.word	index@(_Z30group_norm_nhwc_fwd_sum_kernelI11Fp16IOFp16WLi64EEv26Group_norm_nhwc_fwd_params)
        /*00bc*/ 	.word	0x00000000


	//----- nvinfo : EIATTR_REGCOUNT
	.align		4
.L_71:
        /*00c0*/ 	.byte	0x04, 0x2f
        /*00c2*/ 	.short	(.L_73 - .L_72)
	.align		4
.L_72:
        /*00c4*/ 	.word	index@(_Z30group_norm_nhwc_fwd_sum_kernelI11Fp16IOFp16WLi168EEv26Group_norm_nhwc_fwd_params)
        /*00c8*/ 	.word	0x0000001e


	//----- nvinfo : EIATTR_FRAME_SIZE
	.align		4
.L_73:
        /*00cc*/ 	.byte	0x04, 0x11
        /*00ce*/ 	.short	(.L_75 - .L_74)
	.align		4
.L_74:
        /*00d0*/ 	.word	index@(_Z30group_norm_nhwc_fwd_sum_kernelI11Fp16IOFp16WLi168EEv26Group_norm_nhwc_fwd_params)
        /*00d4*/ 	.word	0x00000000


	//----- nvinfo : EIATTR_REGCOUNT
	.align		4
.L_75:
        /*00d8*/ 	.byte	0x04, 0x2f
        /*00da*/ 	.short	(.L_77 - .L_76)
	.align		4
.L_76:
        /*00dc*/ 	.word	index@(_Z30group_norm_nhwc_fwd_sum_kernelI11Fp16IOFp16WLi196EEv26Group_norm_nhwc_fwd_params)
        /*00e0*/ 	.word	0x0000001e


	//----- nvinfo : EIATTR_FRAME_SIZE
	.align		4
.L_77:
        /*00e4*/ 	.byte	0x04, 0x11
        /*00e6*/ 	.short	(.L_79 - .L_78)
	.align		4
.L_78:
        /*00e8*/ 	.word	index@(_Z30group_norm_nhwc_fwd_sum_kernelI11Fp16IOFp16WLi196EEv26Group_norm_nhwc_fwd_params)
        /*00ec*/ 	.word	0x00000000


	//----- nvinfo : EIATTR_REGCOUNT
	.align		4
.L_79:
        /*00f0*/ 	.byte	0x04, 0x2f
        /*00f2*/ 	.short	(.L_81 - .L_80)
	.align		4
.L_80:
        /*00f4*/ 	.word	index@(_Z30group_norm_nhwc_fwd_sum_kernelI11Fp16IOBf16WLi160EEv26Group_norm_nhwc_fwd_params)
        /*00f8*/ 	.word	0x00000020


	//----- nvinfo : EIATTR_FRAME_SIZE
	.align		4
.L_81:
        /*00fc*/ 	.byte	0x04, 0x11
        /*00fe*/ 	.short	(.L_83 - .L_82)
	.align		4
.L_82:
        /*0100*/ 	.word	index@(_Z30group_norm_nhwc_fwd_sum_kernelI11Fp16IOBf16WLi160EEv26Group_norm_nhwc_fwd_params)
        /*0104*/ 	.word	0x00000000


	//----- nvinfo : EIATTR_REGCOUNT
	.align		4
.L_83:
        /*0108*/ 	.byte	0x04, 0x2f
        /*010a*/ 	.short	(.L_85 - .L_84)
	.align		4
.L_84:
        /*010c*/ 	.word	index@(_Z30group_norm_nhwc_fwd_sum_kernelI11Fp16IOBf16WLi140EEv26Group_norm_nhwc_fwd_params)
        /*0110*/ 	.word	0x0000001e


	//----- nvinfo : EIATTR_FRAME_SIZE
	.align		4
.L_85:
        /*0114*/ 	.byte	0x04, 0x11
        /*0116*/ 	.short	(.L_87 - .L_86)
	.align		4
.L_86:
        /*0118*/ 	.word	index@(_Z30group_norm_nhwc_fwd_sum_kernelI11Fp16IOBf16WLi140EEv26Group_norm_nhwc_fwd_params)
        /*011c*/ 	.word	0x00000000


	//----- nvinfo : EIATTR_REGCOUNT
	.align		4
.L_87:
        /*0120*/ 	.byte	0x04, 0x2f
        /*0122*/ 	.short	(.L_89 - .L_88)
	.align		4
.L_88:
        /*0124*/ 	.word	index@(_Z30group_norm_nhwc_fwd_sum_kernelI11Fp16IOBf16WLi120EEv26Group_norm_nhwc_fwd_params)
        /*0128*/ 	.word	0x0000001e


	//----- nvinfo : EIATTR_FRAME_SIZE
	.align		4
.L_89:
        /*012c*/ 	.byte	0x04, 0x11
        /*012e*/ 	.short	(.L_91 - .L_90)
	.align		4
.L_90:
        /*0130*/ 	.word	index@(_Z30group_norm_nhwc_fwd_sum_kernelI11Fp16IOBf16WLi120EEv26Group_norm_nhwc_fwd_params)
        /*0134*/ 	.word	0x00000000


	//----- nvinfo : EIATTR_REGCOUNT
	.align		4
.L_91:
        /*0138*/ 	.byte	0x04, 0x2f
        /*013a*/ 	.short	(.L_93 - .L_92)
	.align		4
.L_92:
        /*013c*/ 	.word	index@(_Z30group_norm_nhwc_fwd_sum_kernelI11Fp16IOBf16WLi256EEv26Group_norm_nhwc_fwd_params)
        /*0140*/ 	.word	0x00000028


	//----- nvinfo : EIATTR_FRAME_SIZE
	.align		4
.L_93:
        /*0144*/ 	.byte	0x04, 0x11
        /*0146*/ 	.short	(.L_95 - .L_94)
	.align		4
.L_94:
        /*0148*/ 	.word	index@(_Z30group_norm_nhwc_fwd_sum_kernelI11Fp16IOBf16WLi256EEv26Group_norm_nhwc_fwd_params)
        /*014c*/ 	.word	0x00000000


	//----- nvinfo : EIATTR_REGCOUNT
	.align		4
.L_95:
        /*0150*/ 	.byte	0x04, 0x2f
        /*0152*/ 	.short	(.L_97 - .L_96)
	.align		4
.L_96:
        /*0154*/ 	.word	index@(_Z30group_norm_nhwc_fwd_sum_kernelI11Fp16IOBf16WLi448EEv26Group_norm_nhwc_fwd_params)
        /*0158*/ 	.word	0x00000040


	//----- nvinfo : EIATTR_FRAME_SIZE
	.align		4
.L_97:
        /*015c*/ 	.byte	0x04, 0x11
        /*015e*/ 	.short	(.L_99 - .L_98)
	.align		4
.L_98:
        /*0160*/ 	.word	index@(_Z30group_norm_nhwc_fwd_sum_kernelI11Fp16IOBf16WLi448EEv26Group_norm_nhwc_fwd_params)
        /*0164*/ 	.word	0x00000000


	//----- nvinfo : EIATTR_REGCOUNT
	.align		4
.L_99:
        /*0168*/ 	.byte	0x04, 0x2f
        /*016a*/ 	.short	(.L_101 - .L_100)
	.align		4
.L_100:
        /*016c*/ 	.word	index@(_Z30group_norm_nhwc_fwd_sum_kernelI11Fp16IOBf16WLi192EEv26Group_norm_nhwc_fwd_params)
        /*0170*/ 	.word	0x00000020


	//----- nvinfo : EIATTR_FRAME_SIZE
	.align		4
.L_101:
        /*0174*/ 	.byte	0x04, 0x11
        /*0176*/ 	.short	(.L_103 - .L_102)
	.align		4
.L_102:
        /*0178*/ 	.word	index@(_Z30group_norm_nhwc_fwd_sum_kernelI11Fp16IOBf16WLi192EEv26Group_norm_nhwc_fwd_params)
        /*017c*/ 	.word	0x00000000


	//----- nvinfo : EIATTR_REGCOUNT
	.align		4
.L_103:
        /*0180*/ 	.byte	0x04, 0x2f
        /*0182*/ 	.short	(.L_105 - .L_104)
	.align		4
.L_104:
        /*0184*/ 	.word	index@(_Z30group_norm_nhwc_fwd_sum_kernelI11Fp16IOBf16WLi128EEv26Group_norm_nhwc_fwd_params)
        /*0188*/ 	.word	0x00000020


	//----- nvinfo : EIATTR_FRAME_SIZE
	.align		4
.L_105:
        /*018c*/ 	.byte	0x04, 0x11
        /*018e*/ 	.short	(.L_107 - .L_106)
	.align		4
.L_106:
        /*0190*/ 	.word	index@(_Z30group_norm_nhwc_fwd_sum_kernelI11Fp16IOBf16WLi128EEv26Group_norm_nhwc_fwd_params)
        /*0194*/ 	.word	0x00000000


	//----- nvinfo : EIATTR_REGCOUNT
	.align		4
.L_107:
        /*0198*/ 	.byte	0x04, 0x2f
        /*019a*/ 	.short	(.L_109 - .L_108)
	.align		4
.L_108:
        /*019c*/ 	.word	index@(_Z30group_norm_nhwc_fwd_sum_kernelI11Fp16IOBf16WLi64EEv26Group_norm_nhwc_fwd_params)
        /*01a0*/ 	.word	0x00000020


	//----- nvinfo : EIATTR_FRAME_SIZE
	.align		4
.L_109:
        /*01a4*/ 	.byte	0x04, 0x11
        /*01a6*/ 	.short	(.L_111 - .L_110)
	.align		4
.L_110:
        /*01a8*/ 	.word	index@(_Z30group_norm_nhwc_fwd_sum_kernelI11Fp16IOBf16WLi64EEv26Group_norm_nhwc_fwd_params)
        /*01ac*/ 	.word	0x00000000


	//----- nvinfo : EIATTR_REGCOUNT
	.align		4
.L_111:
        /*01b0*/ 	.byte	0x04, 0x2f
        /*01b2*/ 	.short	(.L_113 - .L_112)
	.align		4
.L_112:
        /*01b4*/ 	.word	index@(_Z30group_norm_nhwc_fwd_sum_kernelI11Fp16IOBf16WLi168EEv26Group_norm_nhwc_fwd_params)
        /*01b8*/ 	.word	0x0000001e


	//----- nvinfo : EIATTR_FRAME_SIZE
	.align		4
.L_113:
        /*01bc*/ 	.byte	0x04, 0x11
        /*01be*/ 	.short	(.L_115 - .L_114)
	.align		4
.L_114:
        /*01c0*/ 	.word	index@(_Z30group_norm_nhwc_fwd_sum_kernelI11Fp16IOBf16WLi168EEv26Group_norm_nhwc_fwd_params)
        /*01c4*/ 	.word	0x00000000


	//----- nvinfo : EIATTR_REGCOUNT
	.align		4
.L_115:
        /*01c8*/ 	.byte	0x04, 0x2f
        /*01ca*/ 	.short	(.L_117 - .L_116)
	.align		4
.L_116:
        /*01cc*/ 	.word	index@(_Z30group_norm_nhwc_fwd_sum_kernelI11Fp16IOBf16WLi196EEv26Group_norm_nhwc_fwd_params)
        /*01d0*/ 	.word	0x0000001e


	//----- nvinfo : EIATTR_FRAME_SIZE
	.align		4
.L_117:
        /*01d4*/ 	.byte	0x04, 0x11
        /*01d6*/ 	.short	(.L_119 - .L_118)
	.align		4
.L_118:
        /*01d8*/ 	.word	index@(_Z30group_norm_nhwc_fwd_sum_kernelI11Fp16IOBf16WLi196EEv26Group_norm_nhwc_fwd_params)
        /*01dc*/ 	.word	0x00000000


	//----- nvinfo : EIATTR_REGCOUNT
	.align		4
.L_119:
        /*01e0*/ 	.byte	0x04, 0x2f
        /*01e2*/ 	.short	(.L_121 - .L_120)
	.align		4
.L_120:
        /*01e4*/ 	.word	index@(_Z30group_norm_nhwc_fwd_sum_kernelI11Fp16IOFp32WLi160EEv26Group_norm_nhwc_fwd_params)
        /*01e8*/ 	.word	0x00000020


	//----- nvinfo : EIATTR_FRAME_SIZE
	.align		4
.L_121:
        /*01ec*/ 	.byte	0x04, 0x11
        /*01ee*/ 	.short	(.L_123 - .L_122)
	.align		4
.L_122:
        /*01f0*/ 	.word	index@(_Z30group_norm_nhwc_fwd_sum_kernelI11Fp16IOFp32WLi160EEv26Group_norm_nhwc_fwd_params)
        /*01f4*/ 	.word	0x00000000


	//----- nvinfo : EIATTR_REGCOUNT
	.align		4
.L_123:
        /*01f8*/ 	.byte	0x04, 0x2f
        /*01fa*/ 	.short	(.L_125 - .L_124)
	.align		4
.L_124:
        /*01fc*/ 	.word	index@(_Z30group_norm_nhwc_fwd_sum_kernelI11Fp16IOFp32WLi140EEv26Group_norm_nhwc_fwd_params)
        /*0200*/ 	.word	0x0000001e


	//----- nvinfo : EIATTR_FRAME_SIZE
	.align		4
.L_125:
        /*0204*/ 	.byte	0x04, 0x11
        /*0206*/ 	.short	(.L_127 - .L_126)
	.align		4
.L_126:
        /*0208*/ 	.word	index@(_Z30group_norm_nhwc_fwd_sum_kernelI11Fp16IOFp32WLi140EEv26Group_norm_nhwc_fwd_params)
        /*020c*/ 	.word	0x00000000


	//----- nvinfo : EIATTR_REGCOUNT
	.align		4
.L_127:
        /*0210*/ 	.byte	0x04, 0x2f
        /*0212*/ 	.short	(.L_129 - .L_128)
	.align		4
.L_128:
        /*0214*/ 	.word	index@(_Z30group_norm_nhwc_fwd_sum_kernelI11Fp16IOFp32WLi120EEv26Group_norm_nhwc_fwd_params)
        /*0218*/ 	.word	0x0000001e


	//----- nvinfo : EIATTR_FRAME_SIZE
	.align		4
.L_129:
        /*021c*/ 	.byte	0x04, 0x11
        /*021e*/ 	.short	(.L_131 - .L_130)
	.align		4
.L_130:
        /*0220*/ 	.word	index@(_Z30group_norm_nhwc_fwd_sum_kernelI11Fp16IOFp32WLi120EEv26Group_norm_nhwc_fwd_params)
        /*0224*/ 	.word	0x00000000


	//----- nvinfo : EIATTR_REGCOUNT
	.align		4
.L_131:
        /*0228*/ 	.byte	0x04, 0x2f
        /*022a*/ 	.short	(.L_133 - .L_132)
	.align		4
.L_132:
        /*022c*/ 	.word	index@(_Z30group_norm_nhwc_fwd_sum_kernelI11Fp16IOFp32WLi256EEv26Group_norm_nhwc_fwd_params)
        /*0230*/ 	.word	0x00000028


	//----- nvinfo : EIATTR_FRAME_SIZE
	.align		4
.L_133:
        /*0234*/ 	.byte	0x04, 0x11
        /*0236*/ 	.short	(.L_135 - .L_134)
	.align		4
.L_134:
        /*0238*/ 	.word	index@(_Z30group_norm_nhwc_fwd_sum_kernelI11Fp16IOFp32WLi256EEv26Group_norm_nhwc_fwd_params)
        /*023c*/ 	.word	0x00000000


	//----- nvinfo : EIATTR_REGCOUNT
	.align		4
.L_135:
        /*0240*/ 	.byte	0x04, 0x2f
        /*0242*/ 	.short	(.L_137 - .L_136)
	.align		4
.L_136:
        /*0244*/ 	.word	index@(_Z30group_norm_nhwc_fwd_sum_kernelI11Fp16IOFp32WLi448EEv26Group_norm_nhwc_fwd_params)
        /*0248*/ 	.word	0x00000040


	//----- nvinfo : EIATTR_FRAME_SIZE
	.align		4
.L_137:
        /*024c*/ 	.byte	0x04, 0x11
        /*024e*/ 	.short	(.L_139 - .L_138)
	.align		4
.L_138:
        /*0250*/ 	.word	index@(_Z30group_norm_nhwc_fwd_sum_kernelI11Fp16IOFp32WLi448EEv26Group_norm_nhwc_fwd_params)
        /*0254*/ 	.word	0x00000000


	//----- nvinfo : EIATTR_REGCOUNT
	.align		4
.L_139:
        /*0258*/ 	.byte	0x04, 0x2f
        /*025a*/ 	.short	(.L_141 - .L_140)
	.align		4
.L_140:
        /*025c*/ 	.word	index@(_Z30group_norm_nhwc_fwd_sum_kernelI11Fp16IOFp32WLi192EEv26Group_norm_nhwc_fwd_params)
        /*0260*/ 	.word	0x00000020


	//----- nvinfo : EIATTR_FRAME_SIZE
	.align		4
.L_141:
        /*0264*/ 	.byte	0x04, 0x11
        /*0266*/ 	.short	(.L_143 - .L_142)
	.align		4
.L_142:
        /*0268*/ 	.word	index@(_Z30group_norm_nhwc_fwd_sum_kernelI11Fp16IOFp32WLi192EEv26Group_norm_nhwc_fwd_params)
        /*026c*/ 	.word	0x00000000


	//----- nvinfo : EIATTR_REGCOUNT
	.align		4
.L_143:
        /*0270*/ 	.byte	0x04, 0x2f
        /*0272*/ 	.short	(.L_145 - .L_144)
	.align		4
.L_144:
        /*0274*/ 	.word	index@(_Z30group_norm_nhwc_fwd_sum_kernelI11Fp16IOFp32WLi128EEv26Group_norm_nhwc_fwd_params)
        /*0278*/ 	.word	0x00000020


	//----- nvinfo : EIATTR_FRAME_SIZE
	.align		4
.L_145:
        /*027c*/ 	.byte	0x04, 0x11
        /*027e*/ 	.short	(.L_147 - .L_146)
	.align		4
.L_146:
        /*0280*/ 	.word	index@(_Z30group_norm_nhwc_fwd_sum_kernelI11Fp16IOFp32WLi128EEv26Group_norm_nhwc_fwd_params)
        /*0284*/ 	.word	0x00000000


	//----- nvinfo : EIATTR_REGCOUNT
	.align		4
.L_147:
        /*0288*/ 	.byte	0x04, 0x2f
        /*028a*/ 	.short	(.L_149 - .L_148)
	.align		4
.L_148:
        /*028c*/ 	.word	index@(_Z30group_norm_nhwc_fwd_sum_kernelI11Fp16IOFp32WLi64EEv26Group_norm_nhwc_fwd_params)
        /*0290*/ 	.word	0x00000020


	//----- nvinfo : EIATTR_FRAME_SIZE
	.align		4
.L_149:
        /*0294*/ 	.byte	0x04, 0x11
        /*0296*/ 	.short	(.L_151 - .L_150)
	.align		4
.L_150:
        /*0298*/ 	.word	index@(_Z30group_norm_nhwc_fwd_sum_kernelI11Fp16IOFp32WLi64EEv26Group_norm_nhwc_fwd_params)
        /*029c*/ 	.word	0x00000000


	//----- nvinfo : EIATTR_REGCOUNT
	.align		4
.L_151:
        /*02a0*/ 	.byte	0x04, 0x2f
        /*02a2*/ 	.short	(.L_153 - .L_152)
	.align		4
.L_152:
        /*02a4*/ 	.word	index@(_Z30group_norm_nhwc_fwd_sum_kernelI11Fp16IOFp32WLi168EEv26Group_norm_nhwc_fwd_params)
        /*02a8*/ 	.word	0x0000001e


	//----- nvinfo : EIATTR_FRAME_SIZE
	.align		4
.L_153:
        /*02ac*/ 	.byte	0x04, 0x11
        /*02ae*/ 	.short	(.L_155 - .L_154)
	.align		4
.L_154:
        /*02b0*/ 	.word	index@(_Z30group_norm_nhwc_fwd_sum_kernelI11Fp16IOFp32WLi168EEv26Group_norm_nhwc_fwd_params)
        /*02b4*/ 	.word	0x00000000


	//----- nvinfo : EIATTR_REGCOUNT
	.align		4
.L_155:
        /*02b8*/ 	.byte	0x04, 0x2f
        /*02ba*/ 	.short	(.L_157 - .L_156)
	.align		4
.L_156:
        /*02bc*/ 	.word	index@(_Z30group_norm_nhwc_fwd_sum_kernelI11Fp16IOFp32WLi196EEv26Group_norm_nhwc_fwd_params)
        /*02c0*/ 	.word	0x0000001e


	//----- nvinfo : EIATTR_FRAME_SIZE
	.align		4
.L_157:
        /*02c4*/ 	.byte	0x04, 0x11
        /*02c6*/ 	.short	(.L_159 - .L_158)
	.align		4
.L_158:
        /*02c8*/ 	.word	index@(_Z30group_norm_nhwc_fwd_sum_kernelI11Fp16IOFp32WLi196EEv26Group_norm_nhwc_fwd_params)
        /*02cc*/ 	.word	0x00000000


	//----- nvinfo : EIATTR_REGCOUNT
	.align		4
.L_159:
        /*02d0*/ 	.byte	0x04, 0x2f
        /*02d2*/ 	.short	(.L_161 - .L_160)
	.align		4
.L_160:
        /*02d4*/ 	.word	index@(_Z30group_norm_nhwc_fwd_sum_kernelI11Bf16IOFp16WLi160EEv26Group_norm_nhwc_fwd_params)
        /*02d8*/ 	.word	0x00000020


	//----- nvinfo : EIATTR_FRAME_SIZE
	.align		4
.L_161:
        /*02dc*/ 	.byte	0x04, 0x11
        /*02de*/ 	.short	(.L_163 - .L_162)
	.align		4
.L_162:
        /*02e0*/ 	.word	index@(_Z30group_norm_nhwc_fwd_sum_kernelI11Bf16IOFp16WLi160EEv26Group_norm_nhwc_fwd_params)
        /*02e4*/ 	.word	0x00000000


	//----- nvinfo : EIATTR_REGCOUNT
	.align		4
.L_163:
        /*02e8*/ 	.byte	0x04, 0x2f
        /*02ea*/ 	.short	(.L_165 - .L_164)
	.align		4
.L_164:
        /*02ec*/ 	.word	index@(_Z30group_norm_nhwc_fwd_sum_kernelI11Bf16IOFp16WLi140EEv26Group_norm_nhwc_fwd_params)
        /*02f0*/ 	.word	0x00000020


	//----- nvinfo : EIATTR_FRAME_SIZE
	.align		4
.L_165:
        /*02f4*/ 	.byte	0x04, 0x11
        /*02f6*/ 	.short	(.L_167 - .L_166)
	.align		4
.L_166:
        /*02f8*/ 	.word	index@(_Z30group_norm_nhwc_fwd_sum_kernelI11Bf16IOFp16WLi140EEv26Group_norm_nhwc_fwd_params)
        /*02fc*/ 	.word	0x00000000


	//----- nvinfo : EIATTR_REGCOUNT
	.align		4
.L_167:
        /*0300*/ 	.byte	0x04, 0x2f
        /*0302*/ 	.short	(.L_169 - .L_168)
	.align		4
.L_168:
        /*0304*/ 	.word	index@(_Z30group_norm_nhwc_fwd_sum_kernelI11Bf16IOFp16WLi120EEv26Group_norm_nhwc_fwd_params)
        /*0308*/ 	.word	0x00000020


	//----- nvinfo : EIATTR_FRAME_SIZE
	.align		4
.L_169:
        /*030c*/ 	.byte	0x04, 0x11
        /*030e*/ 	.short	(.L_171 - .L_170)
	.align		4
.L_170:
        /*0310*/ 	.word	index@(_Z30group_norm_nhwc_fwd_sum_kernelI11Bf16IOFp16WLi120EEv26Group_norm_nhwc_fwd_params)
        /*0314*/ 	.word	0x00000000


	//----- nvinfo : EIATTR_REGCOUNT
	.align		4
.L_171:
        /*0318*/ 	.byte	0x04, 0x2f
        /*031a*/ 	.short	(.L_173 - .L_172)
	.align		4
.L_172:
        /*031c*/ 	.word	index@(_Z30group_norm_nhwc_fwd_sum_kernelI11Bf16IOFp16WLi256EEv26Group_norm_nhwc_fwd_params)
        /*0320*/ 	.word	0x00000028


	//----- nvinfo : EIATTR_FRAME_SIZE
	.align		4
.L_173:
        /*0324*/ 	.byte	0x04, 0x11
        /*0326*/ 	.short	(.L_175 - .L_174)
	.align		4
.L_174:
        /*0328*/ 	.word	index@(_Z30group_norm_nhwc_fwd_sum_kernelI11Bf16IOFp16WLi256EEv26Group_norm_nhwc_fwd_params)
        /*032c*/ 	.word	0x00000000


	//----- nvinfo : EIATTR_REGCOUNT
	.align		4
.L_175:
        /*0330*/ 	.byte	0x04, 0x2f
        /*0332*/ 	.short	(.L_177 - .L_176)
	.align		4
.L_176:
        /*0334*/ 	.word	index@(_Z30group_norm_nhwc_fwd_sum_kernelI11Bf16IOFp16WLi448EEv26Group_norm_nhwc_fwd_params)
        /*0338*/ 	.word	0x00000040


	//----- nvinfo : EIATTR_FRAME_SIZE
	.align		4
.L_177:
        /*033c*/ 	.byte	0x04, 0x11
        /*033e*/ 	.short	(.L_179 - .L_178)
	.align		4
.L_178:
        /*0340*/ 	.word	index@(_Z30group_norm_nhwc_fwd_sum_kernelI11Bf16IOFp16WLi448EEv26Group_norm_nhwc_fwd_params)
        /*0344*/ 	.word	0x00000000


	//----- nvinfo : EIATTR_REGCOUNT
	.align		4
.L_179:
        /*0348*/ 	.byte	0x04, 0x2f
        /*034a*/ 	.short	(.L_181 - .L_180)
	.align		4
.L_180:
        /*034c*/ 	.word	index@(_Z30group_norm_nhwc_fwd_sum_kernelI11Bf16IOFp16WLi192EEv26Group_norm_nhwc_fwd_params)
        /*0350*/ 	.word	0x00000020


	//----- nvinfo : EIATTR_FRAME_SIZE
	.align		4
.L_181:
        /*0354*/ 	.byte	0x04, 0x11
        /*0356*/ 	.short	(.L_183 - .L_182)
	.align		4
.L_182:
        /*0358*/ 	.word	index@(_Z30group_norm_nhwc_fwd_sum_kernelI11Bf16IOFp16WLi192EEv26Group_norm_nhwc_fwd_params)
        /*035c*/ 	.word	0x00000000


	//----- nvinfo : EIATTR_REGCOUNT
	.align		4
.L_183:
        /*0360*/ 	.byte	0x04, 0x2f
        /*0362*/ 	.short	(.L_185 - .L_184)
	.align		4
.L_184:
        /*0364*/ 	.word	index@(_Z30group_norm_nhwc_fwd_sum_kernelI11Bf16IOFp16WLi128EEv26Group_norm_nhwc_fwd_params)
        /*0368*/ 	.word	0x00000020


	//----- nvinfo : EIATTR_FRAME_SIZE
	.align		4
.L_185:
        /*036c*/ 	.byte	0x04, 0x11
        /*036e*/ 	.short	(.L_187 - .L_186)
	.align		4
.L_186:
        /*0370*/ 	.word	index@(_Z30group_norm_nhwc_fwd_sum_kernelI11Bf16IOFp16WLi128EEv26Group_norm_nhwc_fwd_params)
        /*0374*/ 	.word	0x00000000


	//----- nvinfo : EIATTR_REGCOUNT
	.align		4
.L_187:
        /*0378*/ 	.byte	0x04, 0x2f
        /*037a*/ 	.short	(.L_189 - .L_188)
	.align		4
.L_188:
        /*037c*/ 	.word	index@(_Z30group_norm_nhwc_fwd_sum_kernelI11Bf16IOFp16WLi64EEv26Group_norm_nhwc_fwd_params)
        /*0380*/ 	.word	0x00000020


	//----- nvinfo : EIATTR_FRAME_SIZE
	.align		4
.L_189:
        /*0384*/ 	.byte	0x04, 0x11
        /*0386*/ 	.short	(.L_191 - .L_190)
	.align		4
.L_190:
        /*0388*/ 	.word	index@(_Z30group_norm_nhwc_fwd_sum_kernelI11Bf16IOFp16WLi64EEv26Group_norm_nhwc_fwd_params)
        /*038c*/ 	.word	0x00000000


	//----- nvinfo : EIATTR_REGCOUNT
	.align		4
.L_191:
        /*0390*/ 	.byte	0x04, 0x2f
        /*0392*/ 	.short	(.L_193 - .L_192)
	.align		4
.L_192:
        /*0394*/ 	.word	index@(_Z30group_norm_nhwc_fwd_sum_kernelI11Bf16IOFp16WLi168EEv26Group_norm_nhwc_fwd_params)
        /*0398*/ 	.word	0x00000020


	//----- nvinfo : EIATTR_FRAME_SIZE
	.align		4
.L_193:
        /*039c*/ 	.byte	0x04, 0x11
        /*039e*/ 	.short	(.L_195 - .L_194)
	.align		4
.L_194:
        /*03a0*/ 	.word	index@(_Z30group_norm_nhwc_fwd_sum_kernelI11Bf16IOFp16WLi168EEv26Group_norm_nhwc_fwd_params)
        /*03a4*/ 	.word	0x00000000


	//----- nvinfo : EIATTR_REGCOUNT
	.align		4
.L_195:
        /*03a8*/ 	.byte	0x04, 0x2f
        /*03aa*/ 	.short	(.L_197 - .L_196)
	.align		4
.L_196:
        /*03ac*/ 	.word	index@(_Z30group_norm_nhwc_fwd_sum_kernelI11Bf16IOFp16WLi196EEv26Group_norm_nhwc_fwd_params)
        /*03b0*/ 	.word	0x00000020


	//----- nvinfo : EIATTR_FRAME_SIZE
	.align		4
.L_197:
        /*03b4*/ 	.byte	0x04, 0x11
        /*03b6*/ 	.short	(.L_199 - .L_198)
	.align		4
.L_198:
        /*03b8*/ 	.word	index@(_Z30group_norm_nhwc_fwd_sum_kernelI11Bf16IOFp16WLi196EEv26Group_norm_nhwc_fwd_params)
        /*03bc*/ 	.word	0x00000000


	//----- nvinfo : EIATTR_REGCOUNT
	.align		4
.L_199:
        /*03c0*/ 	.byte	0x04, 0x2f
        /*03c2*/ 	.short	(.L_201 - .L_200)
	.align		4
.L_200:
        /*03c4*/ 	.word	index@(_Z30group_norm_nhwc_fwd_sum_kernelI11Bf16IOBf16WLi160EEv26Group_norm_nhwc_fwd_params)
        /*03c8*/ 	.word	0x00000020


	//----- nvinfo : EIATTR_FRAME_SIZE
	.align		4
.L_201:
        /*03cc*/ 	.byte	0x04, 0x11
        /*03ce*/ 	.short	(.L_203 - .L_202)
	.align		4
.L_202:
        /*03d0*/ 	.word	index@(_Z30group_norm_nhwc_fwd_sum_kernelI11Bf16IOBf16WLi160EEv26Group_norm_nhwc_fwd_params)
        /*03d4*/ 	.word	0x00000000


	//----- nvinfo : EIATTR_REGCOUNT
	.align		4
.L_203:
        /*03d8*/ 	.byte	0x04, 0x2f
        /*03da*/ 	.short	(.L_205 - .L_204)
	.align		4
.L_204:
        /*03dc*/ 	.word	index@(_Z30group_norm_nhwc_fwd_sum_kernelI11Bf16IOBf16WLi140EEv26Group_norm_nhwc_fwd_params)
        /*03e0*/ 	.word	0x00000020


	//----- nvinfo : EIATTR_FRAME_SIZE
	.align		4
.L_205:
        /*03e4*/ 	.byte	0x04, 0x11
        /*03e6*/ 	.short	(.L_207 - .L_206)
	.align		4
.L_206:
        /*03e8*/ 	.word	index@(_Z30group_norm_nhwc_fwd_sum_kernelI11Bf16IOBf16WLi140EEv26Group_norm_nhwc_fwd_params)
        /*03ec*/ 	.word	0x00000000


	//----- nvinfo : EIATTR_REGCOUNT
	.align		4
.L_207:
        /*03f0*/ 	.byte	0x04, 0x2f
        /*03f2*/ 	.short	(.L_209 - .L_208)
	.align		4
.L_208:
        /*03f4*/ 	.word	index@(_Z30group_norm_nhwc_fwd_sum_kernelI11Bf16IOBf16WLi120EEv26Group_norm_nhwc_fwd_params)
        /*03f8*/ 	.word	0x00000020


	//----- nvinfo : EIATTR_FRAME_SIZE
	.align		4
.L_209:
        /*03fc*/ 	.byte	0x04, 0x11
        /*03fe*/ 	.short	(.L_211 - .L_210)
	.align		4
.L_210:
        /*0400*/ 	.word	index@(_Z30group_norm_nhwc_fwd_sum_kernelI11Bf16IOBf16WLi120EEv26Group_norm_nhwc_fwd_params)
        /*0404*/ 	.word	0x00000000


	//----- nvinfo : EIATTR_REGCOUNT
	.align		4
.L_211:
        /*0408*/ 	.byte	0x04, 0x2f
        /*040a*/ 	.short	(.L_213 - .L_212)
	.align		4
.L_212:
        /*040c*/ 	.word	index@(_Z30group_norm_nhwc_fwd_sum_kernelI11Bf16IOBf16WLi256EEv26Group_norm_nhwc_fwd_params)
        /*0410*/ 	.word	0x00000028


	//----- nvinfo : EIATTR_FRAME_SIZE
	.align		4
.L_213:
        /*0414*/ 	.byte	0x04, 0x11
        /*0416*/ 	.short	(.L_215 - .L_214)
	.align		4
.L_214:
        /*0418*/ 	.word	index@(_Z30group_norm_nhwc_fwd_sum_kernelI11Bf16IOBf16WLi256EEv26Group_norm_nhwc_fwd_params)
        /*041c*/ 	.word	0x00000000


	//----- nvinfo : EIATTR_REGCOUNT
	.align		4
.L_215:
        /*0420*/ 	.byte	0x04, 0x2f
        /*0422*/ 	.short	(.L_217 - .L_216)
	.align		4
.L_216:
        /*0424*/ 	.word	index@(_Z30group_norm_nhwc_fwd_sum_kernelI11Bf16IOBf16WLi448EEv26Group_norm_nhwc_fwd_params)
        /*0428*/ 	.word	0x00000040


	//----- nvinfo : EIATTR_FRAME_SIZE
	.align		4
.L_217:
        /*042c*/ 	.byte	0x04, 0x11
        /*042e*/ 	.short	(.L_219 - .L_218)
	.align		4
.L_218:
        /*0430*/ 	.word	index@(_Z30group_norm_nhwc_fwd_sum_kernelI11Bf16IOBf16WLi448EEv26Group_norm_nhwc_fwd_params)
        /*0434*/ 	.word	0x00000000


	//----- nvinfo : EIATTR_REGCOUNT
	.align		4
.L_219:
        /*0438*/ 	.byte	0x04, 0x2f
        /*043a*/ 	.short	(.L_221 - .L_220)
	.align		4
.L_220:
        /*043c*/ 	.word	index@(_Z30group_norm_nhwc_fwd_sum_kernelI11Bf16IOBf16WLi192EEv26Group_norm_nhwc_fwd_params)
        /*0440*/ 	.word	0x00000020


	//----- nvinfo : EIATTR_FRAME_SIZE
	.align		4
.L_221:
        /*0444*/ 	.byte	0x04, 0x11
        /*0446*/ 	.short	(.L_223 - .L_222)
	.align		4
.L_222:
        /*0448*/ 	.word	index@(_Z30group_norm_nhwc_fwd_sum_kernelI11Bf16IOBf16WLi192EEv26Group_norm_nhwc_fwd_params)
        /*044c*/ 	.word	0x00000000


	//----- nvinfo : EIATTR_REGCOUNT
	.align		4
.L_223:
        /*0450*/ 	.byte	0x04, 0x2f
        /*0452*/ 	.short	(.L_225 - .L_224)
	.align		4
.L_224:
        /*0454*/ 	.word	index@(_Z30group_norm_nhwc_fwd_sum_kernelI11Bf16IOBf16WLi128EEv26Group_norm_nhwc_fwd_params)
        /*0458*/ 	.word	0x00000020


	//----- nvinfo : EIATTR_FRAME_SIZE
	.align		4
.L_225:
        /*045c*/ 	.byte	0x04, 0x11
        /*045e*/ 	.short	(.L_227 - .L_226)
	.align		4
.L_226:
        /*0460*/ 	.word	index@(_Z30group_norm_nhwc_fwd_sum_kernelI11Bf16IOBf16WLi128EEv26Group_norm_nhwc_fwd_params)
        /*0464*/ 	.word	0x00000000


	//----- nvinfo : EIATTR_REGCOUNT
	.align		4
.L_227:
        /*0468*/ 	.byte	0x04, 0x2f
        /*046a*/ 	.short	(.L_229 - .L_228)
	.align		4
.L_228:
        /*046c*/ 	.word	index@(_Z30group_norm_nhwc_fwd_sum_kernelI11Bf16IOBf16WLi64EEv26Group_norm_nhwc_fwd_params)
        /*0470*/ 	.word	0x00000020


	//----- nvinfo : EIATTR_FRAME_SIZE
	.align		4
.L_229:
        /*0474*/ 	.byte	0x04, 0x11
        /*0476*/ 	.short	(.L_231 - .L_230)
	.align		4
.L_230:
        /*0478*/ 	.word	index@(_Z30group_norm_nhwc_fwd_sum_kernelI11Bf16IOBf16WLi64EEv26Group_norm_nhwc_fwd_params)
        /*047c*/ 	.word	0x00000000


	//----- nvinfo : EIATTR_REGCOUNT
	.align		4
.L_231:
        /*0480*/ 	.byte	0x04, 0x2f
        /*0482*/ 	.short	(.L_233 - .L_232)
	.align		4
.L_232:
        /*0484*/ 	.word	index@(_Z30group_norm_nhwc_fwd_sum_kernelI11Bf16IOBf16WLi168EEv26Group_norm_nhwc_fwd_params)
        /*0488*/ 	.word	0x00000020


	//----- nvinfo : EIATTR_FRAME_SIZE
	.align		4
.L_233:
        /*048c*/ 	.byte	0x04, 0x11
        /*048e*/ 	.short	(.L_235 - .L_234)
	.align		4
.L_234:
        /*0490*/ 	.word	index@(_Z30group_norm_nhwc_fwd_sum_kernelI11Bf16IOBf16WLi168EEv26Group_norm_nhwc_fwd_params)
        /*0494*/ 	.word	0x00000000


	//----- nvinfo : EIATTR_REGCOUNT
	.align		4
.L_235:
        /*0498*/ 	.byte	0x04, 0x2f
        /*049a*/ 	.short	(.L_237 - .L_236)
	.align		4
.L_236:
        /*049c*/ 	.word	index@(_Z30group_norm_nhwc_fwd_sum_kernelI11Bf16IOBf16WLi196EEv26Group_norm_nhwc_fwd_params)
        /*04a0*/ 	.word	0x00000020


	//----- nvinfo : EIATTR_FRAME_SIZE
	.align		4
.L_237:
        /*04a4*/ 	.byte	0x04, 0x11
        /*04a6*/ 	.short	(.L_239 - .L_238)
	.align		4
.L_238:
        /*04a8*/ 	.word	index@(_Z30group_norm_nhwc_fwd_sum_kernelI11Bf16IOBf16WLi196EEv26Group_norm_nhwc_fwd_params)
        /*04ac*/ 	.word	0x00000000


	//----- nvinfo : EIATTR_REGCOUNT
	.align		4
.L_239:
        /*04b0*/ 	.byte	0x04, 0x2f
        /*04b2*/ 	.short	(.L_241 - .L_240)
	.align		4
.L_240:
        /*04b4*/ 	.word	index@(_Z30group_norm_nhwc_fwd_sum_kernelI11Bf16IOFp32WLi160EEv26Group_norm_nhwc_fwd_params)
        /*04b8*/ 	.word	0x00000020


	//----- nvinfo : EIATTR_FRAME_SIZE
	.align		4
.L_241:
        /*04bc*/ 	.byte	0x04, 0x11
        /*04be*/ 	.short	(.L_243 - .L_242)
	.align		4
.L_242:
        /*04c0*/ 	.word	index@(_Z30group_norm_nhwc_fwd_sum_kernelI11Bf16IOFp32WLi160EEv26Group_norm_nhwc_fwd_params)
        /*04c4*/ 	.word	0x00000000


	//----- nvinfo : EIATTR_REGCOUNT
	.align		4
.L_243:
        /*04c8*/ 	.byte	0x04, 0x2f
        /*04ca*/ 	.short	(.L_245 - .L_244)
	.align		4
.L_244:
        /*04cc*/ 	.word	index@(_Z30group_norm_nhwc_fwd_sum_kernelI11Bf16IOFp32WLi140EEv26Group_norm_nhwc_fwd_params)
        /*04d0*/ 	.word	0x00000020


	//----- nvinfo : EIATTR_FRAME_SIZE
	.align		4
.L_245:
        /*04d4*/ 	.byte	0x04, 0x11
        /*04d6*/ 	.short	(.L_247 - .L_246)
	.align		4
.L_246:
        /*04d8*/ 	.word	index@(_Z30group_norm_nhwc_fwd_sum_kernelI11Bf16IOFp32WLi140EEv26Group_norm_nhwc_fwd_params)
        /*04dc*/ 	.word	0x00000000


	//----- nvinfo : EIATTR_REGCOUNT
	.align		4
.L_247:
        /*04e0*/ 	.byte	0x04, 0x2f
        /*04e2*/ 	.short	(.L_249 - .L_248)
	.align		4
.L_248:
        /*04e4*/ 	.word	index@(_Z30group_norm_nhwc_fwd_sum_kernelI11Bf16IOFp32WLi120EEv26Group_norm_nhwc_fwd_params)
        /*04e8*/ 	.word	0x00000020


	//----- nvinfo : EIATTR_FRAME_SIZE
	.align		4
.L_249:
        /*04ec*/ 	.byte	0x04, 0x11
        /*04ee*/ 	.short	(.L_251 - .L_250)
	.align		4
.L_250:
        /*04f0*/ 	.word	index@(_Z30group_norm_nhwc_fwd_sum_kernelI11Bf16IOFp32WLi120EEv26Group_norm_nhwc_fwd_params)
        /*04f4*/ 	.word	0x00000000


	//----- nvinfo : EIATTR_REGCOUNT
	.align		4
.L_251:
        /*04f8*/ 	.byte	0x04, 0x2f
        /*04fa*/ 	.short	(.L_253 - .L_252)
	.align		4
.L_252:
        /*04fc*/ 	.word	index@(_Z30group_norm_nhwc_fwd_sum_kernelI11Bf16IOFp32WLi256EEv26Group_norm_nhwc_fwd_params)
        /*0500*/ 	.word	0x00000028


	//----- nvinfo : EIATTR_FRAME_SIZE
	.align		4
.L_253:
        /*0504*/ 	.byte	0x04, 0x11
        /*0506*/ 	.short	(.L_255 - .L_254)
	.align		4
.L_254:
        /*0508*/ 	.word	index@(_Z30group_norm_nhwc_fwd_sum_kernelI11Bf16IOFp32WLi256EEv26Group_norm_nhwc_fwd_params)
        /*050c*/ 	.word	0x00000000


	//----- nvinfo : EIATTR_REGCOUNT
	.align		4
.L_255:
        /*0510*/ 	.byte	0x04, 0x2f
        /*0512*/ 	.short	(.L_257 - .L_256)
	.align		4
.L_256:
        /*0514*/ 	.word	index@(_Z30group_norm_nhwc_fwd_sum_kernelI11Bf16IOFp32WLi448EEv26Group_norm_nhwc_fwd_params)
        /*0518*/ 	.word	0x00000040


	//----- nvinfo : EIATTR_FRAME_SIZE
	.align		4
.L_257:
        /*051c*/ 	.byte	0x04, 0x11
        /*051e*/ 	.short	(.L_259 - .L_258)
	.align		4
.L_258:
        /*0520*/ 	.word	index@(_Z30group_norm_nhwc_fwd_sum_kernelI11Bf16IOFp32WLi448EEv26Group_norm_nhwc_fwd_params)
        /*0524*/ 	.word	0x00000000


	//----- nvinfo : EIATTR_REGCOUNT
	.align		4
.L_259:
        /*0528*/ 	.byte	0x04, 0x2f
        /*052a*/ 	.short	(.L_261 - .L_260)
	.align		4
.L_260:
        /*052c*/ 	.word	index@(_Z30group_norm_nhwc_fwd_sum_kernelI11Bf16IOFp32WLi192EEv26Group_norm_nhwc_fwd_params)
        /*0530*/ 	.word	0x00000020


	//----- nvinfo : EIATTR_FRAME_SIZE
	.align		4
.L_261:
        /*0534*/ 	.byte	0x04, 0x11
        /*0536*/ 	.short	(.L_263 - .L_262)
	.align		4
.L_262:
        /*0538*/ 	.word	index@(_Z30group_norm_nhwc_fwd_sum_kernelI11Bf16IOFp32WLi192EEv26Group_norm_nhwc_fwd_params)
        /*053c*/ 	.word	0x00000000


	//----- nvinfo : EIATTR_REGCOUNT
	.align		4
.L_263:
        /*0540*/ 	.byte	0x04, 0x2f
        /*0542*/ 	.short	(.L_265 - .L_264)
	.align		4
.L_264:
        /*0544*/ 	.word	index@(_Z30group_norm_nhwc_fwd_sum_kernelI11Bf16IOFp32WLi128EEv26Group_norm_nhwc_fwd_params)
        /*0548*/ 	.word	0x00000020


	//----- nvinfo : EIATTR_FRAME_SIZE
	.align		4
.L_265:
        /*054c*/ 	.byte	0x04, 0x11
        /*054e*/ 	.short	(.L_267 - .L_266)
	.align		4
.L_266:
        /*0550*/ 	.word	index@(_Z30group_norm_nhwc_fwd_sum_kernelI11Bf16IOFp32WLi128EEv26Group_norm_nhwc_fwd_params)
        /*0554*/ 	.word	0x00000000


	//----- nvinfo : EIATTR_REGCOUNT
	.align		4
.L_267:
        /*0558*/ 	.byte	0x04, 0x2f
        /*055a*/ 	.short	(.L_269 - .L_268)
	.align		4
.L_268:
        /*055c*/ 	.word	index@(_Z30group_norm_nhwc_fwd_sum_kernelI11Bf16IOFp32WLi64EEv26Group_norm_nhwc_fwd_params)
        /*0560*/ 	.word	0x00000020


	//----- nvinfo : EIATTR_FRAME_SIZE
	.align		4
.L_269:
        /*0564*/ 	.byte	0x04, 0x11
        /*0566*/ 	.short	(.L_271 - .L_270)
	.align		4
.L_270:
        /*0568*/ 	.word	index@(_Z30group_norm_nhwc_fwd_sum_kernelI11Bf16IOFp32WLi64EEv26Group_norm_nhwc_fwd_params)
        /*056c*/ 	.word	0x00000000


	//----- nvinfo : EIATTR_REGCOUNT
	.align		4
.L_271:
        /*0570*/ 	.byte	0x04, 0x2f
        /*0572*/ 	.short	(.L_273 - .L_272)
	.align		4
.L_272:
        /*0574*/ 	.word	index@(_Z30group_norm_nhwc_fwd_sum_kernelI11Bf16IOFp32WLi168EEv26Group_norm_nhwc_fwd_params)
        /*0578*/ 	.word	0x00000020


	//----- nvinfo : EIATTR_FRAME_SIZE
	.align		4
.L_273:
        /*057c*/ 	.byte	0x04, 0x11
        /*057e*/ 	.short	(.L_275 - .L_274)
	.align		4
.L_274:
        /*0580*/ 	.word	index@(_Z30group_norm_nhwc_fwd_sum_kernelI11Bf16IOFp32WLi168EEv26Group_norm_nhwc_fwd_params)
        /*0584*/ 	.word	0x00000000


	//----- nvinfo : EIATTR_REGCOUNT
	.align		4
.L_275:
        /*0588*/ 	.byte	0x04, 0x2f
        /*058a*/ 	.short	(.L_277 - .L_276)
	.align		4
.L_276:
        /*058c*/ 	.word	index@(_Z30group_norm_nhwc_fwd_sum_kernelI11Bf16IOFp32WLi196EEv26Group_norm_nhwc_fwd_params)
        /*0590*/ 	.word	0x00000020


	//----- nvinfo : EIATTR_FRAME_SIZE
	.align		4
.L_277:
        /*0594*/ 	.byte	0x04, 0x11
        /*0596*/ 	.short	(.L_279 - .L_278)
	.align		4
.L_278:
        /*0598*/ 	.word	index@(_Z30group_norm_nhwc_fwd_sum_kernelI11Bf16IOFp32WLi196EEv26Group_norm_nhwc_fwd_params)
        /*059c*/ 	.word	0x00000000


	//----- nvinfo : EIATTR_REGCOUNT
	.align		4
.L_279:
        /*05a0*/ 	.byte	0x04, 0x2f
        /*05a2*/ 	.short	(.L_281 - .L_280)
	.align		4
.L_280:
        /*05a4*/ 	.word	index@(_Z30group_norm_nhwc_fwd_sum_kernelI11Fp32IOFp16WLi160EEv26Group_norm_nhwc_fwd_params)
        /*05a8*/ 	.word	0x00000020


	//----- nvinfo : EIATTR_FRAME_SIZE
	.align		4
.L_281:
        /*05ac*/ 	.byte	0x04, 0x11
        /*05ae*/ 	.short	(.L_283 - .L_282)
	.align		4
.L_282:
        /*05b0*/ 	.word	index@(_Z30group_norm_nhwc_fwd_sum_kernelI11Fp32IOFp16WLi160EEv26Group_norm_nhwc_fwd_params)
        /*05b4*/ 	.word	0x00000000


	//----- nvinfo : EIATTR_REGCOUNT
	.align		4
.L_283:
        /*05b8*/ 	.byte	0x04, 0x2f
        /*05ba*/ 	.short	(.L_285 - .L_284)
	.align		4
.L_284:
        /*05bc*/ 	.word	index@(_Z30group_norm_nhwc_fwd_sum_kernelI11Fp32IOFp16WLi140EEv26Group_norm_nhwc_fwd_params)
        /*05c0*/ 	.word	0x0000001f


	//----- nvinfo : EIATTR_FRAME_SIZE
	.align		4
.L_285:
        /*05c4*/ 	.byte	0x04, 0x11
        /*05c6*/ 	.short	(.L_287 - .L_286)
	.align		4
.L_286:
        /*05c8*/ 	.word	index@(_Z30group_norm_nhwc_fwd_sum_kernelI11Fp32IOFp16WLi140EEv26Group_norm_nhwc_fwd_params)
        /*05cc*/ 	.word	0x00000000


	//----- nvinfo : EIATTR_REGCOUNT
	.align		4
.L_287:
        /*05d0*/ 	.byte	0x04, 0x2f
        /*05d2*/ 	.short	(.L_289 - .L_288)
	.align		4
.L_288:
        /*05d4*/ 	.word	index@(_Z30group_norm_nhwc_fwd_sum_kernelI11Fp32IOFp16WLi120EEv26Group_norm_nhwc_fwd_params)
        /*05d8*/ 	.word	0x0000001f


	//----- nvinfo : EIATTR_FRAME_SIZE
	.align		4
.L_289:
        /*05dc*/ 	.byte	0x04, 0x11
        /*05de*/ 	.short	(.L_291 - .L_290)
	.align		4
.L_290:
        /*05e0*/ 	.word	index@(_Z30group_norm_nhwc_fwd_sum_kernelI11Fp32IOFp16WLi120EEv26Group_norm_nhwc_fwd_params)
        /*05e4*/ 	.word	0x00000000


	//----- nvinfo : EIATTR_REGCOUNT
	.align		4
.L_291:
        /*05e8*/ 	.byte	0x04, 0x2f
        /*05ea*/ 	.short	(.L_293 - .L_292)
	.align		4
.L_292:
        /*05ec*/ 	.word	index@(_Z30group_norm_nhwc_fwd_sum_kernelI11Fp32IOFp16WLi256EEv26Group_norm_nhwc_fwd_params)
        /*05f0*/ 	.word	0x00000028


	//----- nvinfo : EIATTR_FRAME_SIZE
	.align		4
.L_293:
        /*05f4*/ 	.byte	0x04, 0x11
        /*05f6*/ 	.short	(.L_295 - .L_294)
	.align		4
.L_294:
        /*05f8*/ 	.word	index@(_Z30group_norm_nhwc_fwd_sum_kernelI11Fp32IOFp16WLi256EEv26Group_norm_nhwc_fwd_params)
        /*05fc*/ 	.word	0x00000000


	//----- nvinfo : EIATTR_REGCOUNT
	.align		4
.L_295:
        /*0600*/ 	.byte	0x04, 0x2f
        /*0602*/ 	.short	(.L_297 - .L_296)
	.align		4
.L_296:
        /*0604*/ 	.word	index@(_Z30group_norm_nhwc_fwd_sum_kernelI11Fp32IOFp16WLi448EEv26Group_norm_nhwc_fwd_params)
        /*0608*/ 	.word	0x00000040


	//----- nvinfo : EIATTR_FRAME_SIZE
	.align		4
.L_297:
        /*060c*/ 	.byte	0x04, 0x11
        /*060e*/ 	.short	(.L_299 - .L_298)
	.align		4
.L_298:
        /*0610*/ 	.word	index@(_Z30group_norm_nhwc_fwd_sum_kernelI11Fp32IOFp16WLi448EEv26Group_norm_nhwc_fwd_params)
        /*0614*/ 	.word	0x00000000


	//----- nvinfo : EIATTR_REGCOUNT
	.align		4
.L_299:
        /*0618*/ 	.byte	0x04, 0x2f
        /*061a*/ 	.short	(.L_301 - .L_300)
	.align		4
.L_300:
        /*061c*/ 	.word	index@(_Z30group_norm_nhwc_fwd_sum_kernelI11Fp32IOFp16WLi192EEv26Group_norm_nhwc_fwd_params)
        /*0620*/ 	.word	0x00000020


	//----- nvinfo : EIATTR_FRAME_SIZE
	.align		4
.L_301:
        /*0624*/ 	.byte	0x04, 0x11
        /*0626*/ 	.short	(.L_303 - .L_302)
	.align		4
.L_302:
        /*0628*/ 	.word	index@(_Z30group_norm_nhwc_fwd_sum_kernelI11Fp32IOFp16WLi192EEv26Group_norm_nhwc_fwd_params)
        /*062c*/ 	.word	0x00000000


	//----- nvinfo : EIATTR_REGCOUNT
	.align		4
.L_303:
        /*0630*/ 	.byte	0x04, 0x2f
        /*0632*/ 	.short	(.L_305 - .L_304)
	.align		4
.L_304:
        /*0634*/ 	.word	index@(_Z30group_norm_nhwc_fwd_sum_kernelI11Fp32IOFp16WLi128EEv26Group_norm_nhwc_fwd_params)
        /*0638*/ 	.word	0x00000020


	//----- nvinfo : EIATTR_FRAME_SIZE
	.align		4
.L_305:
        /*063c*/ 	.byte	0x04, 0x11
        /*063e*/ 	.short	(.L_307 - .L_306)
	.align		4
.L_306:
        /*0640*/ 	.word	index@(_Z30group_norm_nhwc_fwd_sum_kernelI11Fp32IOFp16WLi128EEv26Group_norm_nhwc_fwd_params)
        /*0644*/ 	.word	0x00000000


	//----- nvinfo : EIATTR_REGCOUNT
	.align		4
.L_307:
        /*0648*/ 	.byte	0x04, 0x2f
        /*064a*/ 	.short	(.L_309 - .L_308)
	.align		4
.L_308:
        /*064c*/ 	.word	index@(_Z30group_norm_nhwc_fwd_sum_kernelI11Fp32IOFp16WLi64EEv26Group_norm_nhwc_fwd_params)
        /*0650*/ 	.word	0x00000020


	//----- nvinfo : EIATTR_FRAME_SIZE
	.align		4
.L_309:
        /*0654*/ 	.byte	0x04, 0x11
        /*0656*/ 	.short	(.L_311 - .L_310)
	.align		4
.L_310:
        /*0658*/ 	.word	index@(_Z30group_norm_nhwc_fwd_sum_kernelI11Fp32IOFp16WLi64EEv26Group_norm_nhwc_fwd_params)
        /*065c*/ 	.word	0x00000000


	//----- nvinfo : EIATTR_REGCOUNT
	.align		4
.L_311:
        /*0660*/ 	.byte	0x04, 0x2f
        /*0662*/ 	.short	(.L_313 - .L_312)
	.align		4
.L_312:
        /*0664*/ 	.word	index@(_Z30group_norm_nhwc_fwd_sum_kernelI11Fp32IOFp16WLi168EEv26Group_norm_nhwc_fwd_params)
        /*0668*/ 	.word	0x0000001f


	//----- nvinfo : EIATTR_FRAME_SIZE
	.align		4
.L_313:
        /*066c*/ 	.byte	0x04, 0x11
        /*066e*/ 	.short	(.L_315 - .L_314)
	.align		4
.L_314:
        /*0670*/ 	.word	index@(_Z30group_norm_nhwc_fwd_sum_kernelI11Fp32IOFp16WLi168EEv26Group_norm_nhwc_fwd_params)
        /*0674*/ 	.word	0x00000000


	//----- nvinfo : EIATTR_REGCOUNT
	.align		4
.L_315:
        /*0678*/ 	.byte	0x04, 0x2f
        /*067a*/ 	.short	(.L_317 - .L_316)
	.align		4
.L_316:
        /*067c*/ 	.word	index@(_Z30group_norm_nhwc_fwd_sum_kernelI11Fp32IOFp16WLi196EEv26Group_norm_nhwc_fwd_params)
        /*0680*/ 	.word	0x0000001f


	//----- nvinfo : EIATTR_FRAME_SIZE
	.align		4
.L_317:
        /*0684*/ 	.byte	0x04, 0x11
        /*0686*/ 	.short	(.L_319 - .L_318)
	.align		4
.L_318:
        /*0688*/ 	.word	index@(_Z30group_norm_nhwc_fwd_sum_kernelI11Fp32IOFp16WLi196EEv26Group_norm_nhwc_fwd_params)
        /*068c*/ 	.word	0x00000000


	//----- nvinfo : EIATTR_REGCOUNT
	.align		4
.L_319:
        /*0690*/ 	.byte	0x04, 0x2f
        /*0692*/ 	.short	(.L_321 - .L_320)
	.align		4
.L_320:
        /*0694*/ 	.word	index@(_Z30group_norm_nhwc_fwd_sum_kernelI11Fp32IOBf16WLi160EEv26Group_norm_nhwc_fwd_params)
        /*0698*/ 	.word	0x00000020


	//----- nvinfo : EIATTR_FRAME_SIZE
	.align		4
.L_321:
        /*069c*/ 	.byte	0x04, 0x11
        /*069e*/ 	.short	(.L_323 - .L_322)
	.align		4
.L_322:
        /*06a0*/ 	.word	index@(_Z30group_norm_nhwc_fwd_sum_kernelI11Fp32IOBf16WLi160EEv26Group_norm_nhwc_fwd_params)
        /*06a4*/ 	.word	0x00000000


	//----- nvinfo : EIATTR_REGCOUNT
	.align		4
.L_323:
        /*06a8*/ 	.byte	0x04, 0x2f
        /*06aa*/ 	.short	(.L_325 - .L_324)
	.align		4
.L_324:
        /*06ac*/ 	.word	index@(_Z30group_norm_nhwc_fwd_sum_kernelI11Fp32IOBf16WLi140EEv26Group_norm_nhwc_fwd_params)
        /*06b0*/ 	.word	0x0000001f


	//----- nvinfo : EIATTR_FRAME_SIZE
	.align		4
.L_325:
        /*06b4*/ 	.byte	0x04, 0x11
        /*06b6*/ 	.short	(.L_327 - .L_326)
	.align		4
.L_326:
        /*06b8*/ 	.word	index@(_Z30group_norm_nhwc_fwd_sum_kernelI11Fp32IOBf16WLi140EEv26Group_norm_nhwc_fwd_params)
        /*06bc*/ 	.word	0x00000000


	//----- nvinfo : EIATTR_REGCOUNT
	.align		4
.L_327:
        /*06c0*/ 	.byte	0x04, 0x2f
        /*06c2*/ 	.short	(.L_329 - .L_328)
	.align		4
.L_328:
        /*06c4*/ 	.word	index@(_Z30group_norm_nhwc_fwd_sum_kernelI11Fp32IOBf16WLi120EEv26Group_norm_nhwc_fwd_params)
        /*06c8*/ 	.word	0x0000001f


	//----- nvinfo : EIATTR_FRAME_SIZE
	.align		4
.L_329:
        /*06cc*/ 	.byte	0x04, 0x11
        /*06ce*/ 	.short	(.L_331 - .L_330)
	.align		4
.L_330:
        /*06d0*/ 	.word	index@(_Z30group_norm_nhwc_fwd_sum_kernelI11Fp32IOBf16WLi120EEv26Group_norm_nhwc_fwd_params)
        /*06d4*/ 	.word	0x00000000


	//----- nvinfo : EIATTR_REGCOUNT
	.align		4
.L_331:
        /*06d8*/ 	.byte	0x04, 0x2f
        /*06da*/ 	.short	(.L_333 - .L_332)
	.align		4
.L_332:
        /*06dc*/ 	.word	index@(_Z30group_norm_nhwc_fwd_sum_kernelI11Fp32IOBf16WLi256EEv26Group_norm_nhwc_fwd_params)
        /*06e0*/ 	.word	0x00000028


	//----- nvinfo : EIATTR_FRAME_SIZE
	.align		4
.L_333:
        /*06e4*/ 	.byte	0x04, 0x11
        /*06e6*/ 	.short	(.L_335 - .L_334)
	.align		4
.L_334:
        /*06e8*/ 	.word	index@(_Z30group_norm_nhwc_fwd_sum_kernelI11Fp32IOBf16WLi256EEv26Group_norm_nhwc_fwd_params)
        /*06ec*/ 	.word	0x00000000


	//----- nvinfo : EIATTR_REGCOUNT
	.align		4
.L_335:
        /*06f0*/ 	.byte	0x04, 0x2f
        /*06f2*/ 	.short	(.L_337 - .L_336)
	.align		4
.L_336:
        /*06f4*/ 	.word	index@(_Z30group_norm_nhwc_fwd_sum_kernelI11Fp32IOBf16WLi448EEv26Group_norm_nhwc_fwd_params)
        /*06f8*/ 	.word	0x00000040


	//----- nvinfo : EIATTR_FRAME_SIZE
	.align		4
.L_337:
        /*06fc*/ 	.byte	0x04, 0x11
        /*06fe*/ 	.short	(.L_339 - .L_338)
	.align		4
.L_338:
        /*0700*/ 	.word	index@(_Z30group_norm_nhwc_fwd_sum_kernelI11Fp32IOBf16WLi448EEv26Group_norm_nhwc_fwd_params)
        /*0704*/ 	.word	0x00000000


	//----- nvinfo : EIATTR_REGCOUNT
	.align		4
.L_339:
        /*0708*/ 	.byte	0x04, 0x2f
        /*070a*/ 	.short	(.L_341 - .L_340)
	.align		4
.L_340:
        /*070c*/ 	.word	index@(_Z30group_norm_nhwc_fwd_sum_kernelI11Fp32IOBf16WLi192EEv26Group_norm_nhwc_fwd_params)
        /*0710*/ 	.word	0x00000020


	//----- nvinfo : EIATTR_FRAME_SIZE
	.align		4
.L_341:
        /*0714*/ 	.byte	0x04, 0x11
        /*0716*/ 	.short	(.L_343 - .L_342)
	.align		4
.L_342:
        /*0718*/ 	.word	index@(_Z30group_norm_nhwc_fwd_sum_kernelI11Fp32IOBf16WLi192EEv26Group_norm_nhwc_fwd_params)
        /*071c*/ 	.word	0x00000000


	//----- nvinfo : EIATTR_REGCOUNT
	.align		4
.L_343:
        /*0720*/ 	.byte	0x04, 0x2f
        /*0722*/ 	.short	(.L_345 - .L_344)
	.align		4
.L_344:
        /*0724*/ 	.word	index@(_Z30group_norm_nhwc_fwd_sum_kernelI11Fp32IOBf16WLi128EEv26Group_norm_nhwc_fwd_params)
        /*0728*/ 	.word	0x00000020


	//----- nvinfo : EIATTR_FRAME_SIZE
	.align		4
.L_345:
        /*072c*/ 	.byte	0x04, 0x11
        /*072e*/ 	.short	(.L_347 - .L_346)
	.align		4
.L_346:
        /*0730*/ 	.word	index@(_Z30group_norm_nhwc_fwd_sum_kernelI11Fp32IOBf16WLi128EEv26Group_norm_nhwc_fwd_params)
        /*0734*/ 	.word	0x00000000


	//----- nvinfo : EIATTR_REGCOUNT
	.align		4
.L_347:
        /*0738*/ 	.byte	0x04, 0x2f
        /*073a*/ 	.short	(.L_349 - .L_348)
	.align		4
.L_348:
        /*073c*/ 	.word	index@(_Z30group_norm_nhwc_fwd_sum_kernelI11Fp32IOBf16WLi64EEv26Group_norm_nhwc_fwd_params)
        /*0740*/ 	.word	0x00000020


	//----- nvinfo : EIATTR_FRAME_SIZE
	.align		4
.L_349:
        /*0744*/ 	.byte	0x04, 0x11
        /*0746*/ 	.short	(.L_351 - .L_350)
	.align		4
.L_350:
        /*0748*/ 	.word	index@(_Z30group_norm_nhwc_fwd_sum_kernelI11Fp32IOBf16WLi64EEv26Group_norm_nhwc_fwd_params)
        /*074c*/ 	.word	0x00000000


	//----- nvinfo : EIATTR_REGCOUNT
	.align		4
.L_351:
        /*0750*/ 	.byte	0x04, 0x2f
        /*0752*/ 	.short	(.L_353 - .L_352)
	.align		4
.L_352:
        /*0754*/ 	.word	index@(_Z30group_norm_nhwc_fwd_sum_kernelI11Fp32IOBf16WLi168EEv26Group_norm_nhwc_fwd_params)
        /*0758*/ 	.word	0x0000001f


	//----- nvinfo : EIATTR_FRAME_SIZE
	.align		4
.L_353:
        /*075c*/ 	.byte	0x04, 0x11
        /*075e*/ 	.short	(.L_355 - .L_354)
	.align		4
.L_354:
        /*0760*/ 	.word	index@(_Z30group_norm_nhwc_fwd_sum_kernelI11Fp32IOBf16WLi168EEv26Group_norm_nhwc_fwd_params)
        /*0764*/ 	.word	0x00000000


	//----- nvinfo : EIATTR_REGCOUNT
	.align		4
.L_355:
        /*0768*/ 	.byte	0x04, 0x2f
        /*076a*/ 	.short	(.L_357 - .L_356)
	.align		4
.L_356:
        /*076c*/ 	.word	index@(_Z30group_norm_nhwc_fwd_sum_kernelI11Fp32IOBf16WLi196EEv26Group_norm_nhwc_fwd_params)
        /*0770*/ 	.word	0x0000001f


	//----- nvinfo : EIATTR_FRAME_SIZE
	.align		4
.L_357:
        /*0774*/ 	.byte	0x04, 0x11
        /*0776*/ 	.short	(.L_359 - .L_358)
	.align		4
.L_358:
        /*0778*/ 	.word	index@(_Z30group_norm_nhwc_fwd_sum_kernelI11Fp32IOBf16WLi196EEv26Group_norm_nhwc_fwd_params)
        /*077c*/ 	.word	0x00000000


	//----- nvinfo : EIATTR_REGCOUNT
	.align		4
.L_359:
        /*0780*/ 	.byte	0x04, 0x2f
        /*0782*/ 	.short	(.L_361 - .L_360)
	.align		4
.L_360:
        /*0784*/ 	.word	index@(_Z30group_norm_nhwc_fwd_sum_kernelI11Fp32IOFp32WLi160EEv26Group_norm_nhwc_fwd_params)
        /*0788*/ 	.word	0x00000020


	//----- nvinfo : EIATTR_FRAME_SIZE
	.align		4
.L_361:
        /*078c*/ 	.byte	0x04, 0x11
        /*078e*/ 	.short	(.L_363 - .L_362)
	.align		4
.L_362:
        /*0790*/ 	.word	index@(_Z30group_norm_nhwc_fwd_sum_kernelI11Fp32IOFp32WLi160EEv26Group_norm_nhwc_fwd_params)
        /*0794*/ 	.word	0x00000000


	//----- nvinfo : EIATTR_REGCOUNT
	.align		4
.L_363:
        /*0798*/ 	.byte	0x04, 0x2f
        /*079a*/ 	.short	(.L_365 - .L_364)
	.align		4
.L_364:
        /*079c*/ 	.word	index@(_Z30group_norm_nhwc_fwd_sum_kernelI11Fp32IOFp32WLi140EEv26Group_norm_nhwc_fwd_params)
        /*07a0*/ 	.word	0x0000001f


	//----- nvinfo : EIATTR_FRAME_SIZE
	.align		4
.L_365:
        /*07a4*/ 	.byte	0x04, 0x11
        /*07a6*/ 	.short	(.L_367 - .L_366)
	.align		4
.L_366:
        /*07a8*/ 	.word	index@(_Z30group_norm_nhwc_fwd_sum_kernelI11Fp32IOFp32WLi140EEv26Group_norm_nhwc_fwd_params)
        /*07ac*/ 	.word	0x00000000


	//----- nvinfo : EIATTR_REGCOUNT
	.align		4
.L_367:
        /*07b0*/ 	.byte	0x04, 0x2f
        /*07b2*/ 	.short	(.L_369 - .L_368)
	.align		4
.L_368:
        /*07b4*/ 	.word	index@(_Z30group_norm_nhwc_fwd_sum_kernelI11Fp32IOFp32WLi120EEv26Group_norm_nhwc_fwd_params)
        /*07b8*/ 	.word	0x0000001f


	//----- nvinfo : EIATTR_FRAME_SIZE
	.align		4
.L_369:
        /*07bc*/ 	.byte	0x04, 0x11
        /*07be*/ 	.short	(.L_371 - .L_370)
	.align		4
.L_370:
        /*07c0*/ 	.word	index@(_Z30group_norm_nhwc_fwd_sum_kernelI11Fp32IOFp32WLi120EEv26Group_norm_nhwc_fwd_params)
        /*07c4*/ 	.word	0x00000000


	//----- nvinfo : EIATTR_REGCOUNT
	.align		4
.L_371:
        /*07c8*/ 	.byte	0x04, 0x2f
        /*07ca*/ 	.short	(.L_373 - .L_372)
	.align		4
.L_372:
        /*07cc*/ 	.word	index@(_Z30group_norm_nhwc_fwd_sum_kernelI11Fp32IOFp32WLi256EEv26Group_norm_nhwc_fwd_params)
        /*07d0*/ 	.word	0x00000028


	//----- nvinfo : EIATTR_FRAME_SIZE
	.align		4
.L_373:
        /*07d4*/ 	.byte	0x04, 0x11
        /*07d6*/ 	.short	(.L_375 - .L_374)
	.align		4
.L_374:
        /*07d8*/ 	.word	index@(_Z30group_norm_nhwc_fwd_sum_kernelI11Fp32IOFp32WLi256EEv26Group_norm_nhwc_fwd_params)
        /*07dc*/ 	.word	0x00000000


	//----- nvinfo : EIATTR_REGCOUNT
	.align		4
.L_375:
        /*07e0*/ 	.byte	0x04, 0x2f
        /*07e2*/ 	.short	(.L_377 - .L_376)
	.align		4
.L_376:
        /*07e4*/ 	.word	index@(_Z30group_norm_nhwc_fwd_sum_kernelI11Fp32IOFp32WLi448EEv26Group_norm_nhwc_fwd_params)
        /*07e8*/ 	.word	0x00000040


	//----- nvinfo : EIATTR_FRAME_SIZE
	.align		4
.L_377:
        /*07ec*/ 	.byte	0x04, 0x11
        /*07ee*/ 	.short	(.L_379 - .L_378)
	.align		4
.L_378:
        /*07f0*/ 	.word	index@(_Z30group_norm_nhwc_fwd_sum_kernelI11Fp32IOFp32WLi448EEv26Group_norm_nhwc_fwd_params)
        /*07f4*/ 	.word	0x00000000


	//----- nvinfo : EIATTR_REGCOUNT
	.align		4
.L_379:
        /*07f8*/ 	.byte	0x04, 0x2f
        /*07fa*/ 	.short	(.L_381 - .L_380)
	.align		4
.L_380:
        /*07fc*/ 	.word	index@(_Z30group_norm_nhwc_fwd_sum_kernelI11Fp32IOFp32WLi192EEv26Group_norm_nhwc_fwd_params)
        /*0800*/ 	.word	0x00000020


	//----- nvinfo : EIATTR_FRAME_SIZE
	.align		4
.L_381:
        /*0804*/ 	.byte	0x04, 0x11
        /*0806*/ 	.short	(.L_383 - .L_382)
	.align		4
.L_382:
        /*0808*/ 	.word	index@(_Z30group_norm_nhwc_fwd_sum_kernelI11Fp32IOFp32WLi192EEv26Group_norm_nhwc_fwd_params)
        /*080c*/ 	.word	0x00000000


	//----- nvinfo : EIATTR_REGCOUNT
	.align		4
.L_383:
        /*0810*/ 	.byte	0x04, 0x2f
        /*0812*/ 	.short	(.L_385 - .L_384)
	.align		4
.L_384:
        /*0814*/ 	.word	index@(_Z30group_norm_nhwc_fwd_sum_kernelI11Fp32IOFp32WLi128EEv26Group_norm_nhwc_fwd_params)
        /*0818*/ 	.word	0x00000020


	//----- nvinfo : EIATTR_FRAME_SIZE
	.align		4
.L_385:
        /*081c*/ 	.byte	0x04, 0x11
        /*081e*/ 	.short	(.L_387 - .L_386)
	.align		4
.L_386:
        /*0820*/ 	.word	index@(_Z30group_norm_nhwc_fwd_sum_kernelI11Fp32IOFp32WLi128EEv26Group_norm_nhwc_fwd_params)
        /*0824*/ 	.word	0x00000000


	//----- nvinfo : EIATTR_REGCOUNT
	.align		4
.L_387:
        /*0828*/ 	.byte	0x04, 0x2f
        /*082a*/ 	.short	(.L_389 - .L_388)
	.align		4
.L_388:
        /*082c*/ 	.word	index@(_Z30group_norm_nhwc_fwd_sum_kernelI11Fp32IOFp32WLi64EEv26Group_norm_nhwc_fwd_params)
        /*0830*/ 	.word	0x00000020


	//----- nvinfo : EIATTR_FRAME_SIZE
	.align		4
.L_389:
        /*0834*/ 	.byte	0x04, 0x11
        /*0836*/ 	.short	(.L_391 - .L_390)
	.align		4
.L_390:
        /*0838*/ 	.word	index@(_Z30group_norm_nhwc_fwd_sum_kernelI11Fp32IOFp32WLi64EEv26Group_norm_nhwc_fwd_params)
        /*083c*/ 	.word	0x00000000


	//----- nvinfo : EIATTR_REGCOUNT
	.align		4
.L_391:
        /*0840*/ 	.byte	0x04, 0x2f
        /*0842*/ 	.short	(.L_393 - .L_392)
	.align		4
.L_392:
        /*0844*/ 	.word	index@(_Z30group_norm_nhwc_fwd_sum_kernelI11Fp32IOFp32WLi168EEv26Group_norm_nhwc_fwd_params)
        /*0848*/ 	.word	0x0000001f


	//----- nvinfo : EIATTR_FRAME_SIZE
	.align		4
.L_393:
        /*084c*/ 	.byte	0x04, 0x11
        /*084e*/ 	.short	(.L_395 - .L_394)
	.align		4
.L_394:
        /*0850*/ 	.word	index@(_Z30group_norm_nhwc_fwd_sum_kernelI11Fp32IOFp32WLi168EEv26Group_norm_nhwc_fwd_params)
        /*0854*/ 	.word	0x00000000


	//----- nvinfo : EIATTR_REGCOUNT
	.align		4
.L_395:
        /*0858*/ 	.byte	0x04, 0x2f
        /*085a*/ 	.short	(.L_397 - .L_396)
	.align		4
.L_396:
        /*085c*/ 	.word	index@(_Z30group_norm_nhwc_fwd_sum_kernelI11Fp32IOFp32WLi196EEv26Group_norm_nhwc_fwd_params)
        /*0860*/ 	.word	0x0000001f


	//----- nvinfo : EIATTR_FRAME_SIZE
	.align		4
.L_397:
        /*0864*/ 	.byte	0x04, 0x11
        /*0866*/ 	.short	(.L_399 - .L_398)
	.align		4
.L_398:
        /*0868*/ 	.word	index@(_Z30group_norm_nhwc_fwd_sum_kernelI11Fp32IOFp32WLi196EEv26Group_norm_nhwc_fwd_params)
        /*086c*/ 	.word	0x00000000


	//----- nvinfo : EIATTR_REGCOUNT
	.align		4
.L_399:
        /*0870*/ 	.byte	0x04, 0x2f
        /*0872*/ 	.short	(.L_401 - .L_400)
	.align		4
.L_400:
        /*0874*/ 	.word	index@(_Z32group_norm_nhwc_fwd_scale_kernelI11Fp16IOFp16WLi160EEv26Group_norm_nhwc_fwd_params)
        /*0878*/ 	.word	0x00000020


	//----- nvinfo : EIATTR_FRAME_SIZE
	.align		4
.L_401:
        /*087c*/ 	.byte	0x04, 0x11
        /*087e*/ 	.short	(.L_403 - .L_402)
	.align		4
.L_402:
        /*0880*/ 	.word	index@(_Z32group_norm_nhwc_fwd_scale_kernelI11Fp16IOFp16WLi160EEv26Group_norm_nhwc_fwd_params)
        /*0884*/ 	.word	0x00000000


	//----- nvinfo : EIATTR_REGCOUNT
	.align		4
.L_403:
        /*0888*/ 	.byte	0x04, 0x2f
        /*088a*/ 	.short	(.L_405 - .L_404)
	.align		4
.L_404:
        /*088c*/ 	.word	index@(_Z32group_norm_nhwc_fwd_scale_kernelI11Fp16IOFp16WLi140EEv26Group_norm_nhwc_fwd_params)
        /*0890*/ 	.word	0x00000020


	//----- nvinfo : EIATTR_FRAME_SIZE
	.align		4
.L_405:
        /*0894*/ 	.byte	0x04, 0x11
        /*0896*/ 	.short	(.L_407 - .L_406)
	.align		4
.L_406:
        /*0898*/ 	.word	index@(_Z32group_norm_nhwc_fwd_scale_kernelI11Fp16IOFp16WLi140EEv26Group_norm_nhwc_fwd_params)
        /*089c*/ 	.word	0x00000000


	//----- nvinfo : EIATTR_REGCOUNT
	.align		4
.L_407:
        /*08a0*/ 	.byte	0x04, 0x2f
        /*08a2*/ 	.short	(.L_409 - .L_408)
	.align		4
.L_408:
        /*08a4*/ 	.word	index@(_Z32group_norm_nhwc_fwd_scale_kernelI11Fp16IOFp16WLi120EEv26Group_norm_nhwc_fwd_params)
        /*08a8*/ 	.word	0x00000020


	//----- nvinfo : EIATTR_FRAME_SIZE
	.align		4
.L_409:
        /*08ac*/ 	.byte	0x04, 0x11
        /*08ae*/ 	.short	(.L_411 - .L_410)
	.align		4
.L_410:
        /*08b0*/ 	.word	index@(_Z32group_norm_nhwc_fwd_scale_kernelI11Fp16IOFp16WLi120EEv26Group_norm_nhwc_fwd_params)
        /*08b4*/ 	.word	0x00000000


	//----- nvinfo : EIATTR_REGCOUNT
	.align		4
.L_411:
        /*08b8*/ 	.byte	0x04, 0x2f
        /*08ba*/ 	.short	(.L_413 - .L_412)
	.align		4
.L_412:
        /*08bc*/ 	.word	index@(_Z32group_norm_nhwc_fwd_scale_kernelI11Fp16IOFp16WLi256EEv26Group_norm_nhwc_fwd_params)
        /*08c0*/ 	.word	0x00000020


	//----- nvinfo : EIATTR_FRAME_SIZE
	.align		4
.L_413:
        /*08c4*/ 	.byte	0x04, 0x11
        /*08c6*/ 	.short	(.L_415 - .L_414)
	.align		4
.L_414:
        /*08c8*/ 	.word	index@(_Z32group_norm_nhwc_fwd_scale_kernelI11Fp16IOFp16WLi256EEv26Group_norm_nhwc_fwd_params)
        /*08cc*/ 	.word	0x00000000


	//----- nvinfo : EIATTR_REGCOUNT
	.align		4
.L_415:
        /*08d0*/ 	.byte	0x04, 0x2f
        /*08d2*/ 	.short	(.L_417 - .L_416)
	.align		4
.L_416:
        /*08d4*/ 	.word	index@(_Z32group_norm_nhwc_fwd_scale_kernelI11Fp16IOFp16WLi448EEv26Group_norm_nhwc_fwd_params)
        /*08d8*/ 	.word	0x00000020


	//----- nvinfo : EIATTR_FRAME_SIZE
	.align		4
.L_417:
        /*08dc*/ 	.byte	0x04, 0x11
        /*08de*/ 	.short	(.L_419 - .L_418)
	.align		4
.L_418:
        /*08e0*/ 	.word	index@(_Z32group_norm_nhwc_fwd_scale_kernelI11Fp16IOFp16WLi448EEv26Group_norm_nhwc_fwd_params)
        /*08e4*/ 	.word	0x00000000


	//----- nvinfo : EIATTR_REGCOUNT
	.align		4
.L_419:
        /*08e8*/ 	.byte	0x04, 0x2f
        /*08ea*/ 	.short	(.L_421 - .L_420)
	.align		4
.L_420:
        /*08ec*/ 	.word	index@(_Z32group_norm_nhwc_fwd_scale_kernelI11Fp16IOFp16WLi192EEv26Group_norm_nhwc_fwd_params)
        /*08f0*/ 	.word	0x00000020


	//----- nvinfo : EIATTR_FRAME_SIZE
	.align		4
.L_421:
        /*08f4*/ 	.byte	0x04, 0x11
        /*08f6*/ 	.short	(.L_423 - .L_422)
	.align		4
.L_422:
        /*08f8*/ 	.word	index@(_Z32group_norm_nhwc_fwd_scale_kernelI11Fp16IOFp16WLi192EEv26Group_norm_nhwc_fwd_params)
        /*08fc*/ 	.word	0x00000000


	//----- nvinfo : EIATTR_REGCOUNT
	.align		4
.L_423:
        /*0900*/ 	.byte	0x04, 0x2f
        /*0902*/ 	.short	(.L_425 - .L_424)
	.align		4
.L_424:
        /*0904*/ 	.word	index@(_Z32group_norm_nhwc_fwd_scale_kernelI11Fp16IOFp16WLi128EEv26Group_norm_nhwc_fwd_params)
        /*0908*/ 	.word	0x00000020


	//----- nvinfo : EIATTR_FRAME_SIZE
	.align		4
.L_425:
        /*090c*/ 	.byte	0x04, 0x11
        /*090e*/ 	.short	(.L_427 - .L_426)
	.align		4
.L_426:
        /*0910*/ 	.word	index@(_Z32group_norm_nhwc_fwd_scale_kernelI11Fp16IOFp16WLi128EEv26Group_norm_nhwc_fwd_params)
        /*0914*/ 	.word	0x00000000


	//----- nvinfo : EIATTR_REGCOUNT
	.align		4
.L_427:
        /*0918*/ 	.byte	0x04, 0x2f
        /*091a*/ 	.short	(.L_429 - .L_428)
	.align		4
.L_428:
        /*091c*/ 	.word	index@(_Z32group_norm_nhwc_fwd_scale_kernelI11Fp16IOFp16WLi64EEv26Group_norm_nhwc_fwd_params)
        /*0920*/ 	.word	0x00000020


	//----- nvinfo : EIATTR_FRAME_SIZE
	.align		4
.L_429:
        /*0924*/ 	.byte	0x04, 0x11
        /*0926*/ 	.short	(.L_431 - .L_430)
	.align		4
.L_430:
        /*0928*/ 	.word	index@(_Z32group_norm_nhwc_fwd_scale_kernelI11Fp16IOFp16WLi64EEv26Group_norm_nhwc_fwd_params)
        /*092c*/ 	.word	0x00000000


	//----- nvinfo : EIATTR_REGCOUNT
	.align		4
.L_431:
        /*0930*/ 	.byte	0x04, 0x2f
        /*0932*/ 	.short	(.L_433 - .L_432)
	.align		4
.L_432:
        /*0934*/ 	.word	index@(_Z32group_norm_nhwc_fwd_scale_kernelI11Fp16IOFp16WLi168EEv26Group_norm_nhwc_fwd_params)
        /*0938*/ 	.word	0x00000020


	//----- nvinfo : EIATTR_FRAME_SIZE
	.align		4
.L_433:
        /*093c*/ 	.byte	0x04, 0x11
        /*093e*/ 	.short	(.L_435 - .L_434)
	.align		4
.L_434:
        /*0940*/ 	.word	index@(_Z32group_norm_nhwc_fwd_scale_kernelI11Fp16IOFp16WLi168EEv26Group_norm_nhwc_fwd_params)
        /*0944*/ 	.word	0x00000000


	//----- nvinfo : EIATTR_REGCOUNT
	.align		4
.L_435:
        /*0948*/ 	.byte	0x04, 0x2f
        /*094a*/ 	.short	(.L_437 - .L_436)
	.align		4
.L_436:
        /*094c*/ 	.word	index@(_Z32group_norm_nhwc_fwd_scale_kernelI11Fp16IOFp16WLi196EEv26Group_norm_nhwc_fwd_params)
        /*0950*/ 	.word	0x00000020


	//----- nvinfo : EIATTR_FRAME_SIZE
	.align		4
.L_437:
        /*0954*/ 	.byte	0x04, 0x11
        /*0956*/ 	.short	(.L_439 - .L_438)
	.align		4
.L_438:
        /*0958*/ 	.word	index@(_Z32group_norm_nhwc_fwd_scale_kernelI11Fp16IOFp16WLi196EEv26Group_norm_nhwc_fwd_params)
        /*095c*/ 	.word	0x00000000


	//----- nvinfo : EIATTR_REGCOUNT
	.align		4
.L_439:
        /*0960*/ 	.byte	0x04, 0x2f
        /*0962*/ 	.short	(.L_441 - .L_440)
	.align		4
.L_440:
        /*0964*/ 	.word	index@(_Z32group_norm_nhwc_fwd_scale_kernelI11Fp16IOBf16WLi160EEv26Group_norm_nhwc_fwd_params)
        /*0968*/ 	.word	0x00000020


	//----- nvinfo : EIATTR_FRAME_SIZE
	.align		4
.L_441:
        /*096c*/ 	.byte	0x04, 0x11
        /*096e*/ 	.short	(.L_443 - .L_442)
	.align		4
.L_442:
        /*0970*/ 	.word	index@(_Z32group_norm_nhwc_fwd_scale_kernelI11Fp16IOBf16WLi160EEv26Group_norm_nhwc_fwd_params)
        /*0974*/ 	.word	0x00000000


	//----- nvinfo : EIATTR_REGCOUNT
	.align		4
.L_443:
        /*0978*/ 	.byte	0x04, 0x2f
        /*097a*/ 	.short	(.L_445 - .L_444)
	.align		4
.L_444:
        /*097c*/ 	.word	index@(_Z32group_norm_nhwc_fwd_scale_kernelI11Fp16IOBf16WLi140EEv26Group_norm_nhwc_fwd_params)
        /*0980*/ 	.word	0x00000020


	//----- nvinfo : EIATTR_FRAME_SIZE
	.align		4
.L_445:
        /*0984*/ 	.byte	0x04, 0x11
        /*0986*/ 	.short	(.L_447 - .L_446)
	.align		4
.L_446:
        /*0988*/ 	.word	index@(_Z32group_norm_nhwc_fwd_scale_kernelI11Fp16IOBf16WLi140EEv26Group_norm_nhwc_fwd_params)
        /*098c*/ 	.word	0x00000000


	//----- nvinfo : EIATTR_REGCOUNT
	.align		4
.L_447:
        /*0990*/ 	.byte	0x04, 0x2f
        /*0992*/ 	.short	(.L_449 - .L_448)
	.align		4
.L_448:
        /*0994*/ 	.word	index@(_Z32group_norm_nhwc_fwd_scale_kernelI11Fp16IOBf16WLi120EEv26Group_norm_nhwc_fwd_params)
        /*0998*/ 	.word	0x00000020


	//----- nvinfo : EIATTR_FRAME_SIZE
	.align		4
.L_449:
        /*099c*/ 	.byte	0x04, 0x11
        /*099e*/ 	.short	(.L_451 - .L_450)
	.align		4
.L_450:
        /*09a0*/ 	.word	index@(_Z32group_norm_nhwc_fwd_scale_kernelI11Fp16IOBf16WLi120EEv26Group_norm_nhwc_fwd_params)
        /*09a4*/ 	.word	0x00000000


	//----- nvinfo : EIATTR_REGCOUNT
	.align		4
.L_451:
        /*09a8*/ 	.byte	0x04, 0x2f
        /*09aa*/ 	.short	(.L_453 - .L_452)
	.align		4
.L_452:
        /*09ac*/ 	.word	index@(_Z32group_norm_nhwc_fwd_scale_kernelI11Fp16IOBf16WLi256EEv26Group_norm_nhwc_fwd_params)
        /*09b0*/ 	.word	0x00000020


	//----- nvinfo : EIATTR_FRAME_SIZE
	.align		4
.L_453:
        /*09b4*/ 	.byte	0x04, 0x11
        /*09b6*/ 	.short	(.L_455 - .L_454)
	.align		4
.L_454:
        /*09b8*/ 	.word	index@(_Z32group_norm_nhwc_fwd_scale_kernelI11Fp16IOBf16WLi256EEv26Group_norm_nhwc_fwd_params)
        /*09bc*/ 	.word	0x00000000


	//----- nvinfo : EIATTR_REGCOUNT
	.align		4
.L_455:
        /*09c0*/ 	.byte	0x04, 0x2f
        /*09c2*/ 	.short	(.L_457 - .L_456)
	.align		4
.L_456:
        /*09c4*/ 	.word	index@(_Z32group_norm_nhwc_fwd_scale_kernelI11Fp16IOBf16WLi448EEv26Group_norm_nhwc_fwd_params)
        /*09c8*/ 	.word	0x00000020


	//----- nvinfo : EIATTR_FRAME_SIZE
	.align		4
.L_457:
        /*09cc*/ 	.byte	0x04, 0x11
        /*09ce*/ 	.short	(.L_459 - .L_458)
	.align		4
.L_458:
        /*09d0*/ 	.word	index@(_Z32group_norm_nhwc_fwd_scale_kernelI11Fp16IOBf16WLi448EEv26Group_norm_nhwc_fwd_params)
        /*09d4*/ 	.word	0x00000000


	//----- nvinfo : EIATTR_REGCOUNT
	.align		4
.L_459:
        /*09d8*/ 	.byte	0x04, 0x2f
        /*09da*/ 	.short	(.L_461 - .L_460)
	.align		4
.L_460:
        /*09dc*/ 	.word	index@(_Z32group_norm_nhwc_fwd_scale_kernelI11Fp16IOBf16WLi192EEv26Group_norm_nhwc_fwd_params)
        /*09e0*/ 	.word	0x00000020


	//----- nvinfo : EIATTR_FRAME_SIZE
	.align		4
.L_461:
        /*09e4*/ 	.byte	0x04, 0x11
        /*09e6*/ 	.short	(.L_463 - .L_462)
	.align		4
.L_462:
        /*09e8*/ 	.word	index@(_Z32group_norm_nhwc_fwd_scale_kernelI11Fp16IOBf16WLi192EEv26Group_norm_nhwc_fwd_params)
        /*09ec*/ 	.word	0x00000000


	//----- nvinfo : EIATTR_REGCOUNT
	.align		4
.L_463:
        /*09f0*/ 	.byte	0x04, 0x2f
        /*09f2*/ 	.short	(.L_465 - .L_464)
	.align		4
.L_464:
        /*09f4*/ 	.word	index@(_Z32group_norm_nhwc_fwd_scale_kernelI11Fp16IOBf16WLi128EEv26Group_norm_nhwc_fwd_params)
        /*09f8*/ 	.word	0x00000020


	//----- nvinfo : EIATTR_FRAME_SIZE
	.align		4
.L_465:
        /*09fc*/ 	.byte	0x04, 0x11
        /*09fe*/ 	.short	(.L_467 - .L_466)
	.align		4
.L_466:
        /*0a00*/ 	.word	index@(_Z32group_norm_nhwc_fwd_scale_kernelI11Fp16IOBf16WLi128EEv26Group_norm_nhwc_fwd_params)
        /*0a04*/ 	.word	0x00000000


	//----- nvinfo : EIATTR_REGCOUNT
	.align		4
.L_467:
        /*0a08*/ 	.byte	0x04, 0x2f
        /*0a0a*/ 	.short	(.L_469 - .L_468)
	.align		4
.L_468:
        /*0a0c*/ 	.word	index@(_Z32group_norm_nhwc_fwd_scale_kernelI11Fp16IOBf16WLi64EEv26Group_norm_nhwc_fwd_params)
        /*0a10*/ 	.word	0x00000020


	//----- nvinfo : EIATTR_FRAME_SIZE
	.align		4
.L_469:
        /*0a14*/ 	.byte	0x04, 0x11
        /*0a16*/ 	.short	(.L_471 - .L_470)
	.align		4
.L_470:
        /*0a18*/ 	.word	index@(_Z32group_norm_nhwc_fwd_scale_kernelI11Fp16IOBf16WLi64EEv26Group_norm_nhwc_fwd_params)
        /*0a1c*/ 	.word	0x00000000


	//----- nvinfo : EIATTR_REGCOUNT
	.align		4
.L_471:
        /*0a20*/ 	.byte	0x04, 0x2f
        /*0a22*/ 	.short	(.L_473 - .L_472)
	.align		4
.L_472:
        /*0a24*/ 	.word	index@(_Z32group_norm_nhwc_fwd_scale_kernelI11Fp16IOBf16WLi168EEv26Group_norm_nhwc_fwd_params)
        /*0a28*/ 	.word	0x00000020


	//----- nvinfo : EIATTR_FRAME_SIZE
	.align		4
.L_473:
        /*0a2c*/ 	.byte	0x04, 0x11
        /*0a2e*/ 	.short	(.L_475 - .L_474)
	.align		4
.L_474:
        /*0a30*/ 	.word	index@(_Z32group_norm_nhwc_fwd_scale_kernelI11Fp16IOBf16WLi168EEv26Group_norm_nhwc_fwd_params)
        /*0a34*/ 	.word	0x00000000


	//----- nvinfo : EIATTR_REGCOUNT
	.align		4
.L_475:
        /*0a38*/ 	.byte	0x04, 0x2f
        /*0a3a*/ 	.short	(.L_477 - .L_476)
	.align		4
.L_476:
        /*0a3c*/ 	.word	index@(_Z32group_norm_nhwc_fwd_scale_kernelI11Fp16IOBf16WLi196EEv26Group_norm_nhwc_fwd_params)
        /*0a40*/ 	.word	0x00000020


	//----- nvinfo : EIATTR_FRAME_SIZE
	.align		4
.L_477:
        /*0a44*/ 	.byte	0x04, 0x11
        /*0a46*/ 	.short	(.L_479 - .L_478)
	.align		4
.L_478:
        /*0a48*/ 	.word	index@(_Z32group_norm_nhwc_fwd_scale_kernelI11Fp16IOBf16WLi196EEv26Group_norm_nhwc_fwd_params)
        /*0a4c*/ 	.word	0x00000000


	//----- nvinfo : EIATTR_REGCOUNT
	.align		4
.L_479:
        /*0a50*/ 	.byte	0x04, 0x2f
        /*0a52*/ 	.short	(.L_481 - .L_480)
	.align		4
.L_480:
        /*0a54*/ 	.word	index@(_Z32group_norm_nhwc_fwd_scale_kernelI11Fp16IOFp32WLi160EEv26Group_norm_nhwc_fwd_params)
        /*0a58*/ 	.word	0x00000020


	//----- nvinfo : EIATTR_FRAME_SIZE
	.align		4
.L_481:
        /*0a5c*/ 	.byte	0x04, 0x11
        /*0a5e*/ 	.short	(.L_483 - .L_482)
	.align		4
.L_482:
        /*0a60*/ 	.word	index@(_Z32group_norm_nhwc_fwd_scale_kernelI11Fp16IOFp32WLi160EEv26Group_norm_nhwc_fwd_params)
        /*0a64*/ 	.word	0x00000000


	//----- nvinfo : EIATTR_REGCOUNT
	.align		4
.L_483:
        /*0a68*/ 	.byte	0x04, 0x2f
        /*0a6a*/ 	.short	(.L_485 - .L_484)
	.align		4
.L_484:
        /*0a6c*/ 	.word	index@(_Z32group_norm_nhwc_fwd_scale_kernelI11Fp16IOFp32WLi140EEv26Group_norm_nhwc_fwd_params)
        /*0a70*/ 	.word	0x00000020


	//----- nvinfo : EIATTR_FRAME_SIZE
	.align		4
.L_485:
        /*0a74*/ 	.byte	0x04, 0x11
        /*0a76*/ 	.short	(.L_487 - .L_486)
	.align		4
.L_486:
        /*0a78*/ 	.word	index@(_Z32group_norm_nhwc_fwd_scale_kernelI11Fp16IOFp32WLi140EEv26Group_norm_nhwc_fwd_params)
        /*0a7c*/ 	.word	0x00000000


	//----- nvinfo : EIATTR_REGCOUNT
	.align		4
.L_487:
        /*0a80*/ 	.byte	0x04, 0x2f
        /*0a82*/ 	.short	(.L_489 - .L_488)
	.align		4
.L_488:
        /*0a84*/ 	.word	index@(_Z32group_norm_nhwc_fwd_scale_kernelI11Fp16IOFp32WLi120EEv26Group_norm_nhwc_fwd_params)
        /*0a88*/ 	.word	0x00000020


	//----- nvinfo : EIATTR_FRAME_SIZE
	.align		4
.L_489:
        /*0a8c*/ 	.byte	0x04, 0x11
        /*0a8e*/ 	.short	(.L_491 - .L_490)
	.align		4
.L_490:
        /*0a90*/ 	.word	index@(_Z32group_norm_nhwc_fwd_scale_kernelI11Fp16IOFp32WLi120EEv26Group_norm_nhwc_fwd_params)
        /*0a94*/ 	.word	0x00000000


	//----- nvinfo : EIATTR_REGCOUNT
	.align		4
.L_491:
        /*0a98*/ 	.byte	0x04, 0x2f
        /*0a9a*/ 	.short	(.L_493 - .L_492)
	.align		4
.L_492:
        /*0a9c*/ 	.word	index@(_Z32group_norm_nhwc_fwd_scale_kernelI11Fp16IOFp32WLi256EEv26Group_norm_nhwc_fwd_params)
        /*0aa0*/ 	.word	0x00000020


	//----- nvinfo : EIATTR_FRAME_SIZE
	.align		4
.L_493:
        /*0aa4*/ 	.byte	0x04, 0x11
        /*0aa6*/ 	.short	(.L_495 - .L_494)
	.align		4
.L_494:
        /*0aa8*/ 	.word	index@(_Z32group_norm_nhwc_fwd_scale_kernelI11Fp16IOFp32WLi256EEv26Group_norm_nhwc_fwd_params)
        /*0aac*/ 	.word	0x00000000


	//----- nvinfo : EIATTR_REGCOUNT
	.align		4
.L_495:
        /*0ab0*/ 	.byte	0x04, 0x2f
        /*0ab2*/ 	.short	(.L_497 - .L_496)
	.align		4
.L_496:
        /*0ab4*/ 	.word	index@(_Z32group_norm_nhwc_fwd_scale_kernelI11Fp16IOFp32WLi448EEv26Group_norm_nhwc_fwd_params)
        /*0ab8*/ 	.word	0x00000020


	//----- nvinfo : EIATTR_FRAME_SIZE
	.align		4
.L_497:
        /*0abc*/ 	.byte	0x04, 0x11
        /*0abe*/ 	.short	(.L_499 - .L_498)
	.align		4
.L_498:
        /*0ac0*/ 	.word	index@(_Z32group_norm_nhwc_fwd_scale_kernelI11Fp16IOFp32WLi448EEv26Group_norm_nhwc_fwd_params)
        /*0ac4*/ 	.word	0x00000000


	//----- nvinfo : EIATTR_REGCOUNT
	.align		4
.L_499:
        /*0ac8*/ 	.byte	0x04, 0x2f
        /*0aca*/ 	.short	(.L_501 - .L_500)
	.align		4
.L_500:
        /*0acc*/ 	.word	index@(_Z32group_norm_nhwc_fwd_scale_kernelI11Fp16IOFp32WLi192EEv26Group_norm_nhwc_fwd_params)
        /*0ad0*/ 	.word	0x00000020


	//----- nvinfo : EIATTR_FRAME_SIZE
	.align		4
.L_501:
        /*0ad4*/ 	.byte	0x04, 0x11
        /*0ad6*/ 	.short	(.L_503 - .L_502)
	.align		4
.L_502:
        /*0ad8*/ 	.word	index@(_Z32group_norm_nhwc_fwd_scale_kernelI11Fp16IOFp32WLi192EEv26Group_norm_nhwc_fwd_params)
        /*0adc*/ 	.word	0x00000000


	//----- nvinfo : EIATTR_REGCOUNT
	.align		4
.L_503:
        /*0ae0*/ 	.byte	0x04, 0x2f
        /*0ae2*/ 	.short	(.L_505 - .L_504)
	.align		4
.L_504:
        /*0ae4*/ 	.word	index@(_Z32group_norm_nhwc_fwd_scale_kernelI11Fp16IOFp32WLi128EEv26Group_norm_nhwc_fwd_params)
        /*0ae8*/ 	.word	0x00000020


	//----- nvinfo : EIATTR_FRAME_SIZE
	.align		4
.L_505:
        /*0aec*/ 	.byte	0x04, 0x11
        /*0aee*/ 	.short	(.L_507 - .L_506)
	.align		4
.L_506:
        /*0af0*/ 	.word	index@(_Z32group_norm_nhwc_fwd_scale_kernelI11Fp16IOFp32WLi128EEv26Group_norm_nhwc_fwd_params)
        /*0af4*/ 	.word	0x00000000


	//----- nvinfo : EIATTR_REGCOUNT
	.align		4
.L_507:
        /*0af8*/ 	.byte	0x04, 0x2f
        /*0afa*/ 	.short	(.L_509 - .L_508)
	.align		4
.L_508:
        /*0afc*/ 	.word	index@(_Z32group_norm_nhwc_fwd_scale_kernelI11Fp16IOFp32WLi64EEv26Group_norm_nhwc_fwd_params)
        /*0b00*/ 	.word	0x00000020


	//----- nvinfo : EIATTR_FRAME_SIZE
	.align		4
.L_509:
        /*0b04*/ 	.byte	0x04, 0x11
        /*0b06*/ 	.short	(.L_511 - .L_510)
	.align		4
.L_510:
        /*0b08*/ 	.word	index@(_Z32group_norm_nhwc_fwd_scale_kernelI11Fp16IOFp32WLi64EEv26Group_norm_nhwc_fwd_params)
        /*0b0c*/ 	.word	0x00000000


	//----- nvinfo : EIATTR_REGCOUNT
	.align		4
.L_511:
        /*0b10*/ 	.byte	0x04, 0x2f
        /*0b12*/ 	.short	(.L_513 - .L_512)
	.align		4
.L_512:
        /*0b14*/ 	.word	index@(_Z32group_norm_nhwc_fwd_scale_kernelI11Fp16IOFp32WLi168EEv26Group_norm_nhwc_fwd_params)
        /*0b18*/ 	.word	0x00000020


	//----- nvinfo : EIATTR_FRAME_SIZE
	.align		4
.L_513:
        /*0b1c*/ 	.byte	0x04, 0x11
        /*0b1e*/ 	.short	(.L_515 - .L_514)
	.align		4
.L_514:
        /*0b20*/ 	.word	index@(_Z32group_norm_nhwc_fwd_scale_kernelI11Fp16IOFp32WLi168EEv26Group_norm_nhwc_fwd_params)
        /*0b24*/ 	.word	0x00000000


	//----- nvinfo : EIATTR_REGCOUNT
	.align		4
.L_515:
        /*0b28*/ 	.byte	0x04, 0x2f
        /*0b2a*/ 	.short	(.L_517 - .L_516)
	.align		4
.L_516:
        /*0b2c*/ 	.word	index@(_Z32group_norm_nhwc_fwd_scale_kernelI11Fp16IOFp32WLi196EEv26Group_norm_nhwc_fwd_params)
        /*0b30*/ 	.word	0x00000020


	//----- nvinfo : EIATTR_FRAME_SIZE
	.align		4
.L_517:
        /*0b34*/ 	.byte	0x04, 0x11
        /*0b36*/ 	.short	(.L_519 - .L_518)
	.align		4
.L_518:
        /*0b38*/ 	.word	index@(_Z32group_norm_nhwc_fwd_scale_kernelI11Fp16IOFp32WLi196EEv26Group_norm_nhwc_fwd_params)
        /*0b3c*/ 	.word	0x00000000


	//----- nvinfo : EIATTR_REGCOUNT
	.align		4
.L_519:
        /*0b40*/ 	.byte	0x04, 0x2f
        /*0b42*/ 	.short	(.L_521 - .L_520)
	.align		4
.L_520:
        /*0b44*/ 	.word	index@(_Z32group_norm_nhwc_fwd_scale_kernelI11Bf16IOFp16WLi160EEv26Group_norm_nhwc_fwd_params)
        /*0b48*/ 	.word	0x00000020


	//----- nvinfo : EIATTR_FRAME_SIZE
	.align		4
.L_521:
        /*0b4c*/ 	.byte	0x04, 0x11
        /*0b4e*/ 	.short	(.L_523 - .L_522)
	.align		4
.L_522:
        /*0b50*/ 	.word	index@(_Z32group_norm_nhwc_fwd_scale_kernelI11Bf16IOFp16WLi160EEv26Group_norm_nhwc_fwd_params)
        /*0b54*/ 	.word	0x00000000


	//----- nvinfo : EIATTR_REGCOUNT
	.align		4
.L_523:
        /*0b58*/ 	.byte	0x04, 0x2f
        /*0b5a*/ 	.short	(.L_525 - .L_524)
	.align		4
.L_524:
        /*0b5c*/ 	.word	index@(_Z32group_norm_nhwc_fwd_scale_kernelI11Bf16IOFp16WLi140EEv26Group_norm_nhwc_fwd_params)
        /*0b60*/ 	.word	0x00000020


	//----- nvinfo : EIATTR_FRAME_SIZE
	.align		4
.L_525:
        /*0b64*/ 	.byte	0x04, 0x11
        /*0b66*/ 	.short	(.L_527 - .L_526)
	.align		4
.L_526:
        /*0b68*/ 	.word	index@(_Z32group_norm_nhwc_fwd_scale_kernelI11Bf16IOFp16WLi140EEv26Group_norm_nhwc_fwd_params)
        /*0b6c*/ 	.word	0x00000000


	//----- nvinfo : EIATTR_REGCOUNT
	.align		4
.L_527:
        /*0b70*/ 	.byte	0x04, 0x2f
        /*0b72*/ 	.short	(.L_529 - .L_528)
	.align		4
.L_528:
        /*0b74*/ 	.word	index@(_Z32group_norm_nhwc_fwd_scale_kernelI11Bf16IOFp16WLi120EEv26Group_norm_nhwc_fwd_params)
        /*0b78*/ 	.word	0x00000020


	//----- nvinfo : EIATTR_FRAME_SIZE
	.align		4
.L_529:
        /*0b7c*/ 	.byte	0x04, 0x11
        /*0b7e*/ 	.short	(.L_531 - .L_530)
	.align		4
.L_530:
        /*0b80*/ 	.word	index@(_Z32group_norm_nhwc_fwd_scale_kernelI11Bf16IOFp16WLi120EEv26Group_norm_nhwc_fwd_params)
        /*0b84*/ 	.word	0x00000000


	//----- nvinfo : EIATTR_REGCOUNT
	.align		4
.L_531:
        /*0b88*/ 	.byte	0x04, 0x2f
        /*0b8a*/ 	.short	(.L_533 - .L_532)
	.align		4
.L_532:
        /*0b8c*/ 	.word	index@(_Z32group_norm_nhwc_fwd_scale_kernelI11Bf16IOFp16WLi256EEv26Group_norm_nhwc_fwd_params)
        /*0b90*/ 	.word	0x00000020


	//----- nvinfo : EIATTR_FRAME_SIZE
	.align		4
.L_533:
        /*0b94*/ 	.byte	0x04, 0x11
        /*0b96*/ 	.short	(.L_535 - .L_534)
	.align		4
.L_534:
        /*0b98*/ 	.word	index@(_Z32group_norm_nhwc_fwd_scale_kernelI11Bf16IOFp16WLi256EEv26Group_norm_nhwc_fwd_params)
        /*0b9c*/ 	.word	0x00000000


	//----- nvinfo : EIATTR_REGCOUNT
	.align		4
.L_535:
        /*0ba0*/ 	.byte	0x04, 0x2f
        /*0ba2*/ 	.short	(.L_537 - .L_536)
	.align		4
.L_536:
        /*0ba4*/ 	.word	index@(_Z32group_norm_nhwc_fwd_scale_kernelI11Bf16IOFp16WLi448EEv26Group_norm_nhwc_fwd_params)
        /*0ba8*/ 	.word	0x00000020


	//----- nvinfo : EIATTR_FRAME_SIZE
	.align		4
.L_537:
        /*0bac*/ 	.byte	0x04, 0x11
        /*0bae*/ 	.short	(.L_539 - .L_538)
	.align		4
.L_538:
        /*0bb0*/ 	.word	index@(_Z32group_norm_nhwc_fwd_scale_kernelI11Bf16IOFp16WLi448EEv26Group_norm_nhwc_fwd_params)
        /*0bb4*/ 	.word	0x00000000


	//----- nvinfo : EIATTR_REGCOUNT
	.align		4
.L_539:
        /*0bb8*/ 	.byte	0x04, 0x2f
        /*0bba*/ 	.short	(.L_541 - .L_540)
	.align		4
.L_540:
        /*0bbc*/ 	.word	index@(_Z32group_norm_nhwc_fwd_scale_kernelI11Bf16IOFp16WLi192EEv26Group_norm_nhwc_fwd_params)
        /*0bc0*/ 	.word	0x00000020


	//----- nvinfo : EIATTR_FRAME_SIZE
	.align		4
.L_541:
        /*0bc4*/ 	.byte	0x04, 0x11
        /*0bc6*/ 	.short	(.L_543 - .L_542)
	.align		4
.L_542:
        /*0bc8*/ 	.word	index@(_Z32group_norm_nhwc_fwd_scale_kernelI11Bf16IOFp16WLi192EEv26Group_norm_nhwc_fwd_params)
        /*0bcc*/ 	.word	0x00000000


	//----- nvinfo : EIATTR_REGCOUNT
	.align		4
.L_543:
        /*0bd0*/ 	.byte	0x04, 0x2f
        /*0bd2*/ 	.short	(.L_545 - .L_544)
	.align		4
.L_544:
        /*0bd4*/ 	.word	index@(_Z32group_norm_nhwc_fwd_scale_kernelI11Bf16IOFp16WLi128EEv26Group_norm_nhwc_fwd_params)
        /*0bd8*/ 	.word	0x00000020


	//----- nvinfo : EIATTR_FRAME_SIZE
	.align		4
.L_545:
        /*0bdc*/ 	.byte	0x04, 0x11
        /*0bde*/ 	.short	(.L_547 - .L_546)
	.align		4
.L_546:
        /*0be0*/ 	.word	index@(_Z32group_norm_nhwc_fwd_scale_kernelI11Bf16IOFp16WLi128EEv26Group_norm_nhwc_fwd_params)
        /*0be4*/ 	.word	0x00000000


	//----- nvinfo : EIATTR_REGCOUNT
	.align		4
.L_547:
        /*0be8*/ 	.byte	0x04, 0x2f
        /*0bea*/ 	.short	(.L_549 - .L_548)
	.align		4
.L_548:
        /*0bec*/ 	.word	index@(_Z32group_norm_nhwc_fwd_scale_kernelI11Bf16IOFp16WLi64EEv26Group_norm_nhwc_fwd_params)
        /*0bf0*/ 	.word	0x00000020


	//----- nvinfo : EIATTR_FRAME_SIZE
	.align		4
.L_549:
        /*0bf4*/ 	.byte	0x04, 0x11
        /*0bf6*/ 	.short	(.L_551 - .L_550)
	.align		4
.L_550:
        /*0bf8*/ 	.word	index@(_Z32group_norm_nhwc_fwd_scale_kernelI11Bf16IOFp16WLi64EEv26Group_norm_nhwc_fwd_params)
        /*0bfc*/ 	.word	0x00000000


	//----- nvinfo : EIATTR_REGCOUNT
	.align		4
.L_551:
        /*0c00*/ 	.byte	0x04, 0x2f
        /*0c02*/ 	.short	(.L_553 - .L_552)
	.align		4
.L_552:
        /*0c04*/ 	.word	index@(_Z32group_norm_nhwc_fwd_scale_kernelI11Bf16IOFp16WLi168EEv26Group_norm_nhwc_fwd_params)
        /*0c08*/ 	.word	0x00000020


	//----- nvinfo : EIATTR_FRAME_SIZE
	.align		4
.L_553:
        /*0c0c*/ 	.byte	0x04, 0x11
        /*0c0e*/ 	.short	(.L_555 - .L_554)
	.align		4
.L_554:
        /*0c10*/ 	.word	index@(_Z32group_norm_nhwc_fwd_scale_kernelI11Bf16IOFp16WLi168EEv26Group_norm_nhwc_fwd_params)
        /*0c14*/ 	.word	0x00000000


	//----- nvinfo : EIATTR_REGCOUNT
	.align		4
.L_555:
        /*0c18*/ 	.byte	0x04, 0x2f
        /*0c1a*/ 	.short	(.L_557 - .L_556)
	.align		4
.L_556:
        /*0c1c*/ 	.word	index@(_Z32group_norm_nhwc_fwd_scale_kernelI11Bf16IOFp16WLi196EEv26Group_norm_nhwc_fwd_params)
        /*0c20*/ 	.word	0x00000020


	//----- nvinfo : EIATTR_FRAME_SIZE
	.align		4
.L_557:
        /*0c24*/ 	.byte	0x04, 0x11
        /*0c26*/ 	.short	(.L_559 - .L_558)
	.align		4
.L_558:
        /*0c28*/ 	.word	index@(_Z32group_norm_nhwc_fwd_scale_kernelI11Bf16IOFp16WLi196EEv26Group_norm_nhwc_fwd_params)
        /*0c2c*/ 	.word	0x00000000


	//----- nvinfo : EIATTR_REGCOUNT
	.align		4
.L_559:
        /*0c30*/ 	.byte	0x04, 0x2f
        /*0c32*/ 	.short	(.L_561 - .L_560)
	.align		4
.L_560:
        /*0c34*/ 	.word	index@(_Z32group_norm_nhwc_fwd_scale_kernelI11Bf16IOBf16WLi160EEv26Group_norm_nhwc_fwd_params)
        /*0c38*/ 	.word	0x00000020


	//----- nvinfo : EIATTR_FRAME_SIZE
	.align		4
.L_561:
        /*0c3c*/ 	.byte	0x04, 0x11
        /*0c3e*/ 	.short	(.L_563 - .L_562)
	.align		4
.L_562:
        /*0c40*/ 	.word	index@(_Z32group_norm_nhwc_fwd_scale_kernelI11Bf16IOBf16WLi160EEv26Group_norm_nhwc_fwd_params)
        /*0c44*/ 	.word	0x00000000


	//----- nvinfo : EIATTR_REGCOUNT
	.align		4
.L_563:
        /*0c48*/ 	.byte	0x04, 0x2f
        /*0c4a*/ 	.short	(.L_565 - .L_564)
	.align		4
.L_564:
        /*0c4c*/ 	.word	index@(_Z32group_norm_nhwc_fwd_scale_kernelI11Bf16IOBf16WLi140EEv26Group_norm_nhwc_fwd_params)
        /*0c50*/ 	.word	0x00000020


	//----- nvinfo : EIATTR_FRAME_SIZE
	.align		4
.L_565:
        /*0c54*/ 	.byte	0x04, 0x11
        /*0c56*/ 	.short	(.L_567 - .L_566)
	.align		4
.L_566:
        /*0c58*/ 	.word	index@(_Z32group_norm_nhwc_fwd_scale_kernelI11Bf16IOBf16WLi140EEv26Group_norm_nhwc_fwd_params)
        /*0c5c*/ 	.word	0x00000000


	//----- nvinfo : EIATTR_REGCOUNT
	.align		4
.L_567:
        /*0c60*/ 	.byte	0x04, 0x2f
        /*0c62*/ 	.short	(.L_569 - .L_568)
	.align		4
.L_568:
        /*0c64*/ 	.word	index@(_Z32group_norm_nhwc_fwd_scale_kernelI11Bf16IOBf16WLi120EEv26Group_norm_nhwc_fwd_params)
        /*0c68*/ 	.word	0x00000020


	//----- nvinfo : EIATTR_FRAME_SIZE
	.align		4
.L_569:
        /*0c6c*/ 	.byte	0x04, 0x11
        /*0c6e*/ 	.short	(.L_571 - .L_570)
	.align		4
.L_570:
        /*0c70*/ 	.word	index@(_Z32group_norm_nhwc_fwd_scale_kernelI11Bf16IOBf16WLi120EEv26Group_norm_nhwc_fwd_params)
        /*0c74*/ 	.word	0x00000000


	//----- nvinfo : EIATTR_REGCOUNT
	.align		4
.L_571:
        /*0c78*/ 	.byte	0x04, 0x2f
        /*0c7a*/ 	.short	(.L_573 - .L_572)
	.align		4
.L_572:
        /*0c7c*/ 	.word	index@(_Z32group_norm_nhwc_fwd_scale_kernelI11Bf16IOBf16WLi256EEv26Group_norm_nhwc_fwd_params)
        /*0c80*/ 	.word	0x00000020


	//----- nvinfo : EIATTR_FRAME_SIZE
	.align		4
.L_573:
        /*0c84*/ 	.byte	0x04, 0x11
        /*0c86*/ 	.short	(.L_575 - .L_574)
	.align		4
.L_574:
        /*0c88*/ 	.word	index@(_Z32group_norm_nhwc_fwd_scale_kernelI11Bf16IOBf16WLi256EEv26Group_norm_nhwc_fwd_params)
        /*0c8c*/ 	.word	0x00000000


	//----- nvinfo : EIATTR_REGCOUNT
	.align		4
.L_575:
        /*0c90*/ 	.byte	0x04, 0x2f
        /*0c92*/ 	.short	(.L_577 - .L_576)
	.align		4
.L_576:
        /*0c94*/ 	.word	index@(_Z32group_norm_nhwc_fwd_scale_kernelI11Bf16IOBf16WLi448EEv26Group_norm_nhwc_fwd_params)
        /*0c98*/ 	.word	0x00000020


	//----- nvinfo : EIATTR_FRAME_SIZE
	.align		4
.L_577:
        /*0c9c*/ 	.byte	0x04, 0x11
        /*0c9e*/ 	.short	(.L_579 - .L_578)
	.align		4
.L_578:
        /*0ca0*/ 	.word	index@(_Z32group_norm_nhwc_fwd_scale_kernelI11Bf16IOBf16WLi448EEv26Group_norm_nhwc_fwd_params)
        /*0ca4*/ 	.word	0x00000000


	//----- nvinfo : EIATTR_REGCOUNT
	.align		4
.L_579:
        /*0ca8*/ 	.byte	0x04, 0x2f
        /*0caa*/ 	.short	(.L_581 - .L_580)
	.align		4
.L_580:
        /*0cac*/ 	.word	index@(_Z32group_norm_nhwc_fwd_scale_kernelI11Bf16IOBf16WLi192EEv26Group_norm_nhwc_fwd_params)
        /*0cb0*/ 	.word	0x00000020


	//----- nvinfo : EIATTR_FRAME_SIZE
	.align		4
.L_581:
        /*0cb4*/ 	.byte	0x04, 0x11
        /*0cb6*/ 	.short	(.L_583 - .L_582)
	.align		4
.L_582:
        /*0cb8*/ 	.word	index@(_Z32group_norm_nhwc_fwd_scale_kernelI11Bf16IOBf16WLi192EEv26Group_norm_nhwc_fwd_params)
        /*0cbc*/ 	.word	0x00000000


	//----- nvinfo : EIATTR_REGCOUNT
	.align		4
.L_583:
        /*0cc0*/ 	.byte	0x04, 0x2f
        /*0cc2*/ 	.short	(.L_585 - .L_584)
	.align		4
.L_584:
        /*0cc4*/ 	.word	index@(_Z32group_norm_nhwc_fwd_scale_kernelI11Bf16IOBf16WLi128EEv26Group_norm_nhwc_fwd_params)
        /*0cc8*/ 	.word	0x00000020


	//----- nvinfo : EIATTR_FRAME_SIZE
	.align		4
.L_585:
        /*0ccc*/ 	.byte	0x04, 0x11
        /*0cce*/ 	.short	(.L_587 - .L_586)
	.align		4
.L_586:
        /*0cd0*/ 	.word	index@(_Z32group_norm_nhwc_fwd_scale_kernelI11Bf16IOBf16WLi128EEv26Group_norm_nhwc_fwd_params)
        /*0cd4*/ 	.word	0x00000000


	//----- nvinfo : EIATTR_REGCOUNT
	.align		4
.L_587:
        /*0cd8*/ 	.byte	0x04, 0x2f
        /*0cda*/ 	.short	(.L_589 - .L_588)
	.align		4
.L_588:
        /*0cdc*/ 	.word	index@(_Z32group_norm_nhwc_fwd_scale_kernelI11Bf16IOBf16WLi64EEv26Group_norm_nhwc_fwd_params)
        /*0ce0*/ 	.word	0x00000020


	//----- nvinfo : EIATTR_FRAME_SIZE
	.align		4
.L_589:
        /*0ce4*/ 	.byte	0x04, 0x11
        /*0ce6*/ 	.short	(.L_591 - .L_590)
	.align		4
.L_590:
        /*0ce8*/ 	.word	index@(_Z32group_norm_nhwc_fwd_scale_kernelI11Bf16IOBf16WLi64EEv26Group_norm_nhwc_fwd_params)
        /*0cec*/ 	.word	0x00000000


	//----- nvinfo : EIATTR_REGCOUNT
	.align		4
.L_591:
        /*0cf0*/ 	.byte	0x04, 0x2f
        /*0cf2*/ 	.short	(.L_593 - .L_592)
	.align		4
.L_592:
        /*0cf4*/ 	.word	index@(_Z32group_norm_nhwc_fwd_scale_kernelI11Bf16IOBf16WLi168EEv26Group_norm_nhwc_fwd_params)
        /*0cf8*/ 	.word	0x00000020


	//----- nvinfo : EIATTR_FRAME_SIZE
	.align		4
.L_593:
        /*0cfc*/ 	.byte	0x04, 0x11
        /*0cfe*/ 	.short	(.L_595 - .L_594)
	.align		4
.L_594:
        /*0d00*/ 	.word	index@(_Z32group_norm_nhwc_fwd_scale_kernelI11Bf16IOBf16WLi168EEv26Group_norm_nhwc_fwd_params)
        /*0d04*/ 	.word	0x00000000


	//----- nvinfo : EIATTR_REGCOUNT
	.align		4
.L_595:
        /*0d08*/ 	.byte	0x04, 0x2f
        /*0d0a*/ 	.short	(.L_597 - .L_596)
	.align		4
.L_596:
        /*0d0c*/ 	.word	index@(_Z32group_norm_nhwc_fwd_scale_kernelI11Bf16IOBf16WLi196EEv26Group_norm_nhwc_fwd_params)
        /*0d10*/ 	.word	0x00000020


	//----- nvinfo : EIATTR_FRAME_SIZE
	.align		4
.L_597:
        /*0d14*/ 	.byte	0x04, 0x11
        /*0d16*/ 	.short	(.L_599 - .L_598)
	.align		4
.L_598:
        /*0d18*/ 	.word	index@(_Z32group_norm_nhwc_fwd_scale_kernelI11Bf16IOBf16WLi196EEv26Group_norm_nhwc_fwd_params)
        /*0d1c*/ 	.word	0x00000000


	//----- nvinfo : EIATTR_REGCOUNT
	.align		4
.L_599:
        /*0d20*/ 	.byte	0x04, 0x2f
        /*0d22*/ 	.short	(.L_601 - .L_600)
	.align		4
.L_600:
        /*0d24*/ 	.word	index@(_Z32group_norm_nhwc_fwd_scale_kernelI11Bf16IOFp32WLi160EEv26Group_norm_nhwc_fwd_params)
        /*0d28*/ 	.word	0x00000020


	//----- nvinfo : EIATTR_FRAME_SIZE
	.align		4
.L_601:
        /*0d2c*/ 	.byte	0x04, 0x11
        /*0d2e*/ 	.short	(.L_603 - .L_602)
	.align		4
.L_602:
        /*0d30*/ 	.word	index@(_Z32group_norm_nhwc_fwd_scale_kernelI11Bf16IOFp32WLi160EEv26Group_norm_nhwc_fwd_params)
        /*0d34*/ 	.word	0x00000000


	//----- nvinfo : EIATTR_REGCOUNT
	.align		4
.L_603:
        /*0d38*/ 	.byte	0x04, 0x2f
        /*0d3a*/ 	.short	(.L_605 - .L_604)
	.align		4
.L_604:
        /*0d3c*/ 	.word	index@(_Z32group_norm_nhwc_fwd_scale_kernelI11Bf16IOFp32WLi140EEv26Group_norm_nhwc_fwd_params)
        /*0d40*/ 	.word	0x00000020


	//----- nvinfo : EIATTR_FRAME_SIZE
	.align		4
.L_605:
        /*0d44*/ 	.byte	0x04, 0x11
        /*0d46*/ 	.short	(.L_607 - .L_606)
	.align		4
.L_606:
        /*0d48*/ 	.word	index@(_Z32group_norm_nhwc_fwd_scale_kernelI11Bf16IOFp32WLi140EEv26Group_norm_nhwc_fwd_params)
        /*0d4c*/ 	.word	0x00000000


	//----- nvinfo : EIATTR_REGCOUNT
	.align		4
.L_607:
        /*0d50*/ 	.byte	0x04, 0x2f
        /*0d52*/ 	.short	(.L_609 - .L_608)
	.align		4
.L_608:
        /*0d54*/ 	.word	index@(_Z32group_norm_nhwc_fwd_scale_kernelI11Bf16IOFp32WLi120EEv26Group_norm_nhwc_fwd_params)
        /*0d58*/ 	.word	0x00000020


	//----- nvinfo : EIATTR_FRAME_SIZE
	.align		4
.L_609:
        /*0d5c*/ 	.byte	0x04, 0x11
        /*0d5e*/ 	.short	(.L_611 - .L_610)
	.align		4
.L_610:
        /*0d60*/ 	.word	index@(_Z32group_norm_nhwc_fwd_scale_kernelI11Bf16IOFp32WLi120EEv26Group_norm_nhwc_fwd_params)
        /*0d64*/ 	.word	0x00000000


	//----- nvinfo : EIATTR_REGCOUNT
	.align		4
.L_611:
        /*0d68*/ 	.byte	0x04, 0x2f
        /*0d6a*/ 	.short	(.L_613 - .L_612)
	.align		4
.L_612:
        /*0d6c*/ 	.word	index@(_Z32group_norm_nhwc_fwd_scale_kernelI11Bf16IOFp32WLi256EEv26Group_norm_nhwc_fwd_params)
        /*0d70*/ 	.word	0x00000020


	//----- nvinfo : EIATTR_FRAME_SIZE
	.align		4
.L_613:
        /*0d74*/ 	.byte	0x04, 0x11
        /*0d76*/ 	.short	(.L_615 - .L_614)
	.align		4
.L_614:
        /*0d78*/ 	.word	index@(_Z32group_norm_nhwc_fwd_scale_kernelI11Bf16IOFp32WLi256EEv26Group_norm_nhwc_fwd_params)
        /*0d7c*/ 	.word	0x00000000


	//----- nvinfo : EIATTR_REGCOUNT
	.align		4
.L_615:
        /*0d80*/ 	.byte	0x04, 0x2f
        /*0d82*/ 	.short	(.L_617 - .L_616)
	.align		4
.L_616:
        /*0d84*/ 	.word	index@(_Z32group_norm_nhwc_fwd_scale_kernelI11Bf16IOFp32WLi448EEv26Group_norm_nhwc_fwd_params)
        /*0d88*/ 	.word	0x00000020


	//----- nvinfo : EIATTR_FRAME_SIZE
	.align		4
.L_617:
        /*0d8c*/ 	.byte	0x04, 0x11
        /*0d8e*/ 	.short	(.L_619 - .L_618)
	.align		4
.L_618:
        /*0d90*/ 	.word	index@(_Z32group_norm_nhwc_fwd_scale_kernelI11Bf16IOFp32WLi448EEv26Group_norm_nhwc_fwd_params)
        /*0d94*/ 	.word	0x00000000


	//----- nvinfo : EIATTR_REGCOUNT
	.align		4
.L_619:
        /*0d98*/ 	.byte	0x04, 0x2f
        /*0d9a*/ 	.short	(.L_621 - .L_620)
	.align		4
.L_620:
        /*0d9c*/ 	.word	index@(_Z32group_norm_nhwc_fwd_scale_kernelI11Bf16IOFp32WLi192EEv26Group_norm_nhwc_fwd_params)
        /*0da0*/ 	.word	0x00000020


	//----- nvinfo : EIATTR_FRAME_SIZE
	.align		4
.L_621:
        /*0da4*/ 	.byte	0x04, 0x11
        /*0da6*/ 	.short	(.L_623 - .L_622)
	.align		4
.L_622:
        /*0da8*/ 	.word	index@(_Z32group_norm_nhwc_fwd_scale_kernelI11Bf16IOFp32WLi192EEv26Group_norm_nhwc_fwd_params)
        /*0dac*/ 	.word	0x00000000


	//----- nvinfo : EIATTR_REGCOUNT
	.align		4
.L_623:
        /*0db0*/ 	.byte	0x04, 0x2f
        /*0db2*/ 	.short	(.L_625 - .L_624)
	.align		4
.L_624:
        /*0db4*/ 	.word	index@(_Z32group_norm_nhwc_fwd_scale_kernelI11Bf16IOFp32WLi128EEv26Group_norm_nhwc_fwd_params)
        /*0db8*/ 	.word	0x00000020


	//----- nvinfo : EIATTR_FRAME_SIZE
	.align		4
.L_625:
        /*0dbc*/ 	.byte	0x04, 0x11
        /*0dbe*/ 	.short	(.L_627 - .L_626)
	.align		4
.L_626:
        /*0dc0*/ 	.word	index@(_Z32group_norm_nhwc_fwd_scale_kernelI11Bf16IOFp32WLi128EEv26Group_norm_nhwc_fwd_params)
        /*0dc4*/ 	.word	0x00000000


	//----- nvinfo : EIATTR_REGCOUNT
	.align		4
.L_627:
        /*0dc8*/ 	.byte	0x04, 0x2f
        /*0dca*/ 	.short	(.L_629 - .L_628)
	.align		4
.L_628:
        /*0dcc*/ 	.word	index@(_Z32group_norm_nhwc_fwd_scale_kernelI11Bf16IOFp32WLi64EEv26Group_norm_nhwc_fwd_params)
        /*0dd0*/ 	.word	0x00000020


	//----- nvinfo : EIATTR_FRAME_SIZE
	.align		4
.L_629:
        /*0dd4*/ 	.byte	0x04, 0x11
        /*0dd6*/ 	.short	(.L_631 - .L_630)
	.align		4
.L_630:
        /*0dd8*/ 	.word	index@(_Z32group_norm_nhwc_fwd_scale_kernelI11Bf16IOFp32WLi64EEv26Group_norm_nhwc_fwd_params)
        /*0ddc*/ 	.word	0x00000000


	//----- nvinfo : EIATTR_REGCOUNT
	.align		4
.L_631:
        /*0de0*/ 	.byte	0x04, 0x2f
        /*0de2*/ 	.short	(.L_633 - .L_632)
	.align		4
.L_632:
        /*0de4*/ 	.word	index@(_Z32group_norm_nhwc_fwd_scale_kernelI11Bf16IOFp32WLi168EEv26Group_norm_nhwc_fwd_params)
        /*0de8*/ 	.word	0x00000020


	//----- nvinfo : EIATTR_FRAME_SIZE
	.align		4
.L_633:
        /*0dec*/ 	.byte	0x04, 0x11
        /*0dee*/ 	.short	(.L_635 - .L_634)
	.align		4
.L_634:
        /*0df0*/ 	.word	index@(_Z32group_norm_nhwc_fwd_scale_kernelI11Bf16IOFp32WLi168EEv26Group_norm_nhwc_fwd_params)
        /*0df4*/ 	.word	0x00000000


	//----- nvinfo : EIATTR_REGCOUNT
	.align		4
.L_635:
        /*0df8*/ 	.byte	0x04, 0x2f
        /*0dfa*/ 	.short	(.L_637 - .L_636)
	.align		4
.L_636:
        /*0dfc*/ 	.word	index@(_Z32group_norm_nhwc_fwd_scale_kernelI11Bf16IOFp32WLi196EEv26Group_norm_nhwc_fwd_params)
        /*0e00*/ 	.word	0x00000020


	//----- nvinfo : EIATTR_FRAME_SIZE
	.align		4
.L_637:
        /*0e04*/ 	.byte	0x04, 0x11
        /*0e06*/ 	.short	(.L_639 - .L_638)
	.align		4
.L_638:
        /*0e08*/ 	.word	index@(_Z32group_norm_nhwc_fwd_scale_kernelI11Bf16IOFp32WLi196EEv26Group_norm_nhwc_fwd_params)
        /*0e0c*/ 	.word	0x00000000


	//----- nvinfo : EIATTR_REGCOUNT
	.align		4
.L_639:
        /*0e10*/ 	.byte	0x04, 0x2f
        /*0e12*/ 	.short	(.L_641 - .L_640)
	.align		4
.L_640:
        /*0e14*/ 	.word	index@(_Z32group_norm_nhwc_fwd_scale_kernelI11Fp32IOFp16WLi160EEv26Group_norm_nhwc_fwd_params)
        /*0e18*/ 	.word	0x00000020


	//----- nvinfo : EIATTR_FRAME_SIZE
	.align		4
.L_641:
        /*0e1c*/ 	.byte	0x04, 0x11
        /*0e1e*/ 	.short	(.L_643 - .L_642)
	.align		4
.L_642:
        /*0e20*/ 	.word	index@(_Z32group_norm_nhwc_fwd_scale_kernelI11Fp32IOFp16WLi160EEv26Group_norm_nhwc_fwd_params)
        /*0e24*/ 	.word	0x00000000


	//----- nvinfo : EIATTR_REGCOUNT
	.align		4
.L_643:
        /*0e28*/ 	.byte	0x04, 0x2f
        /*0e2a*/ 	.short	(.L_645 - .L_644)
	.align		4
.L_644:
        /*0e2c*/ 	.word	index@(_Z32group_norm_nhwc_fwd_scale_kernelI11Fp32IOFp16WLi140EEv26Group_norm_nhwc_fwd_params)
        /*0e30*/ 	.word	0x00000020


	//----- nvinfo : EIATTR_FRAME_SIZE
	.align		4
.L_645:
        /*0e34*/ 	.byte	0x04, 0x11
        /*0e36*/ 	.short	(.L_647 - .L_646)
	.align		4
.L_646:
        /*0e38*/ 	.word	index@(_Z32group_norm_nhwc_fwd_scale_kernelI11Fp32IOFp16WLi140EEv26Group_norm_nhwc_fwd_params)
        /*0e3c*/ 	.word	0x00000000


	//----- nvinfo : EIATTR_REGCOUNT
	.align		4
.L_647:
        /*0e40*/ 	.byte	0x04, 0x2f
        /*0e42*/ 	.short	(.L_649 - .L_648)
	.align		4
.L_648:
        /*0e44*/ 	.word	index@(_Z32group_norm_nhwc_fwd_scale_kernelI11Fp32IOFp16WLi120EEv26Group_norm_nhwc_fwd_params)
        /*0e48*/ 	.word	0x00000020


	//----- nvinfo : EIATTR_FRAME_SIZE
	.align		4
.L_649:
        /*0e4c*/ 	.byte	0x04, 0x11
        /*0e4e*/ 	.short	(.L_651 - .L_650)
	.align		4
.L_650:
        /*0e50*/ 	.word	index@(_Z32group_norm_nhwc_fwd_scale_kernelI11Fp32IOFp16WLi120EEv26Group_norm_nhwc_fwd_params)
        /*0e54*/ 	.word	0x00000000


	//----- nvinfo : EIATTR_REGCOUNT
	.align		4
.L_651:
        /*0e58*/ 	.byte	0x04, 0x2f
        /*0e5a*/ 	.short	(.L_653 - .L_652)
	.align		4
.L_652:
        /*0e5c*/ 	.word	index@(_Z32group_norm_nhwc_fwd_scale_kernelI11Fp32IOFp16WLi256EEv26Group_norm_nhwc_fwd_params)
        /*0e60*/ 	.word	0x00000020


	//----- nvinfo : EIATTR_FRAME_SIZE
	.align		4
.L_653:
        /*0e64*/ 	.byte	0x04, 0x11
        /*0e66*/ 	.short	(.L_655 - .L_654)
	.align		4
.L_654:
        /*0e68*/ 	.word	index@(_Z32group_norm_nhwc_fwd_scale_kernelI11Fp32IOFp16WLi256EEv26Group_norm_nhwc_fwd_params)
        /*0e6c*/ 	.word	0x00000000


	//----- nvinfo : EIATTR_REGCOUNT
	.align		4
.L_655:
        /*0e70*/ 	.byte	0x04, 0x2f
        /*0e72*/ 	.short	(.L_657 - .L_656)
	.align		4
.L_656:
        /*0e74*/ 	.word	index@(_Z32group_norm_nhwc_fwd_scale_kernelI11Fp32IOFp16WLi448EEv26Group_norm_nhwc_fwd_params)
        /*0e78*/ 	.word	0x00000020


	//----- nvinfo : EIATTR_FRAME_SIZE
	.align		4
.L_657:
        /*0e7c*/ 	.byte	0x04, 0x11
        /*0e7e*/ 	.short	(.L_659 - .L_658)
	.align		4
.L_658:
        /*0e80*/ 	.word	index@(_Z32group_norm_nhwc_fwd_scale_kernelI11Fp32IOFp16WLi448EEv26Group_norm_nhwc_fwd_params)
        /*0e84*/ 	.word	0x00000000


	//----- nvinfo : EIATTR_REGCOUNT
	.align		4
.L_659:
        /*0e88*/ 	.byte	0x04, 0x2f
        /*0e8a*/ 	.short	(.L_661 - .L_660)
	.align		4
.L_660:
        /*0e8c*/ 	.word	index@(_Z32group_norm_nhwc_fwd_scale_kernelI11Fp32IOFp16WLi192EEv26Group_norm_nhwc_fwd_params)
        /*0e90*/ 	.word	0x00000020


	//----- nvinfo : EIATTR_FRAME_SIZE
	.align		4
.L_661:
        /*0e94*/ 	.byte	0x04, 0x11
        /*0e96*/ 	.short	(.L_663 - .L_662)
	.align		4
.L_662:
        /*0e98*/ 	.word	index@(_Z32group_norm_nhwc_fwd_scale_kernelI11Fp32IOFp16WLi192EEv26Group_norm_nhwc_fwd_params)
        /*0e9c*/ 	.word	0x00000000


	//----- nvinfo : EIATTR_REGCOUNT
	.align		4
.L_663:
        /*0ea0*/ 	.byte	0x04, 0x2f
        /*0ea2*/ 	.short	(.L_665 - .L_664)
	.align		4
.L_664:
        /*0ea4*/ 	.word	index@(_Z32group_norm_nhwc_fwd_scale_kernelI11Fp32IOFp16WLi128EEv26Group_norm_nhwc_fwd_params)
        /*0ea8*/ 	.word	0x00000020


	//----- nvinfo : EIATTR_FRAME_SIZE
	.align		4
.L_665:
        /*0eac*/ 	.byte	0x04, 0x11
        /*0eae*/ 	.short	(.L_667 - .L_666)
	.align		4
.L_666:
        /*0eb0*/ 	.word	index@(_Z32group_norm_nhwc_fwd_scale_kernelI11Fp32IOFp16WLi128EEv26Group_norm_nhwc_fwd_params)
        /*0eb4*/ 	.word	0x00000000


	//----- nvinfo : EIATTR_REGCOUNT
	.align		4
.L_667:
        /*0eb8*/ 	.byte	0x04, 0x2f
        /*0eba*/ 	.short	(.L_669 - .L_668)
	.align		4
.L_668:
        /*0ebc*/ 	.word	index@(_Z32group_norm_nhwc_fwd_scale_kernelI11Fp32IOFp16WLi64EEv26Group_norm_nhwc_fwd_params)
        /*0ec0*/ 	.word	0x00000020


	//----- nvinfo : EIATTR_FRAME_SIZE
	.align		4
.L_669:
        /*0ec4*/ 	.byte	0x04, 0x11
        /*0ec6*/ 	.short	(.L_671 - .L_670)
	.align		4
.L_670:
        /*0ec8*/ 	.word	index@(_Z32group_norm_nhwc_fwd_scale_kernelI11Fp32IOFp16WLi64EEv26Group_norm_nhwc_fwd_params)
        /*0ecc*/ 	.word	0x00000000


	//----- nvinfo : EIATTR_REGCOUNT
	.align		4
.L_671:
        /*0ed0*/ 	.byte	0x04, 0x2f
        /*0ed2*/ 	.short	(.L_673 - .L_672)
	.align		4
.L_672:
        /*0ed4*/ 	.word	index@(_Z32group_norm_nhwc_fwd_scale_kernelI11Fp32IOFp16WLi168EEv26Group_norm_nhwc_fwd_params)
        /*0ed8*/ 	.word	0x00000020


	//----- nvinfo : EIATTR_FRAME_SIZE
	.align		4
.L_673:
        /*0edc*/ 	.byte	0x04, 0x11
        /*0ede*/ 	.short	(.L_675 - .L_674)
	.align		4
.L_674:
        /*0ee0*/ 	.word	index@(_Z32group_norm_nhwc_fwd_scale_kernelI11Fp32IOFp16WLi168EEv26Group_norm_nhwc_fwd_params)
        /*0ee4*/ 	.word	0x00000000


	//----- nvinfo : EIATTR_REGCOUNT
	.align		4
.L_675:
        /*0ee8*/ 	.byte	0x04, 0x2f
        /*0eea*/ 	.short	(.L_677 - .L_676)
	.align		4
.L_676:
        /*0eec*/ 	.word	index@(_Z32group_norm_nhwc_fwd_scale_kernelI11Fp32IOFp16WLi196EEv26Group_norm_nhwc_fwd_params)
        /*0ef0*/ 	.word	0x00000020


	//----- nvinfo : EIATTR_FRAME_SIZE
	.align		4
.L_677:
        /*0ef4*/ 	.byte	0x04, 0x11
        /*0ef6*/ 	.short	(.L_679 - .L_678)
	.align		4
.L_678:
        /*0ef8*/ 	.word	index@(_Z32group_norm_nhwc_fwd_scale_kernelI11Fp32IOFp16WLi196EEv26Group_norm_nhwc_fwd_params)
        /*0efc*/ 	.word	0x00000000


	//----- nvinfo : EIATTR_REGCOUNT
	.align		4
.L_679:
        /*0f00*/ 	.byte	0x04, 0x2f
        /*0f02*/ 	.short	(.L_681 - .L_680)
	.align		4
.L_680:
        /*0f04*/ 	.word	index@(_Z32group_norm_nhwc_fwd_scale_kernelI11Fp32IOBf16WLi160EEv26Group_norm_nhwc_fwd_params)
        /*0f08*/ 	.word	0x00000020


	//----- nvinfo : EIATTR_FRAME_SIZE
	.align		4
.L_681:
        /*0f0c*/ 	.byte	0x04, 0x11
        /*0f0e*/ 	.short	(.L_683 - .L_682)
	.align		4
.L_682:
        /*0f10*/ 	.word	index@(_Z32group_norm_nhwc_fwd_scale_kernelI11Fp32IOBf16WLi160EEv26Group_norm_nhwc_fwd_params)
        /*0f14*/ 	.word	0x00000000


	//----- nvinfo : EIATTR_REGCOUNT
	.align		4
.L_683:
        /*0f18*/ 	.byte	0x04, 0x2f
        /*0f1a*/ 	.short	(.L_685 - .L_684)
	.align		4
.L_684:
        /*0f1c*/ 	.word	index@(_Z32group_norm_nhwc_fwd_scale_kernelI11Fp32IOBf16WLi140EEv26Group_norm_nhwc_fwd_params)
        /*0f20*/ 	.word	0x00000020


	//----- nvinfo : EIATTR_FRAME_SIZE
	.align		4
.L_685:
        /*0f24*/ 	.byte	0x04, 0x11
        /*0f26*/ 	.short	(.L_687 - .L_686)
	.align		4
.L_686:
        /*0f28*/ 	.word	index@(_Z32group_norm_nhwc_fwd_scale_kernelI11Fp32IOBf16WLi140EEv26Group_norm_nhwc_fwd_params)
        /*0f2c*/ 	.word	0x00000000


	//----- nvinfo : EIATTR_REGCOUNT
	.align		4
.L_687:
        /*0f30*/ 	.byte	0x04, 0x2f
        /*0f32*/ 	.short	(.L_689 - .L_688)
	.align		4
.L_688:
        /*0f34*/ 	.word	index@(_Z32group_norm_nhwc_fwd_scale_kernelI11Fp32IOBf16WLi120EEv26Group_norm_nhwc_fwd_params)
        /*0f38*/ 	.word	0x00000020


	//----- nvinfo : EIATTR_FRAME_SIZE
	.align		4
.L_689:
        /*0f3c*/ 	.byte	0x04, 0x11
        /*0f3e*/ 	.short	(.L_691 - .L_690)
	.align		4
.L_690:
        /*0f40*/ 	.word	index@(_Z32group_norm_nhwc_fwd_scale_kernelI11Fp32IOBf16WLi120EEv26Group_norm_nhwc_fwd_params)
        /*0f44*/ 	.word	0x00000000


	//----- nvinfo : EIATTR_REGCOUNT
	.align		4
.L_691:
        /*0f48*/ 	.byte	0x04, 0x2f
        /*0f4a*/ 	.short	(.L_693 - .L_692)
	.align		4
.L_692:
        /*0f4c*/ 	.word	index@(_Z32group_norm_nhwc_fwd_scale_kernelI11Fp32IOBf16WLi256EEv26Group_norm_nhwc_fwd_params)
        /*0f50*/ 	.word	0x00000020


	//----- nvinfo : EIATTR_FRAME_SIZE
	.align		4
.L_693:
        /*0f54*/ 	.byte	0x04, 0x11
        /*0f56*/ 	.short	(.L_695 - .L_694)
	.align		4
.L_694:
        /*0f58*/ 	.word	index@(_Z32group_norm_nhwc_fwd_scale_kernelI11Fp32IOBf16WLi256EEv26Group_norm_nhwc_fwd_params)
        /*0f5c*/ 	.word	0x00000000


	//----- nvinfo : EIATTR_REGCOUNT
	.align		4
.L_695:
        /*0f60*/ 	.byte	0x04, 0x2f
        /*0f62*/ 	.short	(.L_697 - .L_696)
	.align		4
.L_696:
        /*0f64*/ 	.word	index@(_Z32group_norm_nhwc_fwd_scale_kernelI11Fp32IOBf16WLi448EEv26Group_norm_nhwc_fwd_params)
        /*0f68*/ 	.word	0x00000020


	//----- nvinfo : EIATTR_FRAME_SIZE
	.align		4
.L_697:
        /*0f6c*/ 	.byte	0x04, 0x11
        /*0f6e*/ 	.short	(.L_699 - .L_698)
	.align		4
.L_698:
        /*0f70*/ 	.word	index@(_Z32group_norm_nhwc_fwd_scale_kernelI11Fp32IOBf16WLi448EEv26Group_norm_nhwc_fwd_params)
        /*0f74*/ 	.word	0x00000000


	//----- nvinfo : EIATTR_REGCOUNT
	.align		4
.L_699:
        /*0f78*/ 	.byte	0x04, 0x2f
        /*0f7a*/ 	.short	(.L_701 - .L_700)
	.align		4
.L_700:
        /*0f7c*/ 	.word	index@(_Z32group_norm_nhwc_fwd_scale_kernelI11Fp32IOBf16WLi192EEv26Group_norm_nhwc_fwd_params)
        /*0f80*/ 	.word	0x00000020


	//----- nvinfo : EIATTR_FRAME_SIZE
	.align		4
.L_701:
        /*0f84*/ 	.byte	0x04, 0x11
        /*0f86*/ 	.short	(.L_703 - .L_702)
	.align		4
.L_702:
        /*0f88*/ 	.word	index@(_Z32group_norm_nhwc_fwd_scale_kernelI11Fp32IOBf16WLi192EEv26Group_norm_nhwc_fwd_params)
        /*0f8c*/ 	.word	0x00000000


	//----- nvinfo : EIATTR_REGCOUNT
	.align		4
.L_703:
        /*0f90*/ 	.byte	0x04, 0x2f
        /*0f92*/ 	.short	(.L_705 - .L_704)
	.align		4
.L_704:
        /*0f94*/ 	.word	index@(_Z32group_norm_nhwc_fwd_scale_kernelI11Fp32IOBf16WLi128EEv26Group_norm_nhwc_fwd_params)
        /*0f98*/ 	.word	0x00000020


	//----- nvinfo : EIATTR_FRAME_SIZE
	.align		4
.L_705:
        /*0f9c*/ 	.byte	0x04, 0x11
        /*0f9e*/ 	.short	(.L_707 - .L_706)
	.align		4
.L_706:
        /*0fa0*/ 	.word	index@(_Z32group_norm_nhwc_fwd_scale_kernelI11Fp32IOBf16WLi128EEv26Group_norm_nhwc_fwd_params)
        /*0fa4*/ 	.word	0x00000000


	//----- nvinfo : EIATTR_REGCOUNT
	.align		4
.L_707:
        /*0fa8*/ 	.byte	0x04, 0x2f
        /*0faa*/ 	.short	(.L_709 - .L_708)
	.align		4
.L_708:
        /*0fac*/ 	.word	index@(_Z32group_norm_nhwc_fwd_scale_kernelI11Fp32IOBf16WLi64EEv26Group_norm_nhwc_fwd_params)
        /*0fb0*/ 	.word	0x00000020


	//----- nvinfo : EIATTR_FRAME_SIZE
	.align		4
.L_709:
        /*0fb4*/ 	.byte	0x04, 0x11
        /*0fb6*/ 	.short	(.L_711 - .L_710)
	.align		4
.L_710:
        /*0fb8*/ 	.word	index@(_Z32group_norm_nhwc_fwd_scale_kernelI11Fp32IOBf16WLi64EEv26Group_norm_nhwc_fwd_params)
        /*0fbc*/ 	.word	0x00000000


	//----- nvinfo : EIATTR_REGCOUNT
	.align		4
.L_711:
        /*0fc0*/ 	.byte	0x04, 0x2f
        /*0fc2*/ 	.short	(.L_713 - .L_712)
	.align		4
.L_712:
        /*0fc4*/ 	.word	index@(_Z32group_norm_nhwc_fwd_scale_kernelI11Fp32IOBf16WLi168EEv26Group_norm_nhwc_fwd_params)
        /*0fc8*/ 	.word	0x00000020


	//----- nvinfo : EIATTR_FRAME_SIZE
	.align		4
.L_713:
        /*0fcc*/ 	.byte	0x04, 0x11
        /*0fce*/ 	.short	(.L_715 - .L_714)
	.align		4
.L_714:
        /*0fd0*/ 	.word	index@(_Z32group_norm_nhwc_fwd_scale_kernelI11Fp32IOBf16WLi168EEv26Group_norm_nhwc_fwd_params)
        /*0fd4*/ 	.word	0x00000000


	//----- nvinfo : EIATTR_REGCOUNT
	.align		4
.L_715:
        /*0fd8*/ 	.byte	0x04, 0x2f
        /*0fda*/ 	.short	(.L_717 - .L_716)
	.align		4
.L_716:
        /*0fdc*/ 	.word	index@(_Z32group_norm_nhwc_fwd_scale_kernelI11Fp32IOBf16WLi196EEv26Group_norm_nhwc_fwd_params)
        /*0fe0*/ 	.word	0x00000020


	//----- nvinfo : EIATTR_FRAME_SIZE
	.align		4
.L_717:
        /*0fe4*/ 	.byte	0x04, 0x11
        /*0fe6*/ 	.short	(.L_719 - .L_718)
	.align		4
.L_718:
        /*0fe8*/ 	.word	index@(_Z32group_norm_nhwc_fwd_scale_kernelI11Fp32IOBf16WLi196EEv26Group_norm_nhwc_fwd_params)
        /*0fec*/ 	.word	0x00000000


	//----- nvinfo : EIATTR_REGCOUNT
	.align		4
.L_719:
        /*0ff0*/ 	.byte	0x04, 0x2f
        /*0ff2*/ 	.short	(.L_721 - .L_720)
	.align		4
.L_720:
        /*0ff4*/ 	.word	index@(_Z32group_norm_nhwc_fwd_scale_kernelI11Fp32IOFp32WLi160EEv26Group_norm_nhwc_fwd_params)
        /*0ff8*/ 	.word	0x00000020


	//----- nvinfo : EIATTR_FRAME_SIZE
	.align		4
.L_721:
        /*0ffc*/ 	.byte	0x04, 0x11
        /*0ffe*/ 	.short	(.L_723 - .L_722)
	.align		4
.L_722:
        /*1000*/ 	.word	index@(_Z32group_norm_nhwc_fwd_scale_kernelI11Fp32IOFp32WLi160EEv26Group_norm_nhwc_fwd_params)
        /*1004*/ 	.word	0x00000000


	//----- nvinfo : EIATTR_REGCOUNT
	.align		4
.L_723:
        /*1008*/ 	.byte	0x04, 0x2f
        /*100a*/ 	.short	(.L_725 - .L_724)
	.align		4
.L_724:
        /*100c*/ 	.word	index@(_Z32group_norm_nhwc_fwd_scale_kernelI11Fp32IOFp32WLi140EEv26Group_norm_nhwc_fwd_params)
        /*1010*/ 	.word	0x00000020


	//----- nvinfo : EIATTR_FRAME_SIZE
	.align		4
.L_725:
        /*1014*/ 	.byte	0x04, 0x11
        /*1016*/ 	.short	(.L_727 - .L_726)
	.align		4
.L_726:
        /*1018*/ 	.word	index@(_Z32group_norm_nhwc_fwd_scale_kernelI11Fp32IOFp32WLi140EEv26Group_norm_nhwc_fwd_params)
        /*101c*/ 	.word	0x00000000


	//----- nvinfo : EIATTR_REGCOUNT
	.align		4
.L_727:
        /*1020*/ 	.byte	0x04, 0x2f
        /*1022*/ 	.short	(.L_729 - .L_728)
	.align		4
.L_728:
        /*1024*/ 	.word	index@(_Z32group_norm_nhwc_fwd_scale_kernelI11Fp32IOFp32WLi120EEv26Group_norm_nhwc_fwd_params)
        /*1028*/ 	.word	0x00000020


	//----- nvinfo : EIATTR_FRAME_SIZE
	.align		4
.L_729:
        /*102c*/ 	.byte	0x04, 0x11
        /*102e*/ 	.short	(.L_731 - .L_730)
	.align		4
.L_730:
        /*1030*/ 	.word	index@(_Z32group_norm_nhwc_fwd_scale_kernelI11Fp32IOFp32WLi120EEv26Group_norm_nhwc_fwd_params)
        /*1034*/ 	.word	0x00000000


	//----- nvinfo : EIATTR_REGCOUNT
	.align		4
.L_731:
        /*1038*/ 	.byte	0x04, 0x2f
        /*103a*/ 	.short	(.L_733 - .L_732)
	.align		4
.L_732:
        /*103c*/ 	.word	index@(_Z32group_norm_nhwc_fwd_scale_kernelI11Fp32IOFp32WLi256EEv26Group_norm_nhwc_fwd_params)
        /*1040*/ 	.word	0x00000020


	//----- nvinfo : EIATTR_FRAME_SIZE
	.align		4
.L_733:
        /*1044*/ 	.byte	0x04, 0x11
        /*1046*/ 	.short	(.L_735 - .L_734)
	.align		4
.L_734:
        /*1048*/ 	.word	index@(_Z32group_norm_nhwc_fwd_scale_kernelI11Fp32IOFp32WLi256EEv26Group_norm_nhwc_fwd_params)
        /*104c*/ 	.word	0x00000000


	//----- nvinfo : EIATTR_REGCOUNT
	.align		4
.L_735:
        /*1050*/ 	.byte	0x04, 0x2f
        /*1052*/ 	.short	(.L_737 - .L_736)
	.align		4
.L_736:
        /*1054*/ 	.word	index@(_Z32group_norm_nhwc_fwd_scale_kernelI11Fp32IOFp32WLi448EEv26Group_norm_nhwc_fwd_params)
        /*1058*/ 	.word	0x00000020


	//----- nvinfo : EIATTR_FRAME_SIZE
	.align		4
.L_737:
        /*105c*/ 	.byte	0x04, 0x11
        /*105e*/ 	.short	(.L_739 - .L_738)
	.align		4
.L_738:
        /*1060*/ 	.word	index@(_Z32group_norm_nhwc_fwd_scale_kernelI11Fp32IOFp32WLi448EEv26Group_norm_nhwc_fwd_params)
        /*1064*/ 	.word	0x00000000


	//----- nvinfo : EIATTR_REGCOUNT
	.align		4
.L_739:
        /*1068*/ 	.byte	0x04, 0x2f
        /*106a*/ 	.short	(.L_741 - .L_740)
	.align		4
.L_740:
        /*106c*/ 	.word	index@(_Z32group_norm_nhwc_fwd_scale_kernelI11Fp32IOFp32WLi192EEv26Group_norm_nhwc_fwd_params)
        /*1070*/ 	.word	0x00000020


	//----- nvinfo : EIATTR_FRAME_SIZE
	.align		4
.L_741:
        /*1074*/ 	.byte	0x04, 0x11
        /*1076*/ 	.short	(.L_743 - .L_742)
	.align		4
.L_742:
        /*1078*/ 	.word	index@(_Z32group_norm_nhwc_fwd_scale_kernelI11Fp32IOFp32WLi192EEv26Group_norm_nhwc_fwd_params)
        /*107c*/ 	.word	0x00000000


	//----- nvinfo : EIATTR_REGCOUNT
	.align		4
.L_743:
        /*1080*/ 	.byte	0x04, 0x2f
        /*1082*/ 	.short	(.L_745 - .L_744)
	.align		4
.L_744:
        /*1084*/ 	.word	index@(_Z32group_norm_nhwc_fwd_scale_kernelI11Fp32IOFp32WLi128EEv26Group_norm_nhwc_fwd_params)
        /*1088*/ 	.word	0x00000020


	//----- nvinfo : EIATTR_FRAME_SIZE
	.align		4
.L_745:
        /*108c*/ 	.byte	0x04, 0x11
        /*108e*/ 	.short	(.L_747 - .L_746)
	.align		4
.L_746:
        /*1090*/ 	.word	index@(_Z32group_norm_nhwc_fwd_scale_kernelI11Fp32IOFp32WLi128EEv26Group_norm_nhwc_fwd_params)
        /*1094*/ 	.word	0x00000000


	//----- nvinfo : EIATTR_REGCOUNT
	.align		4
.L_747:
        /*1098*/ 	.byte	0x04, 0x2f
        /*109a*/ 	.short	(.L_749 - .L_748)
	.align		4
.L_748:
        /*109c*/ 	.word	index@(_Z32group_norm_nhwc_fwd_scale_kernelI11Fp32IOFp32WLi64EEv26Group_norm_nhwc_fwd_params)
        /*10a0*/ 	.word	0x00000020


	//----- nvinfo : EIATTR_FRAME_SIZE
	.align		4
.L_749:
        /*10a4*/ 	.byte	0x04, 0x11
        /*10a6*/ 	.short	(.L_751 - .L_750)
	.align		4
.L_750:
        /*10a8*/ 	.word	index@(_Z32group_norm_nhwc_fwd_scale_kernelI11Fp32IOFp32WLi64EEv26Group_norm_nhwc_fwd_params)
        /*10ac*/ 	.word	0x00000000


	//----- nvinfo : EIATTR_REGCOUNT
	.align		4
.L_751:
        /*10b0*/ 	.byte	0x04, 0x2f
        /*10b2*/ 	.short	(.L_753 - .L_752)
	.align		4
.L_752:
        /*10b4*/ 	.word	index@(_Z32group_norm_nhwc_fwd_scale_kernelI11Fp32IOFp32WLi168EEv26Group_norm_nhwc_fwd_params)
        /*10b8*/ 	.word	0x00000020


	//----- nvinfo : EIATTR_FRAME_SIZE
	.align		4
.L_753:
        /*10bc*/ 	.byte	0x04, 0x11
        /*10be*/ 	.short	(.L_755 - .L_754)
	.align		4
.L_754:
        /*10c0*/ 	.word	index@(_Z32group_norm_nhwc_fwd_scale_kernelI11Fp32IOFp32WLi168EEv26Group_norm_nhwc_fwd_params)
        /*10c4*/ 	.word	0x00000000


	//----- nvinfo : EIATTR_REGCOUNT
	.align		4
.L_755:
        /*10c8*/ 	.byte	0x04, 0x2f
        /*10ca*/ 	.short	(.L_757 - .L_756)
	.align		4
.L_756:
        /*10cc*/ 	.word	index@(_Z32group_norm_nhwc_fwd_scale_kernelI11Fp32IOFp32WLi196EEv26Group_norm_nhwc_fwd_params)
        /*10d0*/ 	.word	0x00000020


	//----- nvinfo : EIATTR_FRAME_SIZE
	.align		4
.L_757:
        /*10d4*/ 	.byte	0x04, 0x11
        /*10d6*/ 	.short	(.L_759 - .L_758)
	.align		4
.L_758:
        /*10d8*/ 	.word	index@(_Z32group_norm_nhwc_fwd_scale_kernelI11Fp32IOFp32WLi196EEv26Group_norm_nhwc_fwd_params)
        /*10dc*/ 	.word	0x00000000


	//----- nvinfo : EIATTR_REGCOUNT
	.align		4
.L_759:
        /*10e0*/ 	.byte	0x04, 0x2f
        /*10e2*/ 	.short	(.L_761 - .L_760)
	.align		4
.L_760:
        /*10e4*/ 	.word	index@(_ZN3cub17CUB_300001_SM_9006detail11EmptyKernelIvEEvv)
        /*10e8*/ 	.word	0x00000004


	//----- nvinfo : EIATTR_FRAME_SIZE
	.align		4
.L_761:
        /*10ec*/ 	.byte	0x04, 0x11
        /*10ee*/ 	.short	(.L_763 - .L_762)
	.align		4
.L_762:
        /*10f0*/ 	.word	index@(_ZN3cub17CUB_300001_SM_9006detail11EmptyKernelIvEEvv)
        /*10f4*/ 	.word	0x00000000


	//----- nvinfo : EIATTR_MIN_STACK_SIZE
	.align		4
.L_763:
        /*10f8*/ 	.byte	0x04, 0x12
        /*10fa*/ 	.short	(.L_765 - .L_764)
	.align		4
.L_764:
        /*10fc*/ 	.word	index@(_ZN3cub17CUB_300001_SM_9006detail11EmptyKernelIvEEvv)
        /*1100*/ 	.word	0x00000000


	//----- nvinfo : EIATTR_MIN_STACK_SIZE
	.align		4
.L_765:
        /*1104*/ 	.byte	0x04, 0x12
        /*1106*/ 	.short	(.L_767 - .L_766)
	.align		4
.L_766:
        /*1108*/ 	.word	index@(_Z32group_norm_nhwc_fwd_scale_kernelI11Fp32IOFp32WLi196EEv26Group_norm_nhwc_fwd_params)
        /*110c*/ 	.word	0x00000000


	//----- nvinfo : EIATTR_MIN_STACK_SIZE
	.align		4
.L_767:
        /*1110*/ 	.byte	0x04, 0x12
        /*1112*/ 	.short	(.L_769 - .L_768)
	.align		4
.L_768:
        /*1114*/ 	.word	index@(_Z32group_norm_nhwc_fwd_scale_kernelI11Fp32IOFp32WLi168EEv26Group_norm_nhwc_fwd_params)
        /*1118*/ 	.word	0x00000000


	//----- nvinfo : EIATTR_MIN_STACK_SIZE
	.align		4
.L_769:
        /*111c*/ 	.byte	0x04, 0x12
        /*111e*/ 	.short	(.L_771 - .L_770)
	.align		4
.L_770:
        /*1120*/ 	.word	index@(_Z32group_norm_nhwc_fwd_scale_kernelI11Fp32IOFp32WLi64EEv26Group_norm_nhwc_fwd_params)
        /*1124*/ 	.word	0x00000000


	//----- nvinfo : EIATTR_MIN_STACK_SIZE
	.align		4
.L_771:
        /*1128*/ 	.byte	0x04, 0x12
        /*112a*/ 	.short	(.L_773 - .L_772)
	.align		4
.L_772:
        /*112c*/ 	.word	index@(_Z32group_norm_nhwc_fwd_scale_kernelI11Fp32IOFp32WLi128EEv26Group_norm_nhwc_fwd_params)
        /*1130*/ 	.word	0x00000000


	//----- nvinfo : EIATTR_MIN_STACK_SIZE
	.align		4
.L_773:
        /*1134*/ 	.byte	0x04, 0x12
        /*1136*/ 	.short	(.L_775 - .L_774)
	.align		4
.L_774:
        /*1138*/ 	.word	index@(_Z32group_norm_nhwc_fwd_scale_kernelI11Fp32IOFp32WLi192EEv26Group_norm_nhwc_fwd_params)
        /*113c*/ 	.word	0x00000000


	//----- nvinfo : EIATTR_MIN_STACK_SIZE
	.align		4
.L_775:
        /*1140*/ 	.byte	0x04, 0x12
        /*1142*/ 	.short	(.L_777 - .L_776)
	.align		4
.L_776:
        /*1144*/ 	.word	index@(_Z32group_norm_nhwc_fwd_scale_kernelI11Fp32IOFp32WLi448EEv26Group_norm_nhwc_fwd_params)
        /*1148*/ 	.word	0x00000000


	//----- nvinfo : EIATTR_MIN_STACK_SIZE
	.align		4
.L_777:
        /*114c*/ 	.byte	0x04, 0x12
        /*114e*/ 	.short	(.L_779 - .L_778)
	.align		4
.L_778:
        /*1150*/ 	.word	index@(_Z32group_norm_nhwc_fwd_scale_kernelI11Fp32IOFp32WLi256EEv26Group_norm_nhwc_fwd_params)
        /*1154*/ 	.word	0x00000000


	//----- nvinfo : EIATTR_MIN_STACK_SIZE
	.align		4
.L_779:
        /*1158*/ 	.byte	0x04, 0x12
        /*115a*/ 	.short	(.L_781 - .L_780)
	.align		4
.L_780:
        /*115c*/ 	.word	index@(_Z32group_norm_nhwc_fwd_scale_kernelI11Fp32IOFp32WLi120EEv26Group_norm_nhwc_fwd_params)
        /*1160*/ 	.word	0x00000000


	//----- nvinfo : EIATTR_MIN_STACK_SIZE
	.align		4
.L_781:
        /*1164*/ 	.byte	0x04, 0x12
        /*1166*/ 	.short	(.L_783 - .L_782)
	.align		4
.L_782:
        /*1168*/ 	.word	index@(_Z32group_norm_nhwc_fwd_scale_kernelI11Fp32IOFp32WLi140EEv26Group_norm_nhwc_fwd_params)
        /*116c*/ 	.word	0x00000000


	//----- nvinfo : EIATTR_MIN_STACK_SIZE
	.align		4
.L_783:
        /*1170*/ 	.byte	0x04, 0x12
        /*1172*/ 	.short	(.L_785 - .L_784)
	.align		4
.L_784:
        /*1174*/ 	.word	index@(_Z32group_norm_nhwc_fwd_scale_kernelI11Fp32IOFp32WLi160EEv26Group_norm_nhwc_fwd_params)
        /*1178*/ 	.word	0x00000000


	//----- nvinfo : EIATTR_MIN_STACK_SIZE
	.align		4
.L_785:
        /*117c*/ 	.byte	0x04, 0x12
        /*117e*/ 	.short	(.L_787 - .L_786)
	.align		4
.L_786:
        /*1180*/ 	.word	index@(_Z32group_norm_nhwc_fwd_scale_kernelI11Fp32IOBf16WLi196EEv26Group_norm_nhwc_fwd_params)
        /*1184*/ 	.word	0x00000000


	//----- nvinfo : EIATTR_MIN_STACK_SIZE
	.align		4
.L_787:
        /*1188*/ 	.byte	0x04, 0x12
        /*118a*/ 	.short	(.L_789 - .L_788)
	.align		4
.L_788:
        /*118c*/ 	.word	index@(_Z32group_norm_nhwc_fwd_scale_kernelI11Fp32IOBf16WLi168EEv26Group_norm_nhwc_fwd_params)
        /*1190*/ 	.word	0x00000000


	//----- nvinfo : EIATTR_MIN_STACK_SIZE
	.align		4
.L_789:
        /*1194*/ 	.byte	0x04, 0x12
        /*1196*/ 	.short	(.L_791 - .L_790)
	.align		4
.L_790:
        /*1198*/ 	.word	index@(_Z32group_norm_nhwc_fwd_scale_kernelI11Fp32IOBf16WLi64EEv26Group_norm_nhwc_fwd_params)
        /*119c*/ 	.word	0x00000000


	//----- nvinfo : EIATTR_MIN_STACK_SIZE
	.align		4
.L_791:
        /*11a0*/ 	.byte	0x04, 0x12
        /*11a2*/ 	.short	(.L_793 - .L_792)
	.align		4
.L_792:
        /*11a4*/ 	.word	index@(_Z32group_norm_nhwc_fwd_scale_kernelI11Fp32IOBf16WLi128EEv26Group_norm_nhwc_fwd_params)
        /*11a8*/ 	.word	0x00000000


	//----- nvinfo : EIATTR_MIN_STACK_SIZE
	.align		4
.L_793:
        /*11ac*/ 	.byte	0x04, 0x12
        /*11ae*/ 	.short	(.L_795 - .L_794)
	.align		4
.L_794:
        /*11b0*/ 	.word	index@(_Z32group_norm_nhwc_fwd_scale_kernelI11Fp32IOBf16WLi192EEv26Group_norm_nhwc_fwd_params)
        /*11b4*/ 	.word	0x00000000


	//----- nvinfo : EIATTR_MIN_STACK_SIZE
	.align		4
.L_795:
        /*11b8*/ 	.byte	0x04, 0x12
        /*11ba*/ 	.short	(.L_797 - .L_796)
	.align		4
.L_796:
        /*11bc*/ 	.word	index@(_Z32group_norm_nhwc_fwd_scale_kernelI11Fp32IOBf16WLi448EEv26Group_norm_nhwc_fwd_params)
        /*11c0*/ 	.word	0x00000000


	//----- nvinfo : EIATTR_MIN_STACK_SIZE
	.align		4
.L_797:
        /*11c4*/ 	.byte	0x04, 0x12
        /*11c6*/ 	.short	(.L_799 - .L_798)
	.align		4
.L_798:
        /*11c8*/ 	.word	index@(_Z32group_norm_nhwc_fwd_scale_kernelI11Fp32IOBf16WLi256EEv26Group_norm_nhwc_fwd_params)
        /*11cc*/ 	.word	0x00000000


	//----- nvinfo : EIATTR_MIN_STACK_SIZE
	.align		4
.L_799:
        /*11d0*/ 	.byte	0x04, 0x12
        /*11d2*/ 	.short	(.L_801 - .L_800)
	.align		4
.L_800:
        /*11d4*/ 	.word	index@(_Z32group_norm_nhwc_fwd_scale_kernelI11Fp32IOBf16WLi120EEv26Group_norm_nhwc_fwd_params)
        /*11d8*/ 	.word	0x00000000


	//----- nvinfo : EIATTR_MIN_STACK_SIZE
	.align		4
.L_801:
        /*11dc*/ 	.byte	0x04, 0x12
        /*11de*/ 	.short	(.L_803 - .L_802)
	.align		4
.L_802:
        /*11e0*/ 	.word	index@(_Z32group_norm_nhwc_fwd_scale_kernelI11Fp32IOBf16WLi140EEv26Group_norm_nhwc_fwd_params)
        /*11e4*/ 	.word	0x00000000


	//----- nvinfo : EIATTR_MIN_STACK_SIZE
	.align		4
.L_803:
        /*11e8*/ 	.byte	0x04, 0x12
        /*11ea*/ 	.short	(.L_805 - .L_804)
	.align		4
.L_804:
        /*11ec*/ 	.word	index@(_Z32group_norm_nhwc_fwd_scale_kernelI11Fp32IOBf16WLi160EEv26Group_norm_nhwc_fwd_params)
        /*11f0*/ 	.word	0x00000000


	//----- nvinfo : EIATTR_MIN_STACK_SIZE
	.align		4
.L_805:
        /*11f4*/ 	.byte	0x04, 0x12
        /*11f6*/ 	.short	(.L_807 - .L_806)
	.align		4
.L_806:
        /*11f8*/ 	.word	index@(_Z32group_norm_nhwc_fwd_scale_kernelI11Fp32IOFp16WLi196EEv26Group_norm_nhwc_fwd_params)
        /*11fc*/ 	.word	0x00000000


	//----- nvinfo : EIATTR_MIN_STACK_SIZE
	.align		4
.L_807:
        /*1200*/ 	.byte	0x04, 0x12
        /*1202*/ 	.short	(.L_809 - .L_808)
	.align		4
.L_808:
        /*1204*/ 	.word	index@(_Z32group_norm_nhwc_fwd_scale_kernelI11Fp32IOFp16WLi168EEv26Group_norm_nhwc_fwd_params)
        /*1208*/ 	.word	0x00000000


	//----- nvinfo : EIATTR_MIN_STACK_SIZE
	.align		4
.L_809:
        /*120c*/ 	.byte	0x04, 0x12
        /*120e*/ 	.short	(.L_811 - .L_810)
	.align		4
.L_810:
        /*1210*/ 	.word	index@(_Z32group_norm_nhwc_fwd_scale_kernelI11Fp32IOFp16WLi64EEv26Group_norm_nhwc_fwd_params)
        /*1214*/ 	.word	0x00000000


	//----- nvinfo : EIATTR_MIN_STACK_SIZE
	.align		4
.L_811:
        /*1218*/ 	.byte	0x04, 0x12
        /*121a*/ 	.short	(.L_813 - .L_812)
	.align		4
.L_812:
        /*121c*/ 	.word	index@(_Z32group_norm_nhwc_fwd_scale_kernelI11Fp32IOFp16WLi128EEv26Group_norm_nhwc_fwd_params)
        /*1220*/ 	.word	0x00000000


	//----- nvinfo : EIATTR_MIN_STACK_SIZE
	.align		4
.L_813:
        /*1224*/ 	.byte	0x04, 0x12
        /*1226*/ 	.short	(.L_815 - .L_814)
	.align		4
.L_814:
        /*1228*/ 	.word	index@(_Z32group_norm_nhwc_fwd_scale_kernelI11Fp32IOFp16WLi192EEv26Group_norm_nhwc_fwd_params)
        /*122c*/ 	.word	0x00000000


	//----- nvinfo : EIATTR_MIN_STACK_SIZE
	.align		4
.L_815:
        /*1230*/ 	.byte	0x04, 0x12
        /*1232*/ 	.short	(.L_817 - .L_816)
	.align		4
.L_816:
        /*1234*/ 	.word	index@(_Z32group_norm_nhwc_fwd_scale_kernelI11Fp32IOFp16WLi448EEv26Group_norm_nhwc_fwd_params)
        /*1238*/ 	.word	0x00000000


	//----- nvinfo : EIATTR_MIN_STACK_SIZE
	.align		4
.L_817:
        /*123c*/ 	.byte	0x04, 0x12
        /*123e*/ 	.short	(.L_819 - .L_818)
	.align		4
.L_818:
        /*1240*/ 	.word	index@(_Z32group_norm_nhwc_fwd_scale_kernelI11Fp32IOFp16WLi256EEv26Group_norm_nhwc_fwd_params)
        /*1244*/ 	.word	0x00000000


	//----- nvinfo : EIATTR_MIN_STACK_SIZE
	.align		4
.L_819:
        /*1248*/ 	.byte	0x04, 0x12
        /*124a*/ 	.short	(.L_821 - .L_820)
	.align		4
.L_820:
        /*124c*/ 	.word	index@(_Z32group_norm_nhwc_fwd_scale_kernelI11Fp32IOFp16WLi120EEv26Group_norm_nhwc_fwd_params)
        /*1250*/ 	.word	0x00000000


	//----- nvinfo : EIATTR_MIN_STACK_SIZE
	.align		4
.L_821:
        /*1254*/ 	.byte	0x04, 0x12
        /*1256*/ 	.short	(.L_823 - .L_822)
	.align		4
.L_822:
        /*1258*/ 	.word	index@(_Z32group_norm_nhwc_fwd_scale_kernelI11Fp32IOFp16WLi140EEv26Group_norm_nhwc_fwd_params)
        /*125c*/ 	.word	0x00000000


	//----- nvinfo : EIATTR_MIN_STACK_SIZE
	.align		4
.L_823:
        /*1260*/ 	.byte	0x04, 0x12
        /*1262*/ 	.short	(.L_825 - .L_824)
	.align		4
.L_824:
        /*1264*/ 	.word	index@(_Z32group_norm_nhwc_fwd_scale_kernelI11Fp32IOFp16WLi160EEv26Group_norm_nhwc_fwd_params)
        /*1268*/ 	.word	0x00000000


	//----- nvinfo : EIATTR_MIN_STACK_SIZE
	.align		4
.L_825:
        /*126c*/ 	.byte	0x04, 0x12
        /*126e*/ 	.short	(.L_827 - .L_826)
	.align		4
.L_826:
        /*1270*/ 	.word	index@(_Z32group_norm_nhwc_fwd_scale_kernelI11Bf16IOFp32WLi196EEv26Group_norm_nhwc_fwd_params)
        /*1274*/ 	.word	0x00000000


	//----- nvinfo : EIATTR_MIN_STACK_SIZE
	.align		4
.L_827:
        /*1278*/ 	.byte	0x04, 0x12
        /*127a*/ 	.short	(.L_829 - .L_828)
	.align		4
.L_828:
        /*127c*/ 	.word	index@(_Z32group_norm_nhwc_fwd_scale_kernelI11Bf16IOFp32WLi168EEv26Group_norm_nhwc_fwd_params)
        /*1280*/ 	.word	0x00000000


	//----- nvinfo : EIATTR_MIN_STACK_SIZE
	.align		4
.L_829:
        /*1284*/ 	.byte	0x04, 0x12
        /*1286*/ 	.short	(.L_831 - .L_830)
	.align		4
.L_830:
        /*1288*/ 	.word	index@(_Z32group_norm_nhwc_fwd_scale_kernelI11Bf16IOFp32WLi64EEv26Group_norm_nhwc_fwd_params)
        /*128c*/ 	.word	0x00000000


	//----- nvinfo : EIATTR_MIN_STACK_SIZE
	.align		4
.L_831:
        /*1290*/ 	.byte	0x04, 0x12
        /*1292*/ 	.short	(.L_833 - .L_832)
	.align		4
.L_832:
        /*1294*/ 	.word	index@(_Z32group_norm_nhwc_fwd_scale_kernelI11Bf16IOFp32WLi128EEv26Group_norm_nhwc_fwd_params)
        /*1298*/ 	.word	0x00000000


	//----- nvinfo : EIATTR_MIN_STACK_SIZE
	.align		4
.L_833:
        /*129c*/ 	.byte	0x04, 0x12
        /*129e*/ 	.short	(.L_835 - .L_834)
	.align		4
.L_834:
        /*12a0*/ 	.word	index@(_Z32group_norm_nhwc_fwd_scale_kernelI11Bf16IOFp32WLi192EEv26Group_norm_nhwc_fwd_params)
        /*12a4*/ 	.word	0x00000000


	//----- nvinfo : EIATTR_MIN_STACK_SIZE
	.align		4
.L_835:
        /*12a8*/ 	.byte	0x04, 0x12
        /*12aa*/ 	.short	(.L_837 - .L_836)
	.align		4
.L_836:
        /*12ac*/ 	.word	index@(_Z32group_norm_nhwc_fwd_scale_kernelI11Bf16IOFp32WLi448EEv26Group_norm_nhwc_fwd_params)
        /*12b0*/ 	.word	0x00000000


	//----- nvinfo : EIATTR_MIN_STACK_SIZE
	.align		4
.L_837:
        /*12b4*/ 	.byte	0x04, 0x12
        /*12b6*/ 	.short	(.L_839 - .L_838)
	.align		4
.L_838:
        /*12b8*/ 	.word	index@(_Z32group_norm_nhwc_fwd_scale_kernelI11Bf16IOFp32WLi256EEv26Group_norm_nhwc_fwd_params)
        /*12bc*/ 	.word	0x00000000


	//----- nvinfo : EIATTR_MIN_STACK_SIZE
	.align		4
.L_839:
        /*12c0*/ 	.byte	0x04, 0x12
        /*12c2*/ 	.short	(.L_841 - .L_840)
	.align		4
.L_840:
        /*12c4*/ 	.word	index@(_Z32group_norm_nhwc_fwd_scale_kernelI11Bf16IOFp32WLi120EEv26Group_norm_nhwc_fwd_params)
        /*12c8*/ 	.word	0x00000000


	//----- nvinfo : EIATTR_MIN_STACK_SIZE
	.align		4
.L_841:
        /*12cc*/ 	.byte	0x04, 0x12
        /*12ce*/ 	.short	(.L_843 - .L_842)
	.align		4
.L_842:
        /*12d0*/ 	.word	index@(_Z32group_norm_nhwc_fwd_scale_kernelI11Bf16IOFp32WLi140EEv26Group_norm_nhwc_fwd_params)
        /*12d4*/ 	.word	0x00000000


	//----- nvinfo : EIATTR_MIN_STACK_SIZE
	.align		4
.L_843:
        /*12d8*/ 	.byte	0x04, 0x12
        /*12da*/ 	.short	(.L_845 - .L_844)
	.align		4
.L_844:
        /*12dc*/ 	.word	index@(_Z32group_norm_nhwc_fwd_scale_kernelI11Bf16IOFp32WLi160EEv26Group_norm_nhwc_fwd_params)
        /*12e0*/ 	.word	0x00000000


	//----- nvinfo : EIATTR_MIN_STACK_SIZE
	.align		4
.L_845:
        /*12e4*/ 	.byte	0x04, 0x12
        /*12e6*/ 	.short	(.L_847 - .L_846)
	.align		4
.L_846:
        /*12e8*/ 	.word	index@(_Z32group_norm_nhwc_fwd_scale_kernelI11Bf16IOBf16WLi196EEv26Group_norm_nhwc_fwd_params)
        /*12ec*/ 	.word	0x00000000


	//----- nvinfo : EIATTR_MIN_STACK_SIZE
	.align		4
.L_847:
        /*12f0*/ 	.byte	0x04, 0x12
        /*12f2*/ 	.short	(.L_849 - .L_848)
	.align		4
.L_848:
        /*12f4*/ 	.word	index@(_Z32group_norm_nhwc_fwd_scale_kernelI11Bf16IOBf16WLi168EEv26Group_norm_nhwc_fwd_params)
        /*12f8*/ 	.word	0x00000000


	//----- nvinfo : EIATTR_MIN_STACK_SIZE
	.align		4
.L_849:
        /*12fc*/ 	.byte	0x04, 0x12
        /*12fe*/ 	.short	(.L_851 - .L_850)
	.align		4
.L_850:
        /*1300*/ 	.word	index@(_Z32group_norm_nhwc_fwd_scale_kernelI11Bf16IOBf16WLi64EEv26Group_norm_nhwc_fwd_params)
        /*1304*/ 	.word	0x00000000


	//----- nvinfo : EIATTR_MIN_STACK_SIZE
	.align		4
.L_851:
        /*1308*/ 	.byte	0x04, 0x12
        /*130a*/ 	.short	(.L_853 - .L_852)
	.align		4
.L_852:
        /*130c*/ 	.word	index@(_Z32group_norm_nhwc_fwd_scale_kernelI11Bf16IOBf16WLi128EEv26Group_norm_nhwc_fwd_params)
        /*1310*/ 	.word	0x00000000


	//----- nvinfo : EIATTR_MIN_STACK_SIZE
	.align		4
.L_853:
        /*1314*/ 	.byte	0x04, 0x12
        /*1316*/ 	.short	(.L_855 - .L_854)
	.align		4
.L_854:
        /*1318*/ 	.word	index@(_Z32group_norm_nhwc_fwd_scale_kernelI11Bf16IOBf16WLi192EEv26Group_norm_nhwc_fwd_params)
        /*131c*/ 	.word	0x00000000


	//----- nvinfo : EIATTR_MIN_STACK_SIZE
	.align		4
.L_855:
        /*1320*/ 	.byte	0x04, 0x12
        /*1322*/ 	.short	(.L_857 - .L_856)
	.align		4
.L_856:
        /*1324*/ 	.word	index@(_Z32group_norm_nhwc_fwd_scale_kernelI11Bf16IOBf16WLi448EEv26Group_norm_nhwc_fwd_params)
        /*1328*/ 	.word	0x00000000


	//----- nvinfo : EIATTR_MIN_STACK_SIZE
	.align		4
.L_857:
        /*132c*/ 	.byte	0x04, 0x12
        /*132e*/ 	.short	(.L_859 - .L_858)
	.align		4
.L_858:
        /*1330*/ 	.word	index@(_Z32group_norm_nhwc_fwd_scale_kernelI11Bf16IOBf16WLi256EEv26Group_norm_nhwc_fwd_params)
        /*1334*/ 	.word	0x00000000


	//----- nvinfo : EIATTR_MIN_STACK_SIZE
	.align		4
.L_859:
        /*1338*/ 	.byte	0x04, 0x12
        /*133a*/ 	.short	(.L_861 - .L_860)
	.align		4
.L_860:
        /*133c*/ 	.word	index@(_Z32group_norm_nhwc_fwd_scale_kernelI11Bf16IOBf16WLi120EEv26Group_norm_nhwc_fwd_params)
        /*1340*/ 	.word	0x00000000


	//----- nvinfo : EIATTR_MIN_STACK_SIZE
	.align		4
.L_861:
        /*1344*/ 	.byte	0x04, 0x12
        /*1346*/ 	.short	(.L_863 - .L_862)
	.align		4
.L_862:
        /*1348*/ 	.word	index@(_Z32group_norm_nhwc_fwd_scale_kernelI11Bf16IOBf16WLi140EEv26Group_norm_nhwc_fwd_params)
        /*134c*/ 	.word	0x00000000


	//----- nvinfo : EIATTR_MIN_STACK_SIZE
	.align		4
.L_863:
        /*1350*/ 	.byte	0x04, 0x12
        /*1352*/ 	.short	(.L_865 - .L_864)
	.align		4
.L_864:
        /*1354*/ 	.word	index@(_Z32group_norm_nhwc_fwd_scale_kernelI11Bf16IOBf16WLi160EEv26Group_norm_nhwc_fwd_params)
        /*1358*/ 	.word	0x00000000


	//----- nvinfo : EIATTR_MIN_STACK_SIZE
	.align		4
.L_865:
        /*135c*/ 	.byte	0x04, 0x12
        /*135e*/ 	.short	(.L_867 - .L_866)
	.align		4
.L_866:
        /*1360*/ 	.word	index@(_Z32group_norm_nhwc_fwd_scale_kernelI11Bf16IOFp16WLi196EEv26Group_norm_nhwc_fwd_params)
        /*1364*/ 	.word	0x00000000


	//----- nvinfo : EIATTR_MIN_STACK_SIZE
	.align		4
.L_867:
        /*1368*/ 	.byte	0x04, 0x12
        /*136a*/ 	.short	(.L_869 - .L_868)
	.align		4
.L_868:
        /*136c*/ 	.word	index@(_Z32group_norm_nhwc_fwd_scale_kernelI11Bf16IOFp16WLi168EEv26Group_norm_nhwc_fwd_params)
        /*1370*/ 	.word	0x00000000


	//----- nvinfo : EIATTR_MIN_STACK_SIZE
	.align		4
.L_869:
        /*1374*/ 	.byte	0x04, 0x12
        /*1376*/ 	.short	(.L_871 - .L_870)
	.align		4
.L_870:
        /*1378*/ 	.word	index@(_Z32group_norm_nhwc_fwd_scale_kernelI11Bf16IOFp16WLi64EEv26Group_norm_nhwc_fwd_params)
        /*137c*/ 	.word	0x00000000


	//----- nvinfo : EIATTR_MIN_STACK_SIZE
	.align		4
.L_871:
        /*1380*/ 	.byte	0x04, 0x12
        /*1382*/ 	.short	(.L_873 - .L_872)
	.align		4
.L_872:
        /*1384*/ 	.word	index@(_Z32group_norm_nhwc_fwd_scale_kernelI11Bf16IOFp16WLi128EEv26Group_norm_nhwc_fwd_params)
        /*1388*/ 	.word	0x00000000


	//----- nvinfo : EIATTR_MIN_STACK_SIZE
	.align		4
.L_873:
        /*138c*/ 	.byte	0x04, 0x12
        /*138e*/ 	.short	(.L_875 - .L_874)
	.align		4
.L_874:
        /*1390*/ 	.word	index@(_Z32group_norm_nhwc_fwd_scale_kernelI11Bf16IOFp16WLi192EEv26Group_norm_nhwc_fwd_params)
        /*1394*/ 	.word	0x00000000


	//----- nvinfo : EIATTR_MIN_STACK_SIZE
	.align		4
.L_875:
        /*1398*/ 	.byte	0x04, 0x12
        /*139a*/ 	.short	(.L_877 - .L_876)
	.align		4
.L_876:
        /*139c*/ 	.word	index@(_Z32group_norm_nhwc_fwd_scale_kernelI11Bf16IOFp16WLi448EEv26Group_norm_nhwc_fwd_params)
        /*13a0*/ 	.word	0x00000000


	//----- nvinfo : EIATTR_MIN_STACK_SIZE
	.align		4
.L_877:
        /*13a4*/ 	.byte	0x04, 0x12
        /*13a6*/ 	.short	(.L_879 - .L_878)
	.align		4
.L_878:
        /*13a8*/ 	.word	index@(_Z32group_norm_nhwc_fwd_scale_kernelI11Bf16IOFp16WLi256EEv26Group_norm_nhwc_fwd_params)
        /*13ac*/ 	.word	0x00000000


	//----- nvinfo : EIATTR_MIN_STACK_SIZE
	.align		4
.L_879:
        /*13b0*/ 	.byte	0x04, 0x12
        /*13b2*/ 	.short	(.L_881 - .L_880)
	.align		4
.L_880:
        /*13b4*/ 	.word	index@(_Z32group_norm_nhwc_fwd_scale_kernelI11Bf16IOFp16WLi120EEv26Group_norm_nhwc_fwd_params)
        /*13b8*/ 	.word	0x00000000


	//----- nvinfo : EIATTR_MIN_STACK_SIZE
	.align		4
.L_881:
        /*13bc*/ 	.byte	0x04, 0x12
        /*13be*/ 	.short	(.L_883 - .L_882)
	.align		4
.L_882:
        /*13c0*/ 	.word	index@(_Z32group_norm_nhwc_fwd_scale_kernelI11Bf16IOFp16WLi140EEv26Group_norm_nhwc_fwd_params)
        /*13c4*/ 	.word	0x00000000


	//----- nvinfo : EIATTR_MIN_STACK_SIZE
	.align		4
.L_883:
        /*13c8*/ 	.byte	0x04, 0x12
        /*13ca*/ 	.short	(.L_885 - .L_884)
	.align		4
.L_884:
        /*13cc*/ 	.word	index@(_Z32group_norm_nhwc_fwd_scale_kernelI11Bf16IOFp16WLi160EEv26Group_norm_nhwc_fwd_params)
        /*13d0*/ 	.word	0x00000000


	//----- nvinfo : EIATTR_MIN_STACK_SIZE
	.align		4
.L_885:
        /*13d4*/ 	.byte	0x04, 0x12
        /*13d6*/ 	.short	(.L_887 - .L_886)
	.align		4
.L_886:
        /*13d8*/ 	.word	index@(_Z32group_norm_nhwc_fwd_scale_kernelI11Fp16IOFp32WLi196EEv26Group_norm_nhwc_fwd_params)
        /*13dc*/ 	.word	0x00000000


	//----- nvinfo : EIATTR_MIN_STACK_SIZE
	.align		4
.L_887:
        /*13e0*/ 	.byte	0x04, 0x12
        /*13e2*/ 	.short	(.L_889 - .L_888)
	.align		4
.L_888:
        /*13e4*/ 	.word	index@(_Z32group_norm_nhwc_fwd_scale_kernelI11Fp16IOFp32WLi168EEv26Group_norm_nhwc_fwd_params)
        /*13e8*/ 	.word	0x00000000


	//----- nvinfo : EIATTR_MIN_STACK_SIZE
	.align		4
.L_889:
        /*13ec*/ 	.byte	0x04, 0x12
        /*13ee*/ 	.short	(.L_891 - .L_890)
	.align		4
.L_890:
        /*13f0*/ 	.word	index@(_Z32group_norm_nhwc_fwd_scale_kernelI11Fp16IOFp32WLi64EEv26Group_norm_nhwc_fwd_params)
        /*13f4*/ 	.word	0x00000000


	//----- nvinfo : EIATTR_MIN_STACK_SIZE
	.align		4
.L_891:
        /*13f8*/ 	.byte	0x04, 0x12
        /*13fa*/ 	.short	(.L_893 - .L_892)
	.align		4
.L_892:
        /*13fc*/ 	.word	index@(_Z32group_norm_nhwc_fwd_scale_kernelI11Fp16IOFp32WLi128EEv26Group_norm_nhwc_fwd_params)
        /*1400*/ 	.word	0x00000000


	//----- nvinfo : EIATTR_MIN_STACK_SIZE
	.align		4
.L_893:
        /*1404*/ 	.byte	0x04, 0x12
        /*1406*/ 	.short	(.L_895 - .L_894)
	.align		4
.L_894:
        /*1408*/ 	.word	index@(_Z32group_norm_nhwc_fwd_scale_kernelI11Fp16IOFp32WLi192EEv26Group_norm_nhwc_fwd_params)
        /*140c*/ 	.word	0x00000000


	//----- nvinfo : EIATTR_MIN_STACK_SIZE
	.align		4
.L_895:
        /*1410*/ 	.byte	0x04, 0x12
        /*1412*/ 	.short	(.L_897 - .L_896)
	.align		4
.L_896:
        /*1414*/ 	.word	index@(_Z32group_norm_nhwc_fwd_scale_kernelI11Fp16IOFp32WLi448EEv26Group_norm_nhwc_fwd_params)
        /*1418*/ 	.word	0x00000000


	//----- nvinfo : EIATTR_MIN_STACK_SIZE
	.align		4
.L_897:
        /*141c*/ 	.byte	0x04, 0x12
        /*141e*/ 	.short	(.L_899 - .L_898)
	.align		4
.L_898:
        /*1420*/ 	.word	index@(_Z32group_norm_nhwc_fwd_scale_kernelI11Fp16IOFp32WLi256EEv26Group_norm_nhwc_fwd_params)
        /*1424*/ 	.word	0x00000000


	//----- nvinfo : EIATTR_MIN_STACK_SIZE
	.align		4
.L_899:
        /*1428*/ 	.byte	0x04, 0x12
        /*142a*/ 	.short	(.L_901 - .L_900)
	.align		4
.L_900:
        /*142c*/ 	.word	index@(_Z32group_norm_nhwc_fwd_scale_kernelI11Fp16IOFp32WLi120EEv26Group_norm_nhwc_fwd_params)
        /*1430*/ 	.word	0x00000000


	//----- nvinfo : EIATTR_MIN_STACK_SIZE
	.align		4
.L_901:
        /*1434*/ 	.byte	0x04, 0x12
        /*1436*/ 	.short	(.L_903 - .L_902)
	.align		4
.L_902:
        /*1438*/ 	.word	index@(_Z32group_norm_nhwc_fwd_scale_kernelI11Fp16IOFp32WLi140EEv26Group_norm_nhwc_fwd_params)
        /*143c*/ 	.word	0x00000000


	//----- nvinfo : EIATTR_MIN_STACK_SIZE
	.align		4
.L_903:
        /*1440*/ 	.byte	0x04, 0x12
        /*1442*/ 	.short	(.L_905 - .L_904)
	.align		4
.L_904:
        /*1444*/ 	.word	index@(_Z32group_norm_nhwc_fwd_scale_kernelI11Fp16IOFp32WLi160EEv26Group_norm_nhwc_fwd_params)
        /*1448*/ 	.word	0x00000000


	//----- nvinfo : EIATTR_MIN_STACK_SIZE
	.align		4
.L_905:
        /*144c*/ 	.byte	0x04, 0x12
        /*144e*/ 	.short	(.L_907 - .L_906)
	.align		4
.L_906:
        /*1450*/ 	.word	index@(_Z32group_norm_nhwc_fwd_scale_kernelI11Fp16IOBf16WLi196EEv26Group_norm_nhwc_fwd_params)
        /*1454*/ 	.word	0x00000000


	//----- nvinfo : EIATTR_MIN_STACK_SIZE
	.align		4
.L_907:
        /*1458*/ 	.byte	0x04, 0x12
        /*145a*/ 	.short	(.L_909 - .L_908)
	.align		4
.L_908:
        /*145c*/ 	.word	index@(_Z32group_norm_nhwc_fwd_scale_kernelI11Fp16IOBf16WLi168EEv26Group_norm_nhwc_fwd_params)
        /*1460*/ 	.word	0x00000000


	//----- nvinfo : EIATTR_MIN_STACK_SIZE
	.align		4
.L_909:
        /*1464*/ 	.byte	0x04, 0x12
        /*1466*/ 	.short	(.L_911 - .L_910)
	.align		4
.L_910:
        /*1468*/ 	.word	index@(_Z32group_norm_nhwc_fwd_scale_kernelI11Fp16IOBf16WLi64EEv26Group_norm_nhwc_fwd_params)
        /*146c*/ 	.word	0x00000000


	//----- nvinfo : EIATTR_MIN_STACK_SIZE
	.align		4
.L_911:
        /*1470*/ 	.byte	0x04, 0x12
        /*1472*/ 	.short	(.L_913 - .L_912)
	.align		4
.L_912:
        /*1474*/ 	.word	index@(_Z32group_norm_nhwc_fwd_scale_kernelI11Fp16IOBf16WLi128EEv26Group_norm_nhwc_fwd_params)
        /*1478*/ 	.word	0x00000000


	//----- nvinfo : EIATTR_MIN_STACK_SIZE
	.align		4
.L_913:
        /*147c*/ 	.byte	0x04, 0x12
        /*147e*/ 	.short	(.L_915 - .L_914)
	.align		4
.L_914:
        /*1480*/ 	.word	index@(_Z32group_norm_nhwc_fwd_scale_kernelI11Fp16IOBf16WLi192EEv26Group_norm_nhwc_fwd_params)
        /*1484*/ 	.word	0x00000000


	//----- nvinfo : EIATTR_MIN_STACK_SIZE
	.align		4
.L_915:
        /*1488*/ 	.byte	0x04, 0x12
        /*148a*/ 	.short	(.L_917 - .L_916)
	.align		4
.L_916:
        /*148c*/ 	.word	index@(_Z32group_norm_nhwc_fwd_scale_kernelI11Fp16IOBf16WLi448EEv26Group_norm_nhwc_fwd_params)
        /*1490*/ 	.word	0x00000000


	//----- nvinfo : EIATTR_MIN_STACK_SIZE
	.align		4
.L_917:
        /*1494*/ 	.byte	0x04, 0x12
        /*1496*/ 	.short	(.L_919 - .L_918)
	.align		4
.L_918:
        /*1498*/ 	.word	index@(_Z32group_norm_nhwc_fwd_scale_kernelI11Fp16IOBf16WLi256EEv26Group_norm_nhwc_fwd_params)
        /*149c*/ 	.word	0x00000000


	//----- nvinfo : EIATTR_MIN_STACK_SIZE
	.align		4
.L_919:
        /*14a0*/ 	.byte	0x04, 0x12
        /*14a2*/ 	.short	(.L_921 - .L_920)
	.align		4
.L_920:
        /*14a4*/ 	.word	index@(_Z32group_norm_nhwc_fwd_scale_kernelI11Fp16IOBf16WLi120EEv26Group_norm_nhwc_fwd_params)
        /*14a8*/ 	.word	0x00000000


	//----- nvinfo : EIATTR_MIN_STACK_SIZE
	.align		4
.L_921:
        /*14ac*/ 	.byte	0x04, 0x12
        /*14ae*/ 	.short	(.L_923 - .L_922)
	.align		4
.L_922:
        /*14b0*/ 	.word	index@(_Z32group_norm_nhwc_fwd_scale_kernelI11Fp16IOBf16WLi140EEv26Group_norm_nhwc_fwd_params)
        /*14b4*/ 	.word	0x00000000


	//----- nvinfo : EIATTR_MIN_STACK_SIZE
	.align		4
.L_923:
        /*14b8*/ 	.byte	0x04, 0x12
        /*14ba*/ 	.short	(.L_925 - .L_924)
	.align		4
.L_924:
        /*14bc*/ 	.word	index@(_Z32group_norm_nhwc_fwd_scale_kernelI11Fp16IOBf16WLi160EEv26Group_norm_nhwc_fwd_params)
        /*14c0*/ 	.word	0x00000000


	//----- nvinfo : EIATTR_MIN_STACK_SIZE
	.align		4
.L_925:
        /*14c4*/ 	.byte	0x04, 0x12
        /*14c6*/ 	.short	(.L_927 - .L_926)
	.align		4
.L_926:
        /*14c8*/ 	.word	index@(_Z32group_norm_nhwc_fwd_scale_kernelI11Fp16IOFp16WLi196EEv26Group_norm_nhwc_fwd_params)
        /*14cc*/ 	.word	0x00000000


	//----- nvinfo : EIATTR_MIN_STACK_SIZE
	.align		4
.L_927:
        /*14d0*/ 	.byte	0x04, 0x12
        /*14d2*/ 	.short	(.L_929 - .L_928)
	.align		4
.L_928:
        /*14d4*/ 	.word	index@(_Z32group_norm_nhwc_fwd_scale_kernelI11Fp16IOFp16WLi168EEv26Group_norm_nhwc_fwd_params)
        /*14d8*/ 	.word	0x00000000


	//----- nvinfo : EIATTR_MIN_STACK_SIZE
	.align		4
.L_929:
        /*14dc*/ 	.byte	0x04, 0x12
        /*14de*/ 	.short	(.L_931 - .L_930)
	.align		4
.L_930:
        /*14e0*/ 	.word	index@(_Z32group_norm_nhwc_fwd_scale_kernelI11Fp16IOFp16WLi64EEv26Group_norm_nhwc_fwd_params)
        /*14e4*/ 	.word	0x00000000


	//----- nvinfo : EIATTR_MIN_STACK_SIZE
	.align		4
.L_931:
        /*14e8*/ 	.byte	0x04, 0x12
        /*14ea*/ 	.short	(.L_933 - .L_932)
	.align		4
.L_932:
        /*14ec*/ 	.word	index@(_Z32group_norm_nhwc_fwd_scale_kernelI11Fp16IOFp16WLi128EEv26Group_norm_nhwc_fwd_params)
        /*14f0*/ 	.word	0x00000000


	//----- nvinfo : EIATTR_MIN_STACK_SIZE
	.align		4
.L_933:
        /*14f4*/ 	.byte	0x04, 0x12
        /*14f6*/ 	.short	(.L_935 - .L_934)
	.align		4
.L_934:
        /*14f8*/ 	.word	index@(_Z32group_norm_nhwc_fwd_scale_kernelI11Fp16IOFp16WLi192EEv26Group_norm_nhwc_fwd_params)
        /*14fc*/ 	.word	0x00000000


	//----- nvinfo : EIATTR_MIN_STACK_SIZE
	.align		4
.L_935:
        /*1500*/ 	.byte	0x04, 0x12
        /*1502*/ 	.short	(.L_937 - .L_936)
	.align		4
.L_936:
        /*1504*/ 	.word	index@(_Z32group_norm_nhwc_fwd_scale_kernelI11Fp16IOFp16WLi448EEv26Group_norm_nhwc_fwd_params)
        /*1508*/ 	.word	0x00000000


	//----- nvinfo : EIATTR_MIN_STACK_SIZE
	.align		4
.L_937:
        /*150c*/ 	.byte	0x04, 0x12
        /*150e*/ 	.short	(.L_939 - .L_938)
	.align		4
.L_938:
        /*1510*/ 	.word	index@(_Z32group_norm_nhwc_fwd_scale_kernelI11Fp16IOFp16WLi256EEv26Group_norm_nhwc_fwd_params)
        /*1514*/ 	.word	0x00000000


	//----- nvinfo : EIATTR_MIN_STACK_SIZE
	.align		4
.L_939:
        /*1518*/ 	.byte	0x04, 0x12
        /*151a*/ 	.short	(.L_941 - .L_940)
	.align		4
.L_940:
        /*151c*/ 	.word	index@(_Z32group_norm_nhwc_fwd_scale_kernelI11Fp16IOFp16WLi120EEv26Group_norm_nhwc_fwd_params)
        /*1520*/ 	.word	0x00000000


	//----- nvinfo : EIATTR_MIN_STACK_SIZE
	.align		4
.L_941:
        /*1524*/ 	.byte	0x04, 0x12
        /*1526*/ 	.short	(.L_943 - .L_942)
	.align		4
.L_942:
        /*1528*/ 	.word	index@(_Z32group_norm_nhwc_fwd_scale_kernelI11Fp16IOFp16WLi140EEv26Group_norm_nhwc_fwd_params)
        /*152c*/ 	.word	0x00000000


	//----- nvinfo : EIATTR_MIN_STACK_SIZE
	.align		4
.L_943:
        /*1530*/ 	.byte	0x04, 0x12
        /*1532*/ 	.short	(.L_945 - .L_944)
	.align		4
.L_944:
        /*1534*/ 	.word	index@(_Z32group_norm_nhwc_fwd_scale_kernelI11Fp16IOFp16WLi160EEv26Group_norm_nhwc_fwd_params)
        /*1538*/ 	.word	0x00000000


	//----- nvinfo : EIATTR_MIN_STACK_SIZE
	.align		4
.L_945:
        /*153c*/ 	.byte	0x04, 0x12
        /*153e*/ 	.short	(.L_947 - .L_946)
	.align		4
.L_946:
        /*1540*/ 	.word	index@(_Z30group_norm_nhwc_fwd_sum_kernelI11Fp32IOFp32WLi196EEv26Group_norm_nhwc_fwd_params)
        /*1544*/ 	.word	0x00000000


	//----- nvinfo : EIATTR_MIN_STACK_SIZE
	.align		4
.L_947:
        /*1548*/ 	.byte	0x04, 0x12
        /*154a*/ 	.short	(.L_949 - .L_948)
	.align		4
.L_948:
        /*154c*/ 	.word	index@(_Z30group_norm_nhwc_fwd_sum_kernelI11Fp32IOFp32WLi168EEv26Group_norm_nhwc_fwd_params)
        /*1550*/ 	.word	0x00000000


	//----- nvinfo : EIATTR_MIN_STACK_SIZE
	.align		4
.L_949:
        /*1554*/ 	.byte	0x04, 0x12
        /*1556*/ 	.short	(.L_951 - .L_950)
	.align		4
.L_950:
        /*1558*/ 	.word	index@(_Z30group_norm_nhwc_fwd_sum_kernelI11Fp32IOFp32WLi64EEv26Group_norm_nhwc_fwd_params)
        /*155c*/ 	.word	0x00000000


	//----- nvinfo : EIATTR_MIN_STACK_SIZE
	.align		4
.L_951:
        /*1560*/ 	.byte	0x04, 0x12
        /*1562*/ 	.short	(.L_953 - .L_952)
	.align		4
.L_952:
        /*1564*/ 	.word	index@(_Z30group_norm_nhwc_fwd_sum_kernelI11Fp32IOFp32WLi128EEv26Group_norm_nhwc_fwd_params)
        /*1568*/ 	.word	0x00000000


	//----- nvinfo : EIATTR_MIN_STACK_SIZE
	.align		4
.L_953:
        /*156c*/ 	.byte	0x04, 0x12
        /*156e*/ 	.short	(.L_955 - .L_954)
	.align		4
.L_954:
        /*1570*/ 	.word	index@(_Z30group_norm_nhwc_fwd_sum_kernelI11Fp32IOFp32WLi192EEv26Group_norm_nhwc_fwd_params)
        /*1574*/ 	.word	0x00000000


	//----- nvinfo : EIATTR_MIN_STACK_SIZE
	.align		4
.L_955:
        /*1578*/ 	.byte	0x04, 0x12
        /*157a*/ 	.short	(.L_957 - .L_956)
	.align		4
.L_956:
        /*157c*/ 	.word	index@(_Z30group_norm_nhwc_fwd_sum_kernelI11Fp32IOFp32WLi448EEv26Group_norm_nhwc_fwd_params)
        /*1580*/ 	.word	0x00000000


	//----- nvinfo : EIATTR_MIN_STACK_SIZE
	.align		4
.L_957:
        /*1584*/ 	.byte	0x04, 0x12
        /*1586*/ 	.short	(.L_959 - .L_958)
	.align		4
.L_958:
        /*1588*/ 	.word	index@(_Z30group_norm_nhwc_fwd_sum_kernelI11Fp32IOFp32WLi256EEv26Group_norm_nhwc_fwd_params)
        /*158c*/ 	.word	0x00000000


	//----- nvinfo : EIATTR_MIN_STACK_SIZE
	.align		4
.L_959:
        /*1590*/ 	.byte	0x04, 0x12
        /*1592*/ 	.short	(.L_961 - .L_960)
	.align		4
.L_960:
        /*1594*/ 	.word	index@(_Z30group_norm_nhwc_fwd_sum_kernelI11Fp32IOFp32WLi120EEv26Group_norm_nhwc_fwd_params)
        /*1598*/ 	.word	0x00000000


	//----- nvinfo : EIATTR_MIN_STACK_SIZE
	.align		4
.L_961:
        /*159c*/ 	.byte	0x04, 0x12
        /*159e*/ 	.short	(.L_963 - .L_962)
	.align		4
.L_962:
        /*15a0*/ 	.word	index@(_Z30group_norm_nhwc_fwd_sum_kernelI11Fp32IOFp32WLi140EEv26Group_norm_nhwc_fwd_params)
        /*15a4*/ 	.word	0x00000000


	//----- nvinfo : EIATTR_MIN_STACK_SIZE
	.align		4
.L_963:
        /*15a8*/ 	.byte	0x04, 0x12
        /*15aa*/ 	.short	(.L_965 - .L_964)
	.align		4
.L_964:
        /*15ac*/ 	.word	index@(_Z30group_norm_nhwc_fwd_sum_kernelI11Fp32IOFp32WLi160EEv26Group_norm_nhwc_fwd_params)
        /*15b0*/ 	.word	0x00000000


	//----- nvinfo : EIATTR_MIN_STACK_SIZE
	.align		4
.L_965:
        /*15b4*/ 	.byte	0x04, 0x12
        /*15b6*/ 	.short	(.L_967 - .L_966)
	.align		4
.L_966:
        /*15b8*/ 	.word	index@(_Z30group_norm_nhwc_fwd_sum_kernelI11Fp32IOBf16WLi196EEv26Group_norm_nhwc_fwd_params)
        /*15bc*/ 	.word	0x00000000


	//----- nvinfo : EIATTR_MIN_STACK_SIZE
	.align		4
.L_967:
        /*15c0*/ 	.byte	0x04, 0x12
        /*15c2*/ 	.short	(.L_969 - .L_968)
	.align		4
.L_968:
        /*15c4*/ 	.word	index@(_Z30group_norm_nhwc_fwd_sum_kernelI11Fp32IOBf16WLi168EEv26Group_norm_nhwc_fwd_params)
        /*15c8*/ 	.word	0x00000000


	//----- nvinfo : EIATTR_MIN_STACK_SIZE
	.align		4
.L_969:
        /*15cc*/ 	.byte	0x04, 0x12
        /*15ce*/ 	.short	(.L_971 - .L_970)
	.align		4
.L_970:
        /*15d0*/ 	.word	index@(_Z30group_norm_nhwc_fwd_sum_kernelI11Fp32IOBf16WLi64EEv26Group_norm_nhwc_fwd_params)
        /*15d4*/ 	.word	0x00000000


	//----- nvinfo : EIATTR_MIN_STACK_SIZE
	.align		4
.L_971:
        /*15d8*/ 	.byte	0x04, 0x12
        /*15da*/ 	.short	(.L_973 - .L_972)
	.align		4
.L_972:
        /*15dc*/ 	.word	index@(_Z30group_norm_nhwc_fwd_sum_kernelI11Fp32IOBf16WLi128EEv26Group_norm_nhwc_fwd_params)
        /*15e0*/ 	.word	0x00000000


	//----- nvinfo : EIATTR_MIN_STACK_SIZE
	.align		4
.L_973:
        /*15e4*/ 	.byte	0x04, 0x12
        /*15e6*/ 	.short	(.L_975 - .L_974)
	.align		4
.L_974:
        /*15e8*/ 	.word	index@(_Z30group_norm_nhwc_fwd_sum_kernelI11Fp32IOBf16WLi192EEv26Group_norm_nhwc_fwd_params)
        /*15ec*/ 	.word	0x00000000


	//----- nvinfo : EIATTR_MIN_STACK_SIZE
	.align		4
.L_975:
        /*15f0*/ 	.byte	0x04, 0x12
        /*15f2*/ 	.short	(.L_977 - .L_976)
	.align		4
.L_976:
        /*15f4*/ 	.word	index@(_Z30group_norm_nhwc_fwd_sum_kernelI11Fp32IOBf16WLi448EEv26Group_norm_nhwc_fwd_params)
        /*15f8*/ 	.word	0x00000000


	//----- nvinfo : EIATTR_MIN_STACK_SIZE
	.align		4
.L_977:
        /*15fc*/ 	.byte	0x04, 0x12
        /*15fe*/ 	.short	(.L_979 - .L_978)
	.align		4
.L_978:
        /*1600*/ 	.word	index@(_Z30group_norm_nhwc_fwd_sum_kernelI11Fp32IOBf16WLi256EEv26Group_norm_nhwc_fwd_params)
        /*1604*/ 	.word	0x00000000


	//----- nvinfo : EIATTR_MIN_STACK_SIZE
	.align		4
.L_979:
        /*1608*/ 	.byte	0x04, 0x12
        /*160a*/ 	.short	(.L_981 - .L_980)
	.align		4
.L_980:
        /*160c*/ 	.word	index@(_Z30group_norm_nhwc_fwd_sum_kernelI11Fp32IOBf16WLi120EEv26Group_norm_nhwc_fwd_params)
        /*1610*/ 	.word	0x00000000


	//----- nvinfo : EIATTR_MIN_STACK_SIZE
	.align		4
.L_981:
        /*1614*/ 	.byte	0x04, 0x12
        /*1616*/ 	.short	(.L_983 - .L_982)
	.align		4
.L_982:
        /*1618*/ 	.word	index@(_Z30group_norm_nhwc_fwd_sum_kernelI11Fp32IOBf16WLi140EEv26Group_norm_nhwc_fwd_params)
        /*161c*/ 	.word	0x00000000


	//----- nvinfo : EIATTR_MIN_STACK_SIZE
	.align		4
.L_983:
        /*1620*/ 	.byte	0x04, 0x12
        /*1622*/ 	.short	(.L_985 - .L_984)
	.align		4
.L_984:
        /*1624*/ 	.word	index@(_Z30group_norm_nhwc_fwd_sum_kernelI11Fp32IOBf16WLi160EEv26Group_norm_nhwc_fwd_params)
        /*1628*/ 	.word	0x00000000


	//----- nvinfo : EIATTR_MIN_STACK_SIZE
	.align		4
.L_985:
        /*162c*/ 	.byte	0x04, 0x12
        /*162e*/ 	.short	(.L_987 - .L_986)
	.align		4
.L_986:
        /*1630*/ 	.word	index@(_Z30group_norm_nhwc_fwd_sum_kernelI11Fp32IOFp16WLi196EEv26Group_norm_nhwc_fwd_params)
        /*1634*/ 	.word	0x00000000


	//----- nvinfo : EIATTR_MIN_STACK_SIZE
	.align		4
.L_987:
        /*1638*/ 	.byte	0x04, 0x12
        /*163a*/ 	.short	(.L_989 - .L_988)
	.align		4
.L_988:
        /*163c*/ 	.word	index@(_Z30group_norm_nhwc_fwd_sum_kernelI11Fp32IOFp16WLi168EEv26Group_norm_nhwc_fwd_params)
        /*1640*/ 	.word	0x00000000


	//----- nvinfo : EIATTR_MIN_STACK_SIZE
	.align		4
.L_989:
        /*1644*/ 	.byte	0x04, 0x12
        /*1646*/ 	.short	(.L_991 - .L_990)
	.align		4
.L_990:
        /*1648*/ 	.word	index@(_Z30group_norm_nhwc_fwd_sum_kernelI11Fp32IOFp16WLi64EEv26Group_norm_nhwc_fwd_params)
        /*164c*/ 	.word	0x00000000


	//----- nvinfo : EIATTR_MIN_STACK_SIZE
	.align		4
.L_991:
        /*1650*/ 	.byte	0x04, 0x12
        /*1652*/ 	.short	(.L_993 - .L_992)
	.align		4
.L_992:
        /*1654*/ 	.word	index@(_Z30group_norm_nhwc_fwd_sum_kernelI11Fp32IOFp16WLi128EEv26Group_norm_nhwc_fwd_params)
        /*1658*/ 	.word	0x00000000


	//----- nvinfo : EIATTR_MIN_STACK_SIZE
	.align		4
.L_993:
        /*165c*/ 	.byte	0x04, 0x12
        /*165e*/ 	.short	(.L_995 - .L_994)
	.align		4
.L_994:
        /*1660*/ 	.word	index@(_Z30group_norm_nhwc_fwd_sum_kernelI11Fp32IOFp16WLi192EEv26Group_norm_nhwc_fwd_params)
        /*1664*/ 	.word	0x00000000


	//----- nvinfo : EIATTR_MIN_STACK_SIZE
	.align		4
.L_995:
        /*1668*/ 	.byte	0x04, 0x12
        /*166a*/ 	.short	(.L_997 - .L_996)
	.align		4
.L_996:
        /*166c*/ 	.word	index@(_Z30group_norm_nhwc_fwd_sum_kernelI11Fp32IOFp16WLi448EEv26Group_norm_nhwc_fwd_params)
        /*1670*/ 	.word	0x00000000


	//----- nvinfo : EIATTR_MIN_STACK_SIZE
	.align		4
.L_997:
        /*1674*/ 	.byte	0x04, 0x12
        /*1676*/ 	.short	(.L_999 - .L_998)
	.align		4
.L_998:
        /*1678*/ 	.word	index@(_Z30group_norm_nhwc_fwd_sum_kernelI11Fp32IOFp16WLi256EEv26Group_norm_nhwc_fwd_params)
        /*167c*/ 	.word	0x00000000


	//----- nvinfo : EIATTR_MIN_STACK_SIZE
	.align		4
.L_999:
        /*1680*/ 	.byte	0x04, 0x12
        /*1682*/ 	.short	(.L_1001 - .L_1000)
	.align		4
.L_1000:
        /*1684*/ 	.word	index@(_Z30group_norm_nhwc_fwd_sum_kernelI11Fp32IOFp16WLi120EEv26Group_norm_nhwc_fwd_params)
        /*1688*/ 	.word	0x00000000


	//----- nvinfo : EIATTR_MIN_STACK_SIZE
	.align		4
.L_1001:
        /*168c*/ 	.byte	0x04, 0x12
        /*168e*/ 	.short	(.L_1003 - .L_1002)
	.align		4
.L_1002:
        /*1690*/ 	.word	index@(_Z30group_norm_nhwc_fwd_sum_kernelI11Fp32IOFp16WLi140EEv26Group_norm_nhwc_fwd_params)
        /*1694*/ 	.word	0x00000000


	//----- nvinfo : EIATTR_MIN_STACK_SIZE
	.align		4
.L_1003:
        /*1698*/ 	.byte	0x04, 0x12
        /*169a*/ 	.short	(.L_1005 - .L_1004)
	.align		4
.L_1004:
        /*169c*/ 	.word	index@(_Z30group_norm_nhwc_fwd_sum_kernelI11Fp32IOFp16WLi160EEv26Group_norm_nhwc_fwd_params)
        /*16a0*/ 	.word	0x00000000


	//----- nvinfo : EIATTR_MIN_STACK_SIZE
	.align		4
.L_1005:
        /*16a4*/ 	.byte	0x04, 0x12
        /*16a6*/ 	.short	(.L_1007 - .L_1006)
	.align		4
.L_1006:
        /*16a8*/ 	.word	index@(_Z30group_norm_nhwc_fwd_sum_kernelI11Bf16IOFp32WLi196EEv26Group_norm_nhwc_fwd_params)
        /*16ac*/ 	.word	0x00000000


	//----- nvinfo : EIATTR_MIN_STACK_SIZE
	.align		4
.L_1007:
        /*16b0*/ 	.byte	0x04, 0x12
        /*16b2*/ 	.short	(.L_1009 - .L_1008)
	.align		4
.L_1008:
        /*16b4*/ 	.word	index@(_Z30group_norm_nhwc_fwd_sum_kernelI11Bf16IOFp32WLi168EEv26Group_norm_nhwc_fwd_params)
        /*16b8*/ 	.word	0x00000000


	//----- nvinfo : EIATTR_MIN_STACK_SIZE
	.align		4
.L_1009:
        /*16bc*/ 	.byte	0x04, 0x12
        /*16be*/ 	.short	(.L_1011 - .L_1010)
	.align		4
.L_1010:
        /*16c0*/ 	.word	index@(_Z30group_norm_nhwc_fwd_sum_kernelI11Bf16IOFp32WLi64EEv26Group_norm_nhwc_fwd_params)
        /*16c4*/ 	.word	0x00000000


	//----- nvinfo : EIATTR_MIN_STACK_SIZE
	.align		4
.L_1011:
        /*16c8*/ 	.byte	0x04, 0x12
        /*16ca*/ 	.short	(.L_1013 - .L_1012)
	.align		4
.L_1012:
        /*16cc*/ 	.word	index@(_Z30group_norm_nhwc_fwd_sum_kernelI11Bf16IOFp32WLi128EEv26Group_norm_nhwc_fwd_params)
        /*16d0*/ 	.word	0x00000000


	//----- nvinfo : EIATTR_MIN_STACK_SIZE
	.align		4
.L_1013:
        /*16d4*/ 	.byte	0x04, 0x12
        /*16d6*/ 	.short	(.L_1015 - .L_1014)
	.align		4
.L_1014:
        /*16d8*/ 	.word	index@(_Z30group_norm_nhwc_fwd_sum_kernelI11Bf16IOFp32WLi192EEv26Group_norm_nhwc_fwd_params)
        /*16dc*/ 	.word	0x00000000


	//----- nvinfo : EIATTR_MIN_STACK_SIZE
	.align		4
.L_1015:
        /*16e0*/ 	.byte	0x04, 0x12
        /*16e2*/ 	.short	(.L_1017 - .L_1016)
	.align		4
.L_1016:
        /*16e4*/ 	.word	index@(_Z30group_norm_nhwc_fwd_sum_kernelI11Bf16IOFp32WLi448EEv26Group_norm_nhwc_fwd_params)
        /*16e8*/ 	.word	0x00000000


	//----- nvinfo : EIATTR_MIN_STACK_SIZE
	.align		4
.L_1017:
        /*16ec*/ 	.byte	0x04, 0x12
        /*16ee*/ 	.short	(.L_1019 - .L_1018)
	.align		4
.L_1018:
        /*16f0*/ 	.word	index@(_Z30group_norm_nhwc_fwd_sum_kernelI11Bf16IOFp32WLi256EEv26Group_norm_nhwc_fwd_params)
        /*16f4*/ 	.word	0x00000000


	//----- nvinfo : EIATTR_MIN_STACK_SIZE
	.align		4
.L_1019:
        /*16f8*/ 	.byte	0x04, 0x12
        /*16fa*/ 	.short	(.L_1021 - .L_1020)
	.align		4
.L_1020:
        /*16fc*/ 	.word	index@(_Z30group_norm_nhwc_fwd_sum_kernelI11Bf16IOFp32WLi120EEv26Group_norm_nhwc_fwd_params)
        /*1700*/ 	.word	0x00000000


	//----- nvinfo : EIATTR_MIN_STACK_SIZE
	.align		4
.L_1021:
        /*1704*/ 	.byte	0x04, 0x12
        /*1706*/ 	.short	(.L_1023 - .L_1022)
	.align		4
.L_1022:
        /*1708*/ 	.word	index@(_Z30group_norm_nhwc_fwd_sum_kernelI11Bf16IOFp32WLi140EEv26Group_norm_nhwc_fwd_params)
        /*170c*/ 	.word	0x00000000


	//----- nvinfo : EIATTR_MIN_STACK_SIZE
	.align		4
.L_1023:
        /*1710*/ 	.byte	0x04, 0x12
        /*1712*/ 	.short	(.L_1025 - .L_1024)
	.align		4
.L_1024:
        /*1714*/ 	.word	index@(_Z30group_norm_nhwc_fwd_sum_kernelI11Bf16IOFp32WLi160EEv26Group_norm_nhwc_fwd_params)
        /*1718*/ 	.word	0x00000000


	//----- nvinfo : EIATTR_MIN_STACK_SIZE
	.align		4
.L_1025:
        /*171c*/ 	.byte	0x04, 0x12
        /*171e*/ 	.short	(.L_1027 - .L_1026)
	.align		4
.L_1026:
        /*1720*/ 	.word	index@(_Z30group_norm_nhwc_fwd_sum_kernelI11Bf16IOBf16WLi196EEv26Group_norm_nhwc_fwd_params)
        /*1724*/ 	.word	0x00000000


	//----- nvinfo : EIATTR_MIN_STACK_SIZE
	.align		4
.L_1027:
        /*1728*/ 	.byte	0x04, 0x12
        /*172a*/ 	.short	(.L_1029 - .L_1028)
	.align		4
.L_1028:
        /*172c*/ 	.word	index@(_Z30group_norm_nhwc_fwd_sum_kernelI11Bf16IOBf16WLi168EEv26Group_norm_nhwc_fwd_params)
        /*1730*/ 	.word	0x00000000


	//----- nvinfo : EIATTR_MIN_STACK_SIZE
	.align		4
.L_1029:
        /*1734*/ 	.byte	0x04, 0x12
        /*1736*/ 	.short	(.L_1031 - .L_1030)
	.align		4
.L_1030:
        /*1738*/ 	.word	index@(_Z30group_norm_nhwc_fwd_sum_kernelI11Bf16IOBf16WLi64EEv26Group_norm_nhwc_fwd_params)
        /*173c*/ 	.word	0x00000000


	//----- nvinfo : EIATTR_MIN_STACK_SIZE
	.align		4
.L_1031:
        /*1740*/ 	.byte	0x04, 0x12
        /*1742*/ 	.short	(.L_1033 - .L_1032)
	.align		4
.L_1032:
        /*1744*/ 	.word	index@(_Z30group_norm_nhwc_fwd_sum_kernelI11Bf16IOBf16WLi128EEv26Group_norm_nhwc_fwd_params)
        /*1748*/ 	.word	0x00000000


	//----- nvinfo : EIATTR_MIN_STACK_SIZE
	.align		4
.L_1033:
        /*174c*/ 	.byte	0x04, 0x12
        /*174e*/ 	.short	(.L_1035 - .L_1034)
	.align		4
.L_1034:
        /*1750*/ 	.word	index@(_Z30group_norm_nhwc_fwd_sum_kernelI11Bf16IOBf16WLi192EEv26Group_norm_nhwc_fwd_params)
        /*1754*/ 	.word	0x00000000


	//----- nvinfo : EIATTR_MIN_STACK_SIZE
	.align		4
.L_1035:
        /*1758*/ 	.byte	0x04, 0x12
        /*175a*/ 	.short	(.L_1037 - .L_1036)
	.align		4
.L_1036:
        /*175c*/ 	.word	index@(_Z30group_norm_nhwc_fwd_sum_kernelI11Bf16IOBf16WLi448EEv26Group_norm_nhwc_fwd_params)
        /*1760*/ 	.word	0x00000000


	//----- nvinfo : EIATTR_MIN_STACK_SIZE
	.align		4
.L_1037:
        /*1764*/ 	.byte	0x04, 0x12
        /*1766*/ 	.short	(.L_1039 - .L_1038)
	.align		4
.L_1038:
        /*1768*/ 	.word	index@(_Z30group_norm_nhwc_fwd_sum_kernelI11Bf16IOBf16WLi256EEv26Group_norm_nhwc_fwd_params)
        /*176c*/ 	.word	0x00000000


	//----- nvinfo : EIATTR_MIN_STACK_SIZE
	.align		4
.L_1039:
        /*1770*/ 	.byte	0x04, 0x12
        /*1772*/ 	.short	(.L_1041 - .L_1040)
	.align		4
.L_1040:
        /*1774*/ 	.word	index@(_Z30group_norm_nhwc_fwd_sum_kernelI11Bf16IOBf16WLi120EEv26Group_norm_nhwc_fwd_params)
        /*1778*/ 	.word	0x00000000


	//----- nvinfo : EIATTR_MIN_STACK_SIZE
	.align		4
.L_1041:
        /*177c*/ 	.byte	0x04, 0x12
        /*177e*/ 	.short	(.L_1043 - .L_1042)
	.align		4
.L_1042:
        /*1780*/ 	.word	index@(_Z30group_norm_nhwc_fwd_sum_kernelI11Bf16IOBf16WLi140EEv26Group_norm_nhwc_fwd_params)
        /*1784*/ 	.word	0x00000000


	//----- nvinfo : EIATTR_MIN_STACK_SIZE
	.align		4
.L_1043:
        /*1788*/ 	.byte	0x04, 0x12
        /*178a*/ 	.short	(.L_1045 - .L_1044)
	.align		4
.L_1044:
        /*178c*/ 	.word	index@(_Z30group_norm_nhwc_fwd_sum_kernelI11Bf16IOBf16WLi160EEv26Group_norm_nhwc_fwd_params)
        /*1790*/ 	.word	0x00000000


	//----- nvinfo : EIATTR_MIN_STACK_SIZE
	.align		4
.L_1045:
        /*1794*/ 	.byte	0x04, 0x12
        /*1796*/ 	.short	(.L_1047 - .L_1046)
	.align		4
.L_1046:
        /*1798*/ 	.word	index@(_Z30group_norm_nhwc_fwd_sum_kernelI11Bf16IOFp16WLi196EEv26Group_norm_nhwc_fwd_params)
        /*179c*/ 	.word	0x00000000


	//----- nvinfo : EIATTR_MIN_STACK_SIZE
	.align		4
.L_1047:
        /*17a0*/ 	.byte	0x04, 0x12
        /*17a2*/ 	.short	(.L_1049 - .L_1048)
	.align		4
.L_1048:
        /*17a4*/ 	.word	index@(_Z30group_norm_nhwc_fwd_sum_kernelI11Bf16IOFp16WLi168EEv26Group_norm_nhwc_fwd_params)
        /*17a8*/ 	.word	0x00000000


	//----- nvinfo : EIATTR_MIN_STACK_SIZE
	.align		4
.L_1049:
        /*17ac*/ 	.byte	0x04, 0x12
        /*17ae*/ 	.short	(.L_1051 - .L_1050)
	.align		4
.L_1050:
        /*17b0*/ 	.word	index@(_Z30group_norm_nhwc_fwd_sum_kernelI11Bf16IOFp16WLi64EEv26Group_norm_nhwc_fwd_params)
        /*17b4*/ 	.word	0x00000000


	//----- nvinfo : EIATTR_MIN_STACK_SIZE
	.align		4
.L_1051:
        /*17b8*/ 	.byte	0x04, 0x12
        /*17ba*/ 	.short	(.L_1053 - .L_1052)
	.align		4
.L_1052:
        /*17bc*/ 	.word	index@(_Z30group_norm_nhwc_fwd_sum_kernelI11Bf16IOFp16WLi128EEv26Group_norm_nhwc_fwd_params)
        /*17c0*/ 	.word	0x00000000


	//----- nvinfo : EIATTR_MIN_STACK_SIZE
	.align		4
.L_1053:
        /*17c4*/ 	.byte	0x04, 0x12
        /*17c6*/ 	.short	(.L_1055 - .L_1054)
	.align		4
.L_1054:
        /*17c8*/ 	.word	index@(_Z30group_norm_nhwc_fwd_sum_kernelI11Bf16IOFp16WLi192EEv26Group_norm_nhwc_fwd_params)
        /*17cc*/ 	.word	0x00000000


	//----- nvinfo : EIATTR_MIN_STACK_SIZE
	.align		4
.L_1055:
        /*17d0*/ 	.byte	0x04, 0x12
        /*17d2*/ 	.short	(.L_1057 - .L_1056)
	.align		4
.L_1056:
        /*17d4*/ 	.word	index@(_Z30group_norm_nhwc_fwd_sum_kernelI11Bf16IOFp16WLi448EEv26Group_norm_nhwc_fwd_params)
        /*17d8*/ 	.word	0x00000000


	//----- nvinfo : EIATTR_MIN_STACK_SIZE
	.align		4
.L_1057:
        /*17dc*/ 	.byte	0x04, 0x12
        /*17de*/ 	.short	(.L_1059 - .L_1058)
	.align		4
.L_1058:
        /*17e0*/ 	.word	index@(_Z30group_norm_nhwc_fwd_sum_kernelI11Bf16IOFp16WLi256EEv26Group_norm_nhwc_fwd_params)
        /*17e4*/ 	.word	0x00000000


	//----- nvinfo : EIATTR_MIN_STACK_SIZE
	.align		4
.L_1059:
        /*17e8*/ 	.byte	0x04, 0x12
        /*17ea*/ 	.short	(.L_1061 - .L_1060)
	.align		4
.L_1060:
        /*17ec*/ 	.word	index@(_Z30group_norm_nhwc_fwd_sum_kernelI11Bf16IOFp16WLi120EEv26Group_norm_nhwc_fwd_params)
        /*17f0*/ 	.word	0x00000000


	//----- nvinfo : EIATTR_MIN_STACK_SIZE
	.align		4
.L_1061:
        /*17f4*/ 	.byte	0x04, 0x12
        /*17f6*/ 	.short	(.L_1063 - .L_1062)
	.align		4
.L_1062:
        /*17f8*/ 	.word	index@(_Z30group_norm_nhwc_fwd_sum_kernelI11Bf16IOFp16WLi140EEv26Group_norm_nhwc_fwd_params)
        /*17fc*/ 	.word	0x00000000


	//----- nvinfo : EIATTR_MIN_STACK_SIZE
	.align		4
.L_1063:
        /*1800*/ 	.byte	0x04, 0x12
        /*1802*/ 	.short	(.L_1065 - .L_1064)
	.align		4
.L_1064:
        /*1804*/ 	.word	index@(_Z30group_norm_nhwc_fwd_sum_kernelI11Bf16IOFp16WLi160EEv26Group_norm_nhwc_fwd_params)
        /*1808*/ 	.word	0x00000000


	//----- nvinfo : EIATTR_MIN_STACK_SIZE
	.align		4
.L_1065:
        /*180c*/ 	.byte	0x04, 0x12
        /*180e*/ 	.short	(.L_1067 - .L_1066)
	.align		4
.L_1066:
        /*1810*/ 	.word	index@(_Z30group_norm_nhwc_fwd_sum_kernelI11Fp16IOFp32WLi196EEv26Group_norm_nhwc_fwd_params)
        /*1814*/ 	.word	0x00000000


	//----- nvinfo : EIATTR_MIN_STACK_SIZE
	.align		4
.L_1067:
        /*1818*/ 	.byte	0x04, 0x12
        /*181a*/ 	.short	(.L_1069 - .L_1068)
	.align		4
.L_1068:
        /*181c*/ 	.word	index@(_Z30group_norm_nhwc_fwd_sum_kernelI11Fp16IOFp32WLi168EEv26Group_norm_nhwc_fwd_params)
        /*1820*/ 	.word	0x00000000


	//----- nvinfo : EIATTR_MIN_STACK_SIZE
	.align		4
.L_1069:
        /*1824*/ 	.byte	0x04, 0x12
        /*1826*/ 	.short	(.L_1071 - .L_1070)
	.align		4
.L_1070:
        /*1828*/ 	.word	index@(_Z30group_norm_nhwc_fwd_sum_kernelI11Fp16IOFp32WLi64EEv26Group_norm_nhwc_fwd_params)
        /*182c*/ 	.word	0x00000000


	//----- nvinfo : EIATTR_MIN_STACK_SIZE
	.align		4
.L_1071:
        /*1830*/ 	.byte	0x04, 0x12
        /*1832*/ 	.short	(.L_1073 - .L_1072)
	.align		4
.L_1072:
        /*1834*/ 	.word	index@(_Z30group_norm_nhwc_fwd_sum_kernelI11Fp16IOFp32WLi128EEv26Group_norm_nhwc_fwd_params)
        /*1838*/ 	.word	0x00000000


	//----- nvinfo : EIATTR_MIN_STACK_SIZE
	.align		4
.L_1073:
        /*183c*/ 	.byte	0x04, 0x12
        /*183e*/ 	.short	(.L_1075 - .L_1074)
	.align		4
.L_1074:
        /*1840*/ 	.word	index@(_Z30group_norm_nhwc_fwd_sum_kernelI11Fp16IOFp32WLi192EEv26Group_norm_nhwc_fwd_params)
        /*1844*/ 	.word	0x00000000


	//----- nvinfo : EIATTR_MIN_STACK_SIZE
	.align		4
.L_1075:
        /*1848*/ 	.byte	0x04, 0x12
        /*184a*/ 	.short	(.L_1077 - .L_1076)
	.align		4
.L_1076:
        /*184c*/ 	.word	index@(_Z30group_norm_nhwc_fwd_sum_kernelI11Fp16IOFp32WLi448EEv26Group_norm_nhwc_fwd_params)
        /*1850*/ 	.word	0x00000000


	//----- nvinfo : EIATTR_MIN_STACK_SIZE
	.align		4
.L_1077:
        /*1854*/ 	.byte	0x04, 0x12
        /*1856*/ 	.short	(.L_1079 - .L_1078)
	.align		4
.L_1078:
        /*1858*/ 	.word	index@(_Z30group_norm_nhwc_fwd_sum_kernelI11Fp16IOFp32WLi256EEv26Group_norm_nhwc_fwd_params)
        /*185c*/ 	.word	0x00000000


	//----- nvinfo : EIATTR_MIN_STACK_SIZE
	.align		4
.L_1079:
        /*1860*/ 	.byte	0x04, 0x12
        /*1862*/ 	.short	(.L_1081 - .L_1080)
	.align		4
.L_1080:
        /*1864*/ 	.word	index@(_Z30group_norm_nhwc_fwd_sum_kernelI11Fp16IOFp32WLi120EEv26Group_norm_nhwc_fwd_params)
        /*1868*/ 	.word	0x00000000


	//----- nvinfo : EIATTR_MIN_STACK_SIZE
	.align		4
.L_1081:
        /*186c*/ 	.byte	0x04, 0x12
        /*186e*/ 	.short	(.L_1083 - .L_1082)
	.align		4
.L_1082:
        /*1870*/ 	.word	index@(_Z30group_norm_nhwc_fwd_sum_kernelI11Fp16IOFp32WLi140EEv26Group_norm_nhwc_fwd_params)
        /*1874*/ 	.word	0x00000000


	//----- nvinfo : EIATTR_MIN_STACK_SIZE
	.align		4
.L_1083:
        /*1878*/ 	.byte	0x04, 0x12
        /*187a*/ 	.short	(.L_1085 - .L_1084)
	.align		4
.L_1084:
        /*187c*/ 	.word	index@(_Z30group_norm_nhwc_fwd_sum_kernelI11Fp16IOFp32WLi160EEv26Group_norm_nhwc_fwd_params)
        /*1880*/ 	.word	0x00000000


	//----- nvinfo : EIATTR_MIN_STACK_SIZE
	.align		4
.L_1085:
        /*1884*/ 	.byte	0x04, 0x12
        /*1886*/ 	.short	(.L_1087 - .L_1086)
	.align		4
.L_1086:
        /*1888*/ 	.word	index@(_Z30group_norm_nhwc_fwd_sum_kernelI11Fp16IOBf16WLi196EEv26Group_norm_nhwc_fwd_params)
        /*188c*/ 	.word	0x00000000


	//----- nvinfo : EIATTR_MIN_STACK_SIZE
	.align		4
.L_1087:
        /*1890*/ 	.byte	0x04, 0x12
        /*1892*/ 	.short	(.L_1089 - .L_1088)
	.align		4
.L_1088:
        /*1894*/ 	.word	index@(_Z30group_norm_nhwc_fwd_sum_kernelI11Fp16IOBf16WLi168EEv26Group_norm_nhwc_fwd_params)
        /*1898*/ 	.word	0x00000000


	//----- nvinfo : EIATTR_MIN_STACK_SIZE
	.align		4
.L_1089:
        /*189c*/ 	.byte	0x04, 0x12
        /*189e*/ 	.short	(.L_1091 - .L_1090)
	.align		4
.L_1090:
        /*18a0*/ 	.word	index@(_Z30group_norm_nhwc_fwd_sum_kernelI11Fp16IOBf16WLi64EEv26Group_norm_nhwc_fwd_params)
        /*18a4*/ 	.word	0x00000000


	//----- nvinfo : EIATTR_MIN_STACK_SIZE
	.align		4
.L_1091:
        /*18a8*/ 	.byte	0x04, 0x12
        /*18aa*/ 	.short	(.L_1093 - .L_1092)
	.align		4
.L_1092:
        /*18ac*/ 	.word	index@(_Z30group_norm_nhwc_fwd_sum_kernelI11Fp16IOBf16WLi128EEv26Group_norm_nhwc_fwd_params)
        /*18b0*/ 	.word	0x00000000


	//----- nvinfo : EIATTR_MIN_STACK_SIZE
	.align		4
.L_1093:
        /*18b4*/ 	.byte	0x04, 0x12
        /*18b6*/ 	.short	(.L_1095 - .L_1094)
	.align		4
.L_1094:
        /*18b8*/ 	.word	index@(_Z30group_norm_nhwc_fwd_sum_kernelI11Fp16IOBf16WLi192EEv26Group_norm_nhwc_fwd_params)
        /*18bc*/ 	.word	0x00000000


	//----- nvinfo : EIATTR_MIN_STACK_SIZE
	.align		4
.L_1095:
        /*18c0*/ 	.byte	0x04, 0x12
        /*18c2*/ 	.short	(.L_1097 - .L_1096)
	.align		4
.L_1096:
        /*18c4*/ 	.word	index@(_Z30group_norm_nhwc_fwd_sum_kernelI11Fp16IOBf16WLi448EEv26Group_norm_nhwc_fwd_params)
        /*18c8*/ 	.word	0x00000000


	//----- nvinfo : EIATTR_MIN_STACK_SIZE
	.align		4
.L_1097:
        /*18cc*/ 	.byte	0x04, 0x12
        /*18ce*/ 	.short	(.L_1099 - .L_1098)
	.align		4
.L_1098:
        /*18d0*/ 	.word	index@(_Z30group_norm_nhwc_fwd_sum_kernelI11Fp16IOBf16WLi256EEv26Group_norm_nhwc_fwd_params)
        /*18d4*/ 	.word	0x00000000


	//----- nvinfo : EIATTR_MIN_STACK_SIZE
	.align		4
.L_1099:
        /*18d8*/ 	.byte	0x04, 0x12
        /*18da*/ 	.short	(.L_1101 - .L_1100)
	.align		4
.L_1100:
        /*18dc*/ 	.word	index@(_Z30group_norm_nhwc_fwd_sum_kernelI11Fp16IOBf16WLi120EEv26Group_norm_nhwc_fwd_params)
        /*18e0*/ 	.word	0x00000000


	//----- nvinfo : EIATTR_MIN_STACK_SIZE
	.align		4
.L_1101:
        /*18e4*/ 	.byte	0x04, 0x12
        /*18e6*/ 	.short	(.L_1103 - .L_1102)
	.align		4
.L_1102:
        /*18e8*/ 	.word	index@(_Z30group_norm_nhwc_fwd_sum_kernelI11Fp16IOBf16WLi140EEv26Group_norm_nhwc_fwd_params)
        /*18ec*/ 	.word	0x00000000


	//----- nvinfo : EIATTR_MIN_STACK_SIZE
	.align		4
.L_1103:
        /*18f0*/ 	.byte	0x04, 0x12
        /*18f2*/ 	.short	(.L_1105 - .L_1104)
	.align		4
.L_1104:
        /*18f4*/ 	.word	index@(_Z30group_norm_nhwc_fwd_sum_kernelI11Fp16IOBf16WLi160EEv26Group_norm_nhwc_fwd_params)
        /*18f8*/ 	.word	0x00000000


	//----- nvinfo : EIATTR_MIN_STACK_SIZE
	.align		4
.L_1105:
        /*18fc*/ 	.byte	0x04, 0x12
        /*18fe*/ 	.short	(.L_1107 - .L_1106)
	.align		4
.L_1106:
        /*1900*/ 	.word	index@(_Z30group_norm_nhwc_fwd_sum_kernelI11Fp16IOFp16WLi196EEv26Group_norm_nhwc_fwd_params)
        /*1904*/ 	.word	0x00000000


	//----- nvinfo : EIATTR_MIN_STACK_SIZE
	.align		4
.L_1107:
        /*1908*/ 	.byte	0x04, 0x12
        /*190a*/ 	.short	(.L_1109 - .L_1108)
	.align		4
.L_1108:
        /*190c*/ 	.word	index@(_Z30group_norm_nhwc_fwd_sum_kernelI11Fp16IOFp16WLi168EEv26Group_norm_nhwc_fwd_params)
        /*1910*/ 	.word	0x00000000


	//----- nvinfo : EIATTR_MIN_STACK_SIZE
	.align		4
.L_1109:
        /*1914*/ 	.byte	0x04, 0x12
        /*1916*/ 	.short	(.L_1111 - .L_1110)
	.align		4
.L_1110:
        /*1918*/ 	.word	index@(_Z30group_norm_nhwc_fwd_sum_kernelI11Fp16IOFp16WLi64EEv26Group_norm_nhwc_fwd_params)
        /*191c*/ 	.word	0x00000000


	//----- nvinfo : EIATTR_MIN_STACK_SIZE
	.align		4
.L_1111:
        /*1920*/ 	.byte	0x04, 0x12
        /*1922*/ 	.short	(.L_1113 - .L_1112)
	.align		4
.L_1112:
        /*1924*/ 	.word	index@(_Z30group_norm_nhwc_fwd_sum_kernelI11Fp16IOFp16WLi128EEv26Group_norm_nhwc_fwd_params)
        /*1928*/ 	.word	0x00000000


	//----- nvinfo : EIATTR_MIN_STACK_SIZE
	.align		4
.L_1113:
        /*192c*/ 	.byte	0x04, 0x12
        /*192e*/ 	.short	(.L_1115 - .L_1114)
	.align		4
.L_1114:
        /*1930*/ 	.word	index@(_Z30group_norm_nhwc_fwd_sum_kernelI11Fp16IOFp16WLi192EEv26Group_norm_nhwc_fwd_params)
        /*1934*/ 	.word	0x00000000


	//----- nvinfo : EIATTR_MIN_STACK_SIZE
	.align		4
.L_1115:
        /*1938*/ 	.byte	0x04, 0x12
        /*193a*/ 	.short	(.L_1117 - .L_1116)
	.align		4
.L_1116:
        /*193c*/ 	.word	index@(_Z30group_norm_nhwc_fwd_sum_kernelI11Fp16IOFp16WLi448EEv26Group_norm_nhwc_fwd_params)
        /*1940*/ 	.word	0x00000000


	//----- nvinfo : EIATTR_MIN_STACK_SIZE
	.align		4
.L_1117:
        /*1944*/ 	.byte	0x04, 0x12
        /*1946*/ 	.short	(.L_1119 - .L_1118)
	.align		4
.L_1118:
        /*1948*/ 	.word	index@(_Z30group_norm_nhwc_fwd_sum_kernelI11Fp16IOFp16WLi256EEv26Group_norm_nhwc_fwd_params)
        /*194c*/ 	.word	0x00000000


	//----- nvinfo : EIATTR_MIN_STACK_SIZE
	.align		4
.L_1119:
        /*1950*/ 	.byte	0x04, 0x12
        /*1952*/ 	.short	(.L_1121 - .L_1120)
	.align		4
.L_1120:
        /*1954*/ 	.word	index@(_Z30group_norm_nhwc_fwd_sum_kernelI11Fp16IOFp16WLi120EEv26Group_norm_nhwc_fwd_params)
        /*1958*/ 	.word	0x00000000


	//----- nvinfo : EIATTR_MIN_STACK_SIZE
	.align		4
.L_1121:
        /*195c*/ 	.byte	0x04, 0x12
        /*195e*/ 	.short	(.L_1123 - .L_1122)
	.align		4
.L_1122:
        /*1960*/ 	.word	index@(_Z30group_norm_nhwc_fwd_sum_kernelI11Fp16IOFp16WLi140EEv26Group_norm_nhwc_fwd_params)
        /*1964*/ 	.word	0x00000000


	//----- nvinfo : EIATTR_MIN_STACK_SIZE
	.align		4
.L_1123:
        /*1968*/ 	.byte	0x04, 0x12
        /*196a*/ 	.short	(.L_1125 - .L_1124)
	.align		4
.L_1124:
        /*196c*/ 	.word	index@(_Z30group_norm_nhwc_fwd_sum_kernelI11Fp16IOFp16WLi160EEv26Group_norm_nhwc_fwd_params)
        /*1970*/ 	.word	0x00000000
.L_1125:


//--------------------- .nv.compat                --------------------------
	.section	.nv.compat,"",@"SHT_CUDA_COMPAT_INFO"
	.align	4
        /*0000*/ 	.byte	0x02, 0x09, 0x00, 0x00, 0x02, 0x02, 0x01, 0x00, 0x02, 0x05, 0x05, 0x00, 0x03, 0x07, 0x01, 0x01
        /*0010*/ 	.byte	0x02, 0x03, 0x00, 0x00, 0x02, 0x06, 0x01, 0x00, 0x04, 0x0b, 0x08, 0x00, 0x00, 0x00, 0x00, 0x00
        /*0020*/ 	.byte	0x00, 0x00, 0x00, 0x00


//--------------------- .nv.info._ZN3cub17CUB_300001_SM_9006detail11EmptyKernelIvEEvv --------------------------
	.section	.nv.info._ZN3cub17CUB_300001_SM_9006detail11EmptyKernelIvEEvv,"",@"SHT_CUDA_INFO"
	.sectionflags	@""
	.align	4


	//----- nvinfo : EIATTR_CUDA_API_VERSION
	.align		4
        /*0000*/ 	.byte	0x04, 0x37
        /*0002*/ 	.short	(.L_1127 - .L_1126)
.L_1126:
        /*0004*/ 	.word	0x00000082


	//----- nvinfo : EIATTR_SPARSE_MMA_MASK
	.align		4
.L_1127:
        /*0008*/ 	.byte	0x03, 0x50
        /*000a*/ 	.short	0x0000


	//----- nvinfo : EIATTR_MAXREG_COUNT
	.align		4
        /*000c*/ 	.byte	0x03, 0x1b
        /*000e*/ 	.short	0x00ff


	//----- nvinfo : EIATTR_MERCURY_ISA_VERSION
	.align		4
        /*0010*/ 	.byte	0x03, 0x5f
        /*0012*/ 	.short	0x0101


	//----- nvinfo : EIATTR_EXIT_INSTR_OFFSETS
	.align		4
        /*0014*/ 	.byte	0x04, 0x1c
        /*0016*/ 	.short	(.L_1129 - .L_1128)


	//   ....[0]....
.L_1128:
        /*0018*/ 	.word	0x00000010


	//----- nvinfo : EIATTR_SW_WAR
	.align		4
.L_1129:
        /*001c*/ 	.byte	0x04, 0x36
        /*001e*/ 	.short	(.L_1131 - .L_1130)
.L_1130:
        /*0020*/ 	.word	0x00000008
.L_1131:


//--------------------- .nv.info._Z32group_norm_nhwc_fwd_scale_kernelI11Fp32IOFp32WLi196EEv26Group_norm_nhwc_fwd_params --------------------------
	.section	.nv.info._Z32group_norm_nhwc_fwd_scale_kernelI11Fp32IOFp32WLi196EEv26Group_norm_nhwc_fwd_params,"",@"SHT_CUDA_INFO"
	.sectionflags	@""
	.align	4


	//----- nvinfo : EIATTR_CUDA_API_VERSION
	.align		4
        /*0000*/ 	.byte	0x04, 0x37
        /*0002*/ 	.short	(.L_1133 - .L_1132)
.L_1132:
        /*0004*/ 	.word	0x00000082


	//----- nvinfo : EIATTR_KPARAM_INFO
	.align		4
.L_1133:
        /*0008*/ 	.byte	0x04, 0x17
        /*000a*/ 	.short	(.L_1135 - .L_1134)
.L_1134:
        /*000c*/ 	.word	0x00000000
        /*0010*/ 	.short	0x0000
        /*0012*/ 	.short	0x0000
        /*0014*/ 	.byte	0x00, 0xf0, 0x81, 0x02


	//----- nvinfo : EIATTR_SPARSE_MMA_MASK
	.align		4
.L_1135:
        /*0018*/ 	.byte	0x03, 0x50
        /*001a*/ 	.short	0x0000


	//----- nvinfo : EIATTR_MAXREG_COUNT
	.align		4
        /*001c*/ 	.byte	0x03, 0x1b
        /*001e*/ 	.short	0x00ff


	//----- nvinfo : EIATTR_MERCURY_ISA_VERSION
	.align		4
        /*0020*/ 	.byte	0x03, 0x5f
        /*0022*/ 	.short	0x0101


	//----- nvinfo : EIATTR_EXIT_INSTR_OFFSETS
	.align		4
        /*0024*/ 	.byte	0x04, 0x1c
        /*0026*/ 	.short	(.L_1137 - .L_1136)


	//   ....[0]....
.L_1136:
        /*0028*/ 	.word	0x00001960


	//   ....[1]....
        /*002c*/ 	.word	0x000019e0


	//----- nvinfo : EIATTR_CBANK_PARAM_SIZE
	.align		4
.L_1137:
        /*0030*/ 	.byte	0x03, 0x19
        /*0032*/ 	.short	0x00a0


	//----- nvinfo : EIATTR_PARAM_CBANK
	.align		4
        /*0034*/ 	.byte	0x04, 0x0a
        /*0036*/ 	.short	(.L_1139 - .L_1138)
	.align		4
.L_1138:
        /*0038*/ 	.word	index@(.nv.constant0._Z32group_norm_nhwc_fwd_scale_kernelI11Fp32IOFp32WLi196EEv26Group_norm_nhwc_fwd_params)
        /*003c*/ 	.short	0x0210
        /*003e*/ 	.short	0x00a0


	//----- nvinfo : EIATTR_SW_WAR
	.align		4
.L_1139:
        /*0040*/ 	.byte	0x04, 0x36
        /*0042*/ 	.short	(.L_1141 - .L_1140)
.L_1140:
        /*0044*/ 	.word	0x00000008
.L_1141:


//--------------------- .nv.info._Z32group_norm_nhwc_fwd_scale_kernelI11Fp32IOFp32WLi168EEv26Group_norm_nhwc_fwd_params --------------------------
	.section	.nv.info._Z32group_norm_nhwc_fwd_scale_kernelI11Fp32IOFp32WLi168EEv26Group_norm_nhwc_fwd_params,"",@"SHT_CUDA_INFO"
	.sectionflags	@""
	.align	4


	//----- nvinfo : EIATTR_CUDA_API_VERSION
	.align		4
        /*0000*/ 	.byte	0x04, 0x37
        /*0002*/ 	.short	(.L_1143 - .L_1142)
.L_1142:
        /*0004*/ 	.word	0x00000082


	//----- nvinfo : EIATTR_KPARAM_INFO
	.align		4
.L_1143:
        /*0008*/ 	.byte	0x04, 0x17
        /*000a*/ 	.short	(.L_1145 - .L_1144)
.L_1144:
        /*000c*/ 	.word	0x00000000
        /*0010*/ 	.short	0x0000
        /*0012*/ 	.short	0x0000
        /*0014*/ 	.byte	0x00, 0xf0, 0x81, 0x02


	//----- nvinfo : EIATTR_SPARSE_MMA_MASK
	.align		4
.L_1145:
        /*0018*/ 	.byte	0x03, 0x50
        /*001a*/ 	.short	0x0000


	//----- nvinfo : EIATTR_MAXREG_COUNT
	.align		4
        /*001c*/ 	.byte	0x03, 0x1b
        /*001e*/ 	.short	0x00ff


	//----- nvinfo : EIATTR_MERCURY_ISA_VERSION
	.align		4
        /*0020*/ 	.byte	0x03, 0x5f
        /*0022*/ 	.short	0x0101


	//----- nvinfo : EIATTR_EXIT_INSTR_OFFSETS
	.align		4
        /*0024*/ 	.byte	0x04, 0x1c
        /*0026*/ 	.short	(.L_1147 - .L_1146)


	//   ....[0]....
.L_1146:
        /*0028*/ 	.word	0x00001960


	//   ....[1]....
        /*002c*/ 	.word	0x000019e0


	//----- nvinfo : EIATTR_CBANK_PARAM_SIZE
	.align		4
.L_1147:
        /*0030*/ 	.byte	0x03, 0x19
        /*0032*/ 	.short	0x00a0


	//----- nvinfo : EIATTR_PARAM_CBANK
	.align		4
        /*0034*/ 	.byte	0x04, 0x0a
        /*0036*/ 	.short	(.L_1149 - .L_1148)
	.align		4
.L_1148:
        /*0038*/ 	.word	index@(.nv.constant0._Z32group_norm_nhwc_fwd_scale_kernelI11Fp32IOFp32WLi168EEv26Group_norm_nhwc_fwd_params)
        /*003c*/ 	.short	0x0210
        /*003e*/ 	.short	0x00a0


	//----- nvinfo : EIATTR_SW_WAR
	.align		4
.L_1149:
        /*0040*/ 	.byte	0x04, 0x36
        /*0042*/ 	.short	(.L_1151 - .L_1150)
.L_1150:
        /*0044*/ 	.word	0x00000008
.L_1151:


//--------------------- .nv.info._Z32group_norm_nhwc_fwd_scale_kernelI11Fp32IOFp32WLi64EEv26Group_norm_nhwc_fwd_params --------------------------
	.section	.nv.info._Z32group_norm_nhwc_fwd_scale_kernelI11Fp32IOFp32WLi64EEv26Group_norm_nhwc_fwd_params,"",@"SHT_CUDA_INFO"
	.sectionflags	@""
	.align	4


	//----- nvinfo : EIATTR_CUDA_API_VERSION
	.align		4
        /*0000*/ 	.byte	0x04, 0x37
        /*0002*/ 	.short	(.L_1153 - .L_1152)
.L_1152:
        /*0004*/ 	.word	0x00000082


	//----- nvinfo : EIATTR_KPARAM_INFO
	.align		4
.L_1153:
        /*0008*/ 	.byte	0x04, 0x17
        /*000a*/ 	.short	(.L_1155 - .L_1154)
.L_1154:
        /*000c*/ 	.word	0x00000000
        /*0010*/ 	.short	0x0000
        /*0012*/ 	.short	0x0000
        /*0014*/ 	.byte	0x00, 0xf0, 0x81, 0x02


	//----- nvinfo : EIATTR_SPARSE_MMA_MASK
	.align		4
.L_1155:
        /*0018*/ 	.byte	0x03, 0x50
        /*001a*/ 	.short	0x0000


	//----- nvinfo : EIATTR_MAXREG_COUNT
	.align		4
        /*001c*/ 	.byte	0x03, 0x1b
        /*001e*/ 	.short	0x00ff


	//----- nvinfo : EIATTR_MERCURY_ISA_VERSION
	.align		4
        /*0020*/ 	.byte	0x03, 0x5f
        /*0022*/ 	.short	0x0101


	//----- nvinfo : EIATTR_EXIT_INSTR_OFFSETS
	.align		4
        /*0024*/ 	.byte	0x04, 0x1c
        /*0026*/ 	.short	(.L_1157 - .L_1156)


	//   ....[0]....
.L_1156:
        /*0028*/ 	.word	0x00001960


	//   ....[1]....
        /*002c*/ 	.word	0x000019e0


	//----- nvinfo : EIATTR_CBANK_PARAM_SIZE
	.align		4
.L_1157:
        /*0030*/ 	.byte	0x03, 0x19
        /*0032*/ 	.short	0x00a0


	//----- nvinfo : EIATTR_PARAM_CBANK
	.align		4
        /*0034*/ 	.byte	0x04, 0x0a
        /*0036*/ 	.short	(.L_1159 - .L_1158)
	.align		4
.L_1158:
        /*0038*/ 	.word	index@(.nv.constant0._Z32group_norm_nhwc_fwd_scale_kernelI11Fp32IOFp32WLi64EEv26Group_norm_nhwc_fwd_params)
        /*003c*/ 	.short	0x0210
        /*003e*/ 	.short	0x00a0


	//----- nvinfo : EIATTR_SW_WAR
	.align		4
.L_1159:
        /*0040*/ 	.byte	0x04, 0x36
        /*0042*/ 	.short	(.L_1161 - .L_1160)
.L_1160:
        /*0044*/ 	.word	0x00000008
.L_1161:


//--------------------- .nv.info._Z32group_norm_nhwc_fwd_scale_kernelI11Fp32IOFp32WLi128EEv26Group_norm_nhwc_fwd_params --------------------------
	.section	.nv.info._Z32group_norm_nhwc_fwd_scale_kernelI11Fp32IOFp32WLi128EEv26Group_norm_nhwc_fwd_params,"",@"SHT_CUDA_INFO"
	.sectionflags	@""
	.align	4


	//----- nvinfo : EIATTR_CUDA_API_VERSION
	.align		4
        /*0000*/ 	.byte	0x04, 0x37
        /*0002*/ 	.short	(.L_1163 - .L_1162)
.L_1162:
        /*0004*/ 	.word	0x00000082


	//----- nvinfo : EIATTR_KPARAM_INFO
	.align		4
.L_1163:
        /*0008*/ 	.byte	0x04, 0x17
        /*000a*/ 	.short	(.L_1165 - .L_1164)
.L_1164:
        /*000c*/ 	.word	0x00000000
        /*0010*/ 	.short	0x0000
        /*0012*/ 	.short	0x0000
        /*0014*/ 	.byte	0x00, 0xf0, 0x81, 0x02


	//----- nvinfo : EIATTR_SPARSE_MMA_MASK
	.align		4
.L_1165:
        /*0018*/ 	.byte	0x03, 0x50
        /*001a*/ 	.short	0x0000


	//----- nvinfo : EIATTR_MAXREG_COUNT
	.align		4
        /*001c*/ 	.byte	0x03, 0x1b
        /*001e*/ 	.short	0x00ff


	//----- nvinfo : EIATTR_MERCURY_ISA_VERSION
	.align		4
        /*0020*/ 	.byte	0x03, 0x5f
        /*0022*/ 	.short	0x0101


	//----- nvinfo : EIATTR_EXIT_INSTR_OFFSETS
	.align		4
        /*0024*/ 	.byte	0x04, 0x1c
        /*0026*/ 	.short	(.L_1167 - .L_1166)


	//   ....[0]....
.L_1166:
        /*0028*/ 	.word	0x00001960


	//   ....[1]....
        /*002c*/ 	.word	0x000019e0


	//----- nvinfo : EIATTR_CBANK_PARAM_SIZE
	.align		4
.L_1167:
        /*0030*/ 	.byte	0x03, 0x19
        /*0032*/ 	.short	0x00a0


	//----- nvinfo : EIATTR_PARAM_CBANK
	.align		4
        /*0034*/ 	.byte	0x04, 0x0a
        /*0036*/ 	.short	(.L_1169 - .L_1168)
	.align		4
.L_1168:
        /*0038*/ 	.word	index@(.nv.constant0._Z32group_norm_nhwc_fwd_scale_kernelI11Fp32IOFp32WLi128EEv26Group_norm_nhwc_fwd_params)
        /*003c*/ 	.short	0x0210
        /*003e*/ 	.short	0x00a0


	//----- nvinfo : EIATTR_SW_WAR
	.align		4
.L_1169:
        /*0040*/ 	.byte	0x04, 0x36
        /*0042*/ 	.short	(.L_1171 - .L_1170)
.L_1170:
        /*0044*/ 	.word	0x00000008
.L_1171:


//--------------------- .nv.info._Z32group_norm_nhwc_fwd_scale_kernelI11Fp32IOFp32WLi192EEv26Group_norm_nhwc_fwd_params --------------------------
	.section	.nv.info._Z32group_norm_nhwc_fwd_scale_kernelI11Fp32IOFp32WLi192EEv26Group_norm_nhwc_fwd_params,"",@"SHT_CUDA_INFO"
	.sectionflags	@""
	.align	4


	//----- nvinfo : EIATTR_CUDA_API_VERSION
	.align		4
        /*0000*/ 	.byte	0x04, 0x37
        /*0002*/ 	.short	(.L_1173 - .L_1172)
.L_1172:
        /*0004*/ 	.word	0x00000082


	//----- nvinfo : EIATTR_KPARAM_INFO
	.align		4
.L_1173:
        /*0008*/ 	.byte	0x04, 0x17
        /*000a*/ 	.short	(.L_1175 - .L_1174)
.L_1174:
        /*000c*/ 	.word	0x00000000
        /*0010*/ 	.short	0x0000
        /*0012*/ 	.short	0x0000
        /*0014*/ 	.byte	0x00, 0xf0, 0x81, 0x02


	//----- nvinfo : EIATTR_SPARSE_MMA_MASK
	.align		4
.L_1175:
        /*0018*/ 	.byte	0x03, 0x50
        /*001a*/ 	.short	0x0000


	//----- nvinfo : EIATTR_MAXREG_COUNT
	.align		4
        /*001c*/ 	.byte	0x03, 0x1b
        /*001e*/ 	.short	0x00ff


	//----- nvinfo : EIATTR_MERCURY_ISA_VERSION
	.align		4
        /*0020*/ 	.byte	0x03, 0x5f
        /*0022*/ 	.short	0x0101


	//----- nvinfo : EIATTR_EXIT_INSTR_OFFSETS
	.align		4
        /*0024*/ 	.byte	0x04, 0x1c
        /*0026*/ 	.short	(.L_1177 - .L_1176)


	//   ....[0]....
.L_1176:
        /*0028*/ 	.word	0x00001960


	//   ....[1]....
        /*002c*/ 	.word	0x000019e0


	//----- nvinfo : EIATTR_CBANK_PARAM_SIZE
	.align		4
.L_1177:
        /*0030*/ 	.byte	0x03, 0x19
        /*0032*/ 	.short	0x00a0


	//----- nvinfo : EIATTR_PARAM_CBANK
	.align		4
        /*0034*/ 	.byte	0x04, 0x0a
        /*0036*/ 	.short	(.L_1179 - .L_1178)
	.align		4
.L_1178:
        /*0038*/ 	.word	index@(.nv.constant0._Z32group_norm_nhwc_fwd_scale_kernelI11Fp32IOFp32WLi192EEv26Group_norm_nhwc_fwd_params)
        /*003c*/ 	.short	0x0210
        /*003e*/ 	.short	0x00a0


	//----- nvinfo : EIATTR_SW_WAR
	.align		4
.L_1179:
        /*0040*/ 	.byte	0x04, 0x36
        /*0042*/ 	.short	(.L_1181 - .L_1180)
.L_1180:
        /*0044*/ 	.word	0x00000008
.L_1181:


//--------------------- .nv.info._Z32group_norm_nhwc_fwd_scale_kernelI11Fp32IOFp32WLi448EEv26Group_norm_nhwc_fwd_params --------------------------
	.section	.nv.info._Z32group_norm_nhwc_fwd_scale_kernelI11Fp32IOFp32WLi448EEv26Group_norm_nhwc_fwd_params,"",@"SHT_CUDA_INFO"
	.sectionflags	@""
	.align	4


	//----- nvinfo : EIATTR_CUDA_API_VERSION
	.align		4
        /*0000*/ 	.byte	0x04, 0x37
        /*0002*/ 	.short	(.L_1183 - .L_1182)
.L_1182:
        /*0004*/ 	.word	0x00000082


	//----- nvinfo : EIATTR_KPARAM_INFO
	.align		4
.L_1183:
        /*0008*/ 	.byte	0x04, 0x17
        /*000a*/ 	.short	(.L_1185 - .L_1184)
.L_1184:
        /*000c*/ 	.word	0x00000000
        /*0010*/ 	.short	0x0000
        /*0012*/ 	.short	0x0000
        /*0014*/ 	.byte	0x00, 0xf0, 0x81, 0x02


	//----- nvinfo : EIATTR_SPARSE_MMA_MASK
	.align		4
.L_1185:
        /*0018*/ 	.byte	0x03, 0x50
        /*001a*/ 	.short	0x0000


	//----- nvinfo : EIATTR_MAXREG_COUNT
	.align		4
        /*001c*/ 	.byte	0x03, 0x1b
        /*001e*/ 	.short	0x00ff


	//----- nvinfo : EIATTR_MERCURY_ISA_VERSION
	.align		4
        /*0020*/ 	.byte	0x03, 0x5f
        /*0022*/ 	.short	0x0101


	//----- nvinfo : EIATTR_EXIT_INSTR_OFFSETS
	.align		4
        /*0024*/ 	.byte	0x04, 0x1c
        /*0026*/ 	.short	(.L_1187 - .L_1186)


	//   ....[0]....
.L_1186:
        /*0028*/ 	.word	0x00001960


	//   ....[1]....
        /*002c*/ 	.word	0x000019e0


	//----- nvinfo : EIATTR_CBANK_PARAM_SIZE
	.align		4
.L_1187:
        /*0030*/ 	.byte	0x03, 0x19
        /*0032*/ 	.short	0x00a0


	//----- nvinfo : EIATTR_PARAM_CBANK
	.align		4
        /*0034*/ 	.byte	0x04, 0x0a
        /*0036*/ 	.short	(.L_1189 - .L_1188)
	.align		4
.L_1188:
        /*0038*/ 	.word	index@(.nv.constant0._Z32group_norm_nhwc_fwd_scale_kernelI11Fp32IOFp32WLi448EEv26Group_norm_nhwc_fwd_params)
        /*003c*/ 	.short	0x0210
        /*003e*/ 	.short	0x00a0


	//----- nvinfo : EIATTR_SW_WAR
	.align		4
.L_1189:
        /*0040*/ 	.byte	0x04, 0x36
        /*0042*/ 	.short	(.L_1191 - .L_1190)
.L_1190:
        /*0044*/ 	.word	0x00000008
.L_1191:


//--------------------- .nv.info._Z32group_norm_nhwc_fwd_scale_kernelI11Fp32IOFp32WLi256EEv26Group_norm_nhwc_fwd_params --------------------------
	.section	.nv.info._Z32group_norm_nhwc_fwd_scale_kernelI11Fp32IOFp32WLi256EEv26Group_norm_nhwc_fwd_params,"",@"SHT_CUDA_INFO"
	.sectionflags	@""
	.align	4


	//----- nvinfo : EIATTR_CUDA_API_VERSION
	.align		4
        /*0000*/ 	.byte	0x04, 0x37
        /*0002*/ 	.short	(.L_1193 - .L_1192)
.L_1192:
        /*0004*/ 	.word	0x00000082


	//----- nvinfo : EIATTR_KPARAM_INFO
	.align		4
.L_1193:
        /*0008*/ 	.byte	0x04, 0x17
        /*000a*/ 	.short	(.L_1195 - .L_1194)
.L_1194:
        /*000c*/ 	.word	0x00000000
        /*0010*/ 	.short	0x0000
        /*0012*/ 	.short	0x0000
        /*0014*/ 	.byte	0x00, 0xf0, 0x81, 0x02


	//----- nvinfo : EIATTR_SPARSE_MMA_MASK
	.align		4
.L_1195:
        /*0018*/ 	.byte	0x03, 0x50
        /*001a*/ 	.short	0x0000


	//----- nvinfo : EIATTR_MAXREG_COUNT
	.align		4
        /*001c*/ 	.byte	0x03, 0x1b
        /*001e*/ 	.short	0x00ff


	//----- nvinfo : EIATTR_MERCURY_ISA_VERSION
	.align		4
        /*0020*/ 	.byte	0x03, 0x5f
        /*0022*/ 	.short	0x0101


	//----- nvinfo : EIATTR_EXIT_INSTR_OFFSETS
	.align		4
        /*0024*/ 	.byte	0x04, 0x1c
        /*0026*/ 	.short	(.L_1197 - .L_1196)


	//   ....[0]....
.L_1196:
        /*0028*/ 	.word	0x00001960


	//   ....[1]....
        /*002c*/ 	.word	0x000019e0


	//----- nvinfo : EIATTR_CBANK_PARAM_SIZE
	.align		4
.L_1197:
        /*0030*/ 	.byte	0x03, 0x19
        /*0032*/ 	.short	0x00a0


	//----- nvinfo : EIATTR_PARAM_CBANK
	.align		4
        /*0034*/ 	.byte	0x04, 0x0a
        /*0036*/ 	.short	(.L_1199 - .L_1198)
	.align		4
.L_1198:
        /*0038*/ 	.word	index@(.nv.constant0._Z32group_norm_nhwc_fwd_scale_kernelI11Fp32IOFp32WLi256EEv26Group_norm_nhwc_fwd_params)
        /*003c*/ 	.short	0x0210
        /*003e*/ 	.short	0x00a0


	//----- nvinfo : EIATTR_SW_WAR
	.align		4
.L_1199:
        /*0040*/ 	.byte	0x04, 0x36
        /*0042*/ 	.short	(.L_1201 - .L_1200)
.L_1200:
        /*0044*/ 	.word	0x00000008
.L_1201:


//--------------------- .nv.info._Z32group_norm_nhwc_fwd_scale_kernelI11Fp32IOFp32WLi120EEv26Group_norm_nhwc_fwd_params --------------------------
	.section	.nv.info._Z32group_norm_nhwc_fwd_scale_kernelI11Fp32IOFp32WLi120EEv26Group_norm_nhwc_fwd_params,"",@"SHT_CUDA_INFO"
	.sectionflags	@""
	.align	4


	//----- nvinfo : EIATTR_CUDA_API_VERSION
	.align		4
        /*0000*/ 	.byte	0x04, 0x37
        /*0002*/ 	.short	(.L_1203 - .L_1202)
.L_1202:
        /*0004*/ 	.word	0x00000082


	//----- nvinfo : EIATTR_KPARAM_INFO
	.align		4
.L_1203:
        /*0008*/ 	.byte	0x04, 0x17
        /*000a*/ 	.short	(.L_1205 - .L_1204)
.L_1204:
        /*000c*/ 	.word	0x00000000
        /*0010*/ 	.short	0x0000
        /*0012*/ 	.short	0x0000
        /*0014*/ 	.byte	0x00, 0xf0, 0x81, 0x02


	//----- nvinfo : EIATTR_SPARSE_MMA_MASK
	.align		4
.L_1205:
        /*0018*/ 	.byte	0x03, 0x50
        /*001a*/ 	.short	0x0000


	//----- nvinfo : EIATTR_MAXREG_COUNT
	.align		4
        /*001c*/ 	.byte	0x03, 0x1b
        /*001e*/ 	.short	0x00ff


	//----- nvinfo : EIATTR_MERCURY_ISA_VERSION
	.align		4
        /*0020*/ 	.byte	0x03, 0x5f
        /*0022*/ 	.short	0x0101


	//----- nvinfo : EIATTR_EXIT_INSTR_OFFSETS
	.align		4
        /*0024*/ 	.byte	0x04, 0x1c
        /*0026*/ 	.short	(.L_1207 - .L_1206)


	//   ....[0]....
.L_1206:
        /*0028*/ 	.word	0x00001960


	//   ....[1]....
        /*002c*/ 	.word	0x000019e0


	//----- nvinfo : EIATTR_CBANK_PARAM_SIZE
	.align		4
.L_1207:
        /*0030*/ 	.byte	0x03, 0x19
        /*0032*/ 	.short	0x00a0


	//----- nvinfo : EIATTR_PARAM_CBANK
	.align		4
        /*0034*/ 	.byte	0x04, 0x0a
        /*0036*/ 	.short	(.L_1209 - .L_1208)
	.align		4
.L_1208:
        /*0038*/ 	.word	index@(.nv.constant0._Z32group_norm_nhwc_fwd_scale_kernelI11Fp32IOFp32WLi120EEv26Group_norm_nhwc_fwd_params)
        /*003c*/ 	.short	0x0210
        /*003e*/ 	.short	0x00a0


	//----- nvinfo : EIATTR_SW_WAR
	.align		4
.L_1209:
        /*0040*/ 	.byte	0x04, 0x36
        /*0042*/ 	.short	(.L_1211 - .L_1210)
.L_1210:
        /*0044*/ 	.word	0x00000008
.L_1211:


//--------------------- .nv.info._Z32group_norm_nhwc_fwd_scale_kernelI11Fp32IOFp32WLi140EEv26Group_norm_nhwc_fwd_params --------------------------
	.section	.nv.info._Z32group_norm_nhwc_fwd_scale_kernelI11Fp32IOFp32WLi140EEv26Group_norm_nhwc_fwd_params,"",@"SHT_CUDA_INFO"
	.sectionflags	@""
	.align	4


	//----- nvinfo : EIATTR_CUDA_API_VERSION
	.align		4
        /*0000*/ 	.byte	0x04, 0x37
        /*0002*/ 	.short	(.L_1213 - .L_1212)
.L_1212:
        /*0004*/ 	.word	0x00000082


	//----- nvinfo : EIATTR_KPARAM_INFO
	.align		4
.L_1213:
        /*0008*/ 	.byte	0x04, 0x17
        /*000a*/ 	.short	(.L_1215 - .L_1214)
.L_1214:
        /*000c*/ 	.word	0x00000000
        /*0010*/ 	.short	0x0000
        /*0012*/ 	.short	0x0000
        /*0014*/ 	.byte	0x00, 0xf0, 0x81, 0x02


	//----- nvinfo : EIATTR_SPARSE_MMA_MASK
	.align		4
.L_1215:
        /*0018*/ 	.byte	0x03, 0x50
        /*001a*/ 	.short	0x0000


	//----- nvinfo : EIATTR_MAXREG_COUNT
	.align		4
        /*001c*/ 	.byte	0x03, 0x1b
        /*001e*/ 	.short	0x00ff


	//----- nvinfo : EIATTR_MERCURY_ISA_VERSION
	.align		4
        /*0020*/ 	.byte	0x03, 0x5f
        /*0022*/ 	.short	0x0101


	//----- nvinfo : EIATTR_EXIT_INSTR_OFFSETS
	.align		4
        /*0024*/ 	.byte	0x04, 0x1c
        /*0026*/ 	.short	(.L_1217 - .L_1216)


	//   ....[0]....
.L_1216:
        /*0028*/ 	.word	0x00001960


	//   ....[1]....
        /*002c*/ 	.word	0x000019e0


	//----- nvinfo : EIATTR_CBANK_PARAM_SIZE
	.align		4
.L_1217:
        /*0030*/ 	.byte	0x03, 0x19
        /*0032*/ 	.short	0x00a0


	//----- nvinfo : EIATTR_PARAM_CBANK
	.align		4
        /*0034*/ 	.byte	0x04, 0x0a
        /*0036*/ 	.short	(.L_1219 - .L_1218)
	.align		4
.L_1218:
        /*0038*/ 	.word	index@(.nv.constant0._Z32group_norm_nhwc_fwd_scale_kernelI11Fp32IOFp32WLi140EEv26Group_norm_nhwc_fwd_params)
        /*003c*/ 	.short	0x0210
        /*003e*/ 	.short	0x00a0


	//----- nvinfo : EIATTR_SW_WAR
	.align		4
.L_1219:
        /*0040*/ 	.byte	0x04, 0x36
        /*0042*/ 	.short	(.L_1221 - .L_1220)
.L_1220:
        /*0044*/ 	.word	0x00000008
.L_1221:


//--------------------- .nv.info._Z32group_norm_nhwc_fwd_scale_kernelI11Fp32IOFp32WLi160EEv26Group_norm_nhwc_fwd_params --------------------------
	.section	.nv.info._Z32group_norm_nhwc_fwd_scale_kernelI11Fp32IOFp32WLi160EEv26Group_norm_nhwc_fwd_params,"",@"SHT_CUDA_INFO"
	.sectionflags	@""
	.align	4


	//----- nvinfo : EIATTR_CUDA_API_VERSION
	.align		4
        /*0000*/ 	.byte	0x04, 0x37
        /*0002*/ 	.short	(.L_1223 - .L_1222)
.L_1222:
        /*0004*/ 	.word	0x00000082


	//----- nvinfo : EIATTR_KPARAM_INFO
	.align		4
.L_1223:
        /*0008*/ 	.byte	0x04, 0x17
        /*000a*/ 	.short	(.L_1225 - .L_1224)
.L_1224:
        /*000c*/ 	.word	0x00000000
        /*0010*/ 	.short	0x0000
        /*0012*/ 	.short	0x0000
        /*0014*/ 	.byte	0x00, 0xf0, 0x81, 0x02


	//----- nvinfo : EIATTR_SPARSE_MMA_MASK
	.align		4
.L_1225:
        /*0018*/ 	.byte	0x03, 0x50
        /*001a*/ 	.short	0x0000


	//----- nvinfo : EIATTR_MAXREG_COUNT
	.align		4
        /*001c*/ 	.byte	0x03, 0x1b
        /*001e*/ 	.short	0x00ff


	//----- nvinfo : EIATTR_MERCURY_ISA_VERSION
	.align		4
        /*0020*/ 	.byte	0x03, 0x5f
        /*0022*/ 	.short	0x0101


	//----- nvinfo : EIATTR_EXIT_INSTR_OFFSETS
	.align		4
        /*0024*/ 	.byte	0x04, 0x1c
        /*0026*/ 	.short	(.L_1227 - .L_1226)


	//   ....[0]....
.L_1226:
        /*0028*/ 	.word	0x00001960


	//   ....[1]....
        /*002c*/ 	.word	0x000019e0


	//----- nvinfo : EIATTR_CBANK_PARAM_SIZE
	.align		4
.L_1227:
        /*0030*/ 	.byte	0x03, 0x19
        /*0032*/ 	.short	0x00a0


	//----- nvinfo : EIATTR_PARAM_CBANK
	.align		4
        /*0034*/ 	.byte	0x04, 0x0a
        /*0036*/ 	.short	(.L_1229 - .L_1228)
	.align		4
.L_1228:
        /*0038*/ 	.word	index@(.nv.constant0._Z32group_norm_nhwc_fwd_scale_kernelI11Fp32IOFp32WLi160EEv26Group_norm_nhwc_fwd_params)
        /*003c*/ 	.short	0x0210
        /*003e*/ 	.short	0x00a0


	//----- nvinfo : EIATTR_SW_WAR
	.align		4
.L_1229:
        /*0040*/ 	.byte	0x04, 0x36
        /*0042*/ 	.short	(.L_1231 - .L_1230)
.L_1230:
        /*0044*/ 	.word	0x00000008
.L_1231:


//--------------------- .nv.info._Z32group_norm_nhwc_fwd_scale_kernelI11Fp32IOBf16WLi196EEv26Group_norm_nhwc_fwd_params --------------------------
	.section	.nv.info._Z32group_norm_nhwc_fwd_scale_kernelI11Fp32IOBf16WLi196EEv26Group_norm_nhwc_fwd_params,"",@"SHT_CUDA_INFO"
	.sectionflags	@""
	.align	4


	//----- nvinfo : EIATTR_CUDA_API_VERSION
	.align		4
        /*0000*/ 	.byte	0x04, 0x37
        /*0002*/ 	.short	(.L_1233 - .L_1232)
.L_1232:
        /*0004*/ 	.word	0x00000082


	//----- nvinfo : EIATTR_KPARAM_INFO
	.align		4
.L_1233:
        /*0008*/ 	.byte	0x04, 0x17
        /*000a*/ 	.short	(.L_1235 - .L_1234)
.L_1234:
        /*000c*/ 	.word	0x00000000
        /*0010*/ 	.short	0x0000
        /*0012*/ 	.short	0x0000
        /*0014*/ 	.byte	0x00, 0xf0, 0x81, 0x02


	//----- nvinfo : EIATTR_SPARSE_MMA_MASK
	.align		4
.L_1235:
        /*0018*/ 	.byte	0x03, 0x50
        /*001a*/ 	.short	0x0000


	//----- nvinfo : EIATTR_MAXREG_COUNT
	.align		4
        /*001c*/ 	.byte	0x03, 0x1b
        /*001e*/ 	.short	0x00ff


	//----- nvinfo : EIATTR_MERCURY_ISA_VERSION
	.align		4
        /*0020*/ 	.byte	0x03, 0x5f
        /*0022*/ 	.short	0x0101


	//----- nvinfo : EIATTR_EXIT_INSTR_OFFSETS
	.align		4
        /*0024*/ 	.byte	0x04, 0x1c
        /*0026*/ 	.short	(.L_1237 - .L_1236)


	//   ....[0]....
.L_1236:
        /*0028*/ 	.word	0x00001270


	//   ....[1]....
        /*002c*/ 	.word	0x000012f0


	//----- nvinfo : EIATTR_CRS_STACK_SIZE
	.align		4
.L_1237:
        /*0030*/ 	.byte	0x04, 0x1e
        /*0032*/ 	.short	(.L_1239 - .L_1238)
.L_1238:
        /*0034*/ 	.word	0x00000000


	//----- nvinfo : EIATTR_CBANK_PARAM_SIZE
	.align		4
.L_1239:
        /*0038*/ 	.byte	0x03, 0x19
        /*003a*/ 	.short	0x00a0


	//----- nvinfo : EIATTR_PARAM_CBANK
	.align		4
        /*003c*/ 	.byte	0x04, 0x0a
        /*003e*/ 	.short	(.L_1241 - .L_1240)
	.align		4
.L_1240:
        /*0040*/ 	.word	index@(.nv.constant0._Z32group_norm_nhwc_fwd_scale_kernelI11Fp32IOBf16WLi196EEv26Group_norm_nhwc_fwd_params)
        /*0044*/ 	.short	0x0210
        /*0046*/ 	.short	0x00a0


	//----- nvinfo : EIATTR_SW_WAR
	.align		4
.L_1241:
        /*0048*/ 	.byte	0x04, 0x36
        /*004a*/ 	.short	(.L_1243 - .L_1242)
.L_1242:
        /*004c*/ 	.word	0x00000008
.L_1243:


//--------------------- .nv.info._Z32group_norm_nhwc_fwd_scale_kernelI11Fp32IOBf16WLi168EEv26Group_norm_nhwc_fwd_params --------------------------
	.section	.nv.info._Z32group_norm_nhwc_fwd_scale_kernelI11Fp32IOBf16WLi168EEv26Group_norm_nhwc_fwd_params,"",@"SHT_CUDA_INFO"
	.sectionflags	@""
	.align	4


	//----- nvinfo : EIATTR_CUDA_API_VERSION
	.align		4
        /*0000*/ 	.byte	0x04, 0x37
        /*0002*/ 	.short	(.L_1245 - .L_1244)
.L_1244:
        /*0004*/ 	.word	0x00000082


	//----- nvinfo : EIATTR_KPARAM_INFO
	.align		4
.L_1245:
        /*0008*/ 	.byte	0x04, 0x17
        /*000a*/ 	.short	(.L_1247 - .L_1246)
.L_1246:
        /*000c*/ 	.word	0x00000000
        /*0010*/ 	.short	0x0000
        /*0012*/ 	.short	0x0000
        /*0014*/ 	.byte	0x00, 0xf0, 0x81, 0x02


	//----- nvinfo : EIATTR_SPARSE_MMA_MASK
	.align		4
.L_1247:
        /*0018*/ 	.byte	0x03, 0x50
        /*001a*/ 	.short	0x0000


	//----- nvinfo : EIATTR_MAXREG_COUNT
	.align		4
        /*001c*/ 	.byte	0x03, 0x1b
        /*001e*/ 	.short	0x00ff


	//----- nvinfo : EIATTR_MERCURY_ISA_VERSION
	.align		4
        /*0020*/ 	.byte	0x03, 0x5f
        /*0022*/ 	.short	0x0101


	//----- nvinfo : EIATTR_EXIT_INSTR_OFFSETS
	.align		4
        /*0024*/ 	.byte	0x04, 0x1c
        /*0026*/ 	.short	(.L_1249 - .L_1248)


	//   ....[0]....
.L_1248:
        /*0028*/ 	.word	0x00001270


	//   ....[1]....
        /*002c*/ 	.word	0x000012f0


	//----- nvinfo : EIATTR_CRS_STACK_SIZE
	.align		4
.L_1249:
        /*0030*/ 	.byte	0x04, 0x1e
        /*0032*/ 	.short	(.L_1251 - .L_1250)
.L_1250:
        /*0034*/ 	.word	0x00000000


	//----- nvinfo : EIATTR_CBANK_PARAM_SIZE
	.align		4
.L_1251:
        /*0038*/ 	.byte	0x03, 0x19
        /*003a*/ 	.short	0x00a0


	//----- nvinfo : EIATTR_PARAM_CBANK
	.align		4
        /*003c*/ 	.byte	0x04, 0x0a
        /*003e*/ 	.short	(.L_1253 - .L_1252)
	.align		4
.L_1252:
        /*0040*/ 	.word	index@(.nv.constant0._Z32group_norm_nhwc_fwd_scale_kernelI11Fp32IOBf16WLi168EEv26Group_norm_nhwc_fwd_params)
        /*0044*/ 	.short	0x0210
        /*0046*/ 	.short	0x00a0


	//----- nvinfo : EIATTR_SW_WAR
	.align		4
.L_1253:
        /*0048*/ 	.byte	0x04, 0x36
        /*004a*/ 	.short	(.L_1255 - .L_1254)
.L_1254:
        /*004c*/ 	.word	0x00000008
.L_1255:


//--------------------- .nv.info._Z32group_norm_nhwc_fwd_scale_kernelI11Fp32IOBf16WLi64EEv26Group_norm_nhwc_fwd_params --------------------------
	.section	.nv.info._Z32group_norm_nhwc_fwd_scale_kernelI11Fp32IOBf16WLi64EEv26Group_norm_nhwc_fwd_params,"",@"SHT_CUDA_INFO"
	.sectionflags	@""
	.align	4


	//----- nvinfo : EIATTR_CUDA_API_VERSION
	.align		4
        /*0000*/ 	.byte	0x04, 0x37
        /*0002*/ 	.short	(.L_1257 - .L_1256)
.L_1256:
        /*0004*/ 	.word	0x00000082


	//----- nvinfo : EIATTR_KPARAM_INFO
	.align		4
.L_1257:
        /*0008*/ 	.byte	0x04, 0x17
        /*000a*/ 	.short	(.L_1259 - .L_1258)
.L_1258:
        /*000c*/ 	.word	0x00000000
        /*0010*/ 	.short	0x0000
        /*0012*/ 	.short	0x0000
        /*0014*/ 	.byte	0x00, 0xf0, 0x81, 0x02


	//----- nvinfo : EIATTR_SPARSE_MMA_MASK
	.align		4
.L_1259:
        /*0018*/ 	.byte	0x03, 0x50
        /*001a*/ 	.short	0x0000


	//----- nvinfo : EIATTR_MAXREG_COUNT
	.align		4
        /*001c*/ 	.byte	0x03, 0x1b
        /*001e*/ 	.short	0x00ff


	//----- nvinfo : EIATTR_MERCURY_ISA_VERSION
	.align		4
        /*0020*/ 	.byte	0x03, 0x5f
        /*0022*/ 	.short	0x0101


	//----- nvinfo : EIATTR_EXIT_INSTR_OFFSETS
	.align		4
        /*0024*/ 	.byte	0x04, 0x1c
        /*0026*/ 	.short	(.L_1261 - .L_1260)


	//   ....[0]....
.L_1260:
        /*0028*/ 	.word	0x00001270


	//   ....[1]....
        /*002c*/ 	.word	0x000012f0


	//----- nvinfo : EIATTR_CRS_STACK_SIZE
	.align		4
.L_1261:
        /*0030*/ 	.byte	0x04, 0x1e
        /*0032*/ 	.short	(.L_1263 - .L_1262)
.L_1262:
        /*0034*/ 	.word	0x00000000


	//----- nvinfo : EIATTR_CBANK_PARAM_SIZE
	.align		4
.L_1263:
        /*0038*/ 	.byte	0x03, 0x19
        /*003a*/ 	.short	0x00a0


	//----- nvinfo : EIATTR_PARAM_CBANK
	.align		4
        /*003c*/ 	.byte	0x04, 0x0a
        /*003e*/ 	.short	(.L_1265 - .L_1264)
	.align		4
.L_1264:
        /*0040*/ 	.word	index@(.nv.constant0._Z32group_norm_nhwc_fwd_scale_kernelI11Fp32IOBf16WLi64EEv26Group_norm_nhwc_fwd_params)
        /*0044*/ 	.short	0x0210
        /*0046*/ 	.short	0x00a0


	//----- nvinfo : EIATTR_SW_WAR
	.align		4
.L_1265:
        /*0048*/ 	.byte	0x04, 0x36
        /*004a*/ 	.short	(.L_1267 - .L_1266)
.L_1266:
        /*004c*/ 	.word	0x00000008
.L_1267:


//--------------------- .nv.info._Z32group_norm_nhwc_fwd_scale_kernelI11Fp32IOBf16WLi128EEv26Group_norm_nhwc_fwd_params --------------------------
	.section	.nv.info._Z32group_norm_nhwc_fwd_scale_kernelI11Fp32IOBf16WLi128EEv26Group_norm_nhwc_fwd_params,"",@"SHT_CUDA_INFO"
	.sectionflags	@""
	.align	4


	//----- nvinfo : EIATTR_CUDA_API_VERSION
	.align		4
        /*0000*/ 	.byte	0x04, 0x37
        /*0002*/ 	.short	(.L_1269 - .L_1268)
.L_1268:
        /*0004*/ 	.word	0x00000082


	//----- nvinfo : EIATTR_KPARAM_INFO
	.align		4
.L_1269:
        /*0008*/ 	.byte	0x04, 0x17
        /*000a*/ 	.short	(.L_1271 - .L_1270)
.L_1270:
        /*000c*/ 	.word	0x00000000
        /*0010*/ 	.short	0x0000
        /*0012*/ 	.short	0x0000
        /*0014*/ 	.byte	0x00, 0xf0, 0x81, 0x02


	//----- nvinfo : EIATTR_SPARSE_MMA_MASK
	.align		4
.L_1271:
        /*0018*/ 	.byte	0x03, 0x50
        /*001a*/ 	.short	0x0000


	//----- nvinfo : EIATTR_MAXREG_COUNT
	.align		4
        /*001c*/ 	.byte	0x03, 0x1b
        /*001e*/ 	.short	0x00ff


	//----- nvinfo : EIATTR_MERCURY_ISA_VERSION
	.align		4
        /*0020*/ 	.byte	0x03, 0x5f
        /*0022*/ 	.short	0x0101


	//----- nvinfo : EIATTR_EXIT_INSTR_OFFSETS
	.align		4
        /*0024*/ 	.byte	0x04, 0x1c
        /*0026*/ 	.short	(.L_1273 - .L_1272)


	//   ....[0]....
.L_1272:
        /*0028*/ 	.word	0x00001270


	//   ....[1]....
        /*002c*/ 	.word	0x000012f0


	//----- nvinfo : EIATTR_CRS_STACK_SIZE
	.align		4
.L_1273:
        /*0030*/ 	.byte	0x04, 0x1e
        /*0032*/ 	.short	(.L_1275 - .L_1274)
.L_1274:
        /*0034*/ 	.word	0x00000000


	//----- nvinfo : EIATTR_CBANK_PARAM_SIZE
	.align		4
.L_1275:
        /*0038*/ 	.byte	0x03, 0x19
        /*003a*/ 	.short	0x00a0


	//----- nvinfo : EIATTR_PARAM_CBANK
	.align		4
        /*003c*/ 	.byte	0x04, 0x0a
        /*003e*/ 	.short	(.L_1277 - .L_1276)
	.align		4
.L_1276:
        /*0040*/ 	.word	index@(.nv.constant0._Z32group_norm_nhwc_fwd_scale_kernelI11Fp32IOBf16WLi128EEv26Group_norm_nhwc_fwd_params)
        /*0044*/ 	.short	0x0210
        /*0046*/ 	.short	0x00a0


	//----- nvinfo : EIATTR_SW_WAR
	.align		4
.L_1277:
        /*0048*/ 	.byte	0x04, 0x36
        /*004a*/ 	.short	(.L_1279 - .L_1278)
.L_1278:
        /*004c*/ 	.word	0x00000008
.L_1279:


//--------------------- .nv.info._Z32group_norm_nhwc_fwd_scale_kernelI11Fp32IOBf16WLi192EEv26Group_norm_nhwc_fwd_params --------------------------
	.section	.nv.info._Z32group_norm_nhwc_fwd_scale_kernelI11Fp32IOBf16WLi192EEv26Group_norm_nhwc_fwd_params,"",@"SHT_CUDA_INFO"
	.sectionflags	@""
	.align	4


	//----- nvinfo : EIATTR_CUDA_API_VERSION
	.align		4
        /*0000*/ 	.byte	0x04, 0x37
        /*0002*/ 	.short	(.L_1281 - .L_1280)
.L_1280:
        /*0004*/ 	.word	0x00000082


	//----- nvinfo : EIATTR_KPARAM_INFO
	.align		4
.L_1281:
        /*0008*/ 	.byte	0x04, 0x17
        /*000a*/ 	.short	(.L_1283 - .L_1282)
.L_1282:
        /*000c*/ 	.word	0x00000000
        /*0010*/ 	.short	0x0000
        /*0012*/ 	.short	0x0000
        /*0014*/ 	.byte	0x00, 0xf0, 0x81, 0x02


	//----- nvinfo : EIATTR_SPARSE_MMA_MASK
	.align		4
.L_1283:
        /*0018*/ 	.byte	0x03, 0x50
        /*001a*/ 	.short	0x0000


	//----- nvinfo : EIATTR_MAXREG_COUNT
	.align		4
        /*001c*/ 	.byte	0x03, 0x1b
        /*001e*/ 	.short	0x00ff


	//----- nvinfo : EIATTR_MERCURY_ISA_VERSION
	.align		4
        /*0020*/ 	.byte	0x03, 0x5f
        /*0022*/ 	.short	0x0101


	//----- nvinfo : EIATTR_EXIT_INSTR_OFFSETS
	.align		4
        /*0024*/ 	.byte	0x04, 0x1c
        /*0026*/ 	.short	(.L_1285 - .L_1284)


	//   ....[0]....
.L_1284:
        /*0028*/ 	.word	0x00001270


	//   ....[1]....
        /*002c*/ 	.word	0x000012f0


	//----- nvinfo : EIATTR_CRS_STACK_SIZE
	.align		4
.L_1285:
        /*0030*/ 	.byte	0x04, 0x1e
        /*0032*/ 	.short	(.L_1287 - .L_1286)
.L_1286:
        /*0034*/ 	.word	0x00000000


	//----- nvinfo : EIATTR_CBANK_PARAM_SIZE
	.align		4
.L_1287:
        /*0038*/ 	.byte	0x03, 0x19
        /*003a*/ 	.short	0x00a0


	//----- nvinfo : EIATTR_PARAM_CBANK
	.align		4
        /*003c*/ 	.byte	0x04, 0x0a
        /*003e*/ 	.short	(.L_1289 - .L_1288)
	.align		4
.L_1288:
        /*0040*/ 	.word	index@(.nv.constant0._Z32group_norm_nhwc_fwd_scale_kernelI11Fp32IOBf16WLi192EEv26Group_norm_nhwc_fwd_params)
        /*0044*/ 	.short	0x0210
        /*0046*/ 	.short	0x00a0


	//----- nvinfo : EIATTR_SW_WAR
	.align		4
.L_1289:
        /*0048*/ 	.byte	0x04, 0x36
        /*004a*/ 	.short	(.L_1291 - .L_1290)
.L_1290:
        /*004c*/ 	.word	0x00000008
.L_1291:


//--------------------- .nv.info._Z32group_norm_nhwc_fwd_scale_kernelI11Fp32IOBf16WLi448EEv26Group_norm_nhwc_fwd_params --------------------------
	.section	.nv.info._Z32group_norm_nhwc_fwd_scale_kernelI11Fp32IOBf16WLi448EEv26Group_norm_nhwc_fwd_params,"",@"SHT_CUDA_INFO"
	.sectionflags	@""
	.align	4


	//----- nvinfo : EIATTR_CUDA_API_VERSION
	.align		4
        /*0000*/ 	.byte	0x04, 0x37
        /*0002*/ 	.short	(.L_1293 - .L_1292)
.L_1292:
        /*0004*/ 	.word	0x00000082


	//----- nvinfo : EIATTR_KPARAM_INFO
	.align		4
.L_1293:
        /*0008*/ 	.byte	0x04, 0x17
        /*000a*/ 	.short	(.L_1295 - .L_1294)
.L_1294:
        /*000c*/ 	.word	0x00000000
        /*0010*/ 	.short	0x0000
        /*0012*/ 	.short	0x0000
        /*0014*/ 	.byte	0x00, 0xf0, 0x81, 0x02


	//----- nvinfo : EIATTR_SPARSE_MMA_MASK
	.align		4
.L_1295:
        /*0018*/ 	.byte	0x03, 0x50
        /*001a*/ 	.short	0x0000


	//----- nvinfo : EIATTR_MAXREG_COUNT
	.align		4
        /*001c*/ 	.byte	0x03, 0x1b
        /*001e*/ 	.short	0x00ff


	//----- nvinfo : EIATTR_MERCURY_ISA_VERSION
	.align		4
        /*0020*/ 	.byte	0x03, 0x5f
        /*0022*/ 	.short	0x0101


	//----- nvinfo : EIATTR_EXIT_INSTR_OFFSETS
	.align		4
        /*0024*/ 	.byte	0x04, 0x1c
        /*0026*/ 	.short	(.L_1297 - .L_1296)


	//   ....[0]....
.L_1296:
        /*0028*/ 	.word	0x00001270


	//   ....[1]....
        /*002c*/ 	.word	0x000012f0


	//----- nvinfo : EIATTR_CRS_STACK_SIZE
	.align		4
.L_1297:
        /*0030*/ 	.byte	0x04, 0x1e
        /*0032*/ 	.short	(.L_1299 - .L_1298)
.L_1298:
        /*0034*/ 	.word	0x00000000


	//----- nvinfo : EIATTR_CBANK_PARAM_SIZE
	.align		4
.L_1299:
        /*0038*/ 	.byte	0x03, 0x19
        /*003a*/ 	.short	0x00a0


	//----- nvinfo : EIATTR_PARAM_CBANK
	.align		4
        /*003c*/ 	.byte	0x04, 0x0a
        /*003e*/ 	.short	(.L_1301 - .L_1300)
	.align		4
.L_1300:
        /*0040*/ 	.word	index@(.nv.constant0._Z32group_norm_nhwc_fwd_scale_kernelI11Fp32IOBf16WLi448EEv26Group_norm_nhwc_fwd_params)
        /*0044*/ 	.short	0x0210
        /*0046*/ 	.short	0x00a0


	//----- nvinfo : EIATTR_SW_WAR
	.align		4
.L_1301:
        /*0048*/ 	.byte	0x04, 0x36
        /*004a*/ 	.short	(.L_1303 - .L_1302)
.L_1302:
        /*004c*/ 	.word	0x00000008
.L_1303:


//--------------------- .nv.info._Z32group_norm_nhwc_fwd_scale_kernelI11Fp32IOBf16WLi256EEv26Group_norm_nhwc_fwd_params --------------------------
	.section	.nv.info._Z32group_norm_nhwc_fwd_scale_kernelI11Fp32IOBf16WLi256EEv26Group_norm_nhwc_fwd_params,"",@"SHT_CUDA_INFO"
	.sectionflags	@""
	.align	4


	//----- nvinfo : EIATTR_CUDA_API_VERSION
	.align		4
        /*0000*/ 	.byte	0x04, 0x37
        /*0002*/ 	.short	(.L_1305 - .L_1304)
.L_1304:
        /*0004*/ 	.word	0x00000082


	//----- nvinfo : EIATTR_KPARAM_INFO
	.align		4
.L_1305:
        /*0008*/ 	.byte	0x04, 0x17
        /*000a*/ 	.short	(.L_1307 - .L_1306)
.L_1306:
        /*000c*/ 	.word	0x00000000
        /*0010*/ 	.short	0x0000
        /*0012*/ 	.short	0x0000
        /*0014*/ 	.byte	0x00, 0xf0, 0x81, 0x02


	//----- nvinfo : EIATTR_SPARSE_MMA_MASK
	.align		4
.L_1307:
        /*0018*/ 	.byte	0x03, 0x50
        /*001a*/ 	.short	0x0000


	//----- nvinfo : EIATTR_MAXREG_COUNT
	.align		4
        /*001c*/ 	.byte	0x03, 0x1b
        /*001e*/ 	.short	0x00ff


	//----- nvinfo : EIATTR_MERCURY_ISA_VERSION
	.align		4
        /*0020*/ 	.byte	0x03, 0x5f
        /*0022*/ 	.short	0x0101


	//----- nvinfo : EIATTR_EXIT_INSTR_OFFSETS
	.align		4
        /*0024*/ 	.byte	0x04, 0x1c
        /*0026*/ 	.short	(.L_1309 - .L_1308)


	//   ....[0]....
.L_1308:
        /*0028*/ 	.word	0x00001270


	//   ....[1]....
        /*002c*/ 	.word	0x000012f0


	//----- nvinfo : EIATTR_CRS_STACK_SIZE
	.align		4
.L_1309:
        /*0030*/ 	.byte	0x04, 0x1e
        /*0032*/ 	.short	(.L_1311 - .L_1310)
.L_1310:
        /*0034*/ 	.word	0x00000000


	//----- nvinfo : EIATTR_CBANK_PARAM_SIZE
	.align		4
.L_1311:
        /*0038*/ 	.byte	0x03, 0x19
        /*003a*/ 	.short	0x00a0


	//----- nvinfo : EIATTR_PARAM_CBANK
	.align		4
        /*003c*/ 	.byte	0x04, 0x0a
        /*003e*/ 	.short	(.L_1313 - .L_1312)
	.align		4
.L_1312:
        /*0040*/ 	.word	index@(.nv.constant0._Z32group_norm_nhwc_fwd_scale_kernelI11Fp32IOBf16WLi256EEv26Group_norm_nhwc_fwd_params)
        /*0044*/ 	.short	0x0210
        /*0046*/ 	.short	0x00a0


	//----- nvinfo : EIATTR_SW_WAR
	.align		4
.L_1313:
        /*0048*/ 	.byte	0x04, 0x36
        /*004a*/ 	.short	(.L_1315 - .L_1314)
.L_1314:
        /*004c*/ 	.word	0x00000008
.L_1315:


//--------------------- .nv.info._Z32group_norm_nhwc_fwd_scale_kernelI11Fp32IOBf16WLi120EEv26Group_norm_nhwc_fwd_params --------------------------
	.section	.nv.info._Z32group_norm_nhwc_fwd_scale_kernelI11Fp32IOBf16WLi120EEv26Group_norm_nhwc_fwd_params,"",@"SHT_CUDA_INFO"
	.sectionflags	@""
	.align	4


	//----- nvinfo : EIATTR_CUDA_API_VERSION
	.align		4
        /*0000*/ 	.byte	0x04, 0x37
        /*0002*/ 	.short	(.L_1317 - .L_1316)
.L_1316:
        /*0004*/ 	.word	0x00000082


	//----- nvinfo : EIATTR_KPARAM_INFO
	.align		4
.L_1317:
        /*0008*/ 	.byte	0x04, 0x17
        /*000a*/ 	.short	(.L_1319 - .L_1318)
.L_1318:
        /*000c*/ 	.word	0x00000000
        /*0010*/ 	.short	0x0000
        /*0012*/ 	.short	0x0000
        /*0014*/ 	.byte	0x00, 0xf0, 0x81, 0x02


	//----- nvinfo : EIATTR_SPARSE_MMA_MASK
	.align		4
.L_1319:
        /*0018*/ 	.byte	0x03, 0x50
        /*001a*/ 	.short	0x0000


	//----- nvinfo : EIATTR_MAXREG_COUNT
	.align		4
        /*001c*/ 	.byte	0x03, 0x1b
        /*001e*/ 	.short	0x00ff


	//----- nvinfo : EIATTR_MERCURY_ISA_VERSION
	.align		4
        /*0020*/ 	.byte	0x03, 0x5f
        /*0022*/ 	.short	0x0101


	//----- nvinfo : EIATTR_EXIT_INSTR_OFFSETS
	.align		4
        /*0024*/ 	.byte	0x04, 0x1c
        /*0026*/ 	.short	(.L_1321 - .L_1320)


	//   ....[0]....
.L_1320:
        /*0028*/ 	.word	0x00001270


	//   ....[1]....
        /*002c*/ 	.word	0x000012f0


	//----- nvinfo : EIATTR_CRS_STACK_SIZE
	.align		4
.L_1321:
        /*0030*/ 	.byte	0x04, 0x1e
        /*0032*/ 	.short	(.L_1323 - .L_1322)
.L_1322:
        /*0034*/ 	.word	0x00000000


	//----- nvinfo : EIATTR_CBANK_PARAM_SIZE
	.align		4
.L_1323:
        /*0038*/ 	.byte	0x03, 0x19
        /*003a*/ 	.short	0x00a0


	//----- nvinfo : EIATTR_PARAM_CBANK
	.align		4
        /*003c*/ 	.byte	0x04, 0x0a
        /*003e*/ 	.short	(.L_1325 - .L_1324)
	.align		4
.L_1324:
        /*0040*/ 	.word	index@(.nv.constant0._Z32group_norm_nhwc_fwd_scale_kernelI11Fp32IOBf16WLi120EEv26Group_norm_nhwc_fwd_params)
        /*0044*/ 	.short	0x0210
        /*0046*/ 	.short	0x00a0


	//----- nvinfo : EIATTR_SW_WAR
	.align		4
.L_1325:
        /*0048*/ 	.byte	0x04, 0x36
        /*004a*/ 	.short	(.L_1327 - .L_1326)
.L_1326:
        /*004c*/ 	.word	0x00000008
.L_1327:


//--------------------- .nv.info._Z32group_norm_nhwc_fwd_scale_kernelI11Fp32IOBf16WLi140EEv26Group_norm_nhwc_fwd_params --------------------------
	.section	.nv.info._Z32group_norm_nhwc_fwd_scale_kernelI11Fp32IOBf16WLi140EEv26Group_norm_nhwc_fwd_params,"",@"SHT_CUDA_INFO"
	.sectionflags	@""
	.align	4


	//----- nvinfo : EIATTR_CUDA_API_VERSION
	.align		4
        /*0000*/ 	.byte	0x04, 0x37
        /*0002*/ 	.short	(.L_1329 - .L_1328)
.L_1328:
        /*0004*/ 	.word	0x00000082


	//----- nvinfo : EIATTR_KPARAM_INFO
	.align		4
.L_1329:
        /*0008*/ 	.byte	0x04, 0x17
        /*000a*/ 	.short	(.L_1331 - .L_1330)
.L_1330:
        /*000c*/ 	.word	0x00000000
        /*0010*/ 	.short	0x0000
        /*0012*/ 	.short	0x0000
        /*0014*/ 	.byte	0x00, 0xf0, 0x81, 0x02


	//----- nvinfo : EIATTR_SPARSE_MMA_MASK
	.align		4
.L_1331:
        /*0018*/ 	.byte	0x03, 0x50
        /*001a*/ 	.short	0x0000


	//----- nvinfo : EIATTR_MAXREG_COUNT
	.align		4
        /*001c*/ 	.byte	0x03, 0x1b
        /*001e*/ 	.short	0x00ff


	//----- nvinfo : EIATTR_MERCURY_ISA_VERSION
	.align		4
        /*0020*/ 	.byte	0x03, 0x5f
        /*0022*/ 	.short	0x0101


	//----- nvinfo : EIATTR_EXIT_INSTR_OFFSETS
	.align		4
        /*0024*/ 	.byte	0x04, 0x1c
        /*0026*/ 	.short	(.L_1333 - .L_1332)


	//   ....[0]....
.L_1332:
        /*0028*/ 	.word	0x00001270


	//   ....[1]....
        /*002c*/ 	.word	0x000012f0


	//----- nvinfo : EIATTR_CRS_STACK_SIZE
	.align		4
.L_1333:
        /*0030*/ 	.byte	0x04, 0x1e
        /*0032*/ 	.short	(.L_1335 - .L_1334)
.L_1334:
        /*0034*/ 	.word	0x00000000


	//----- nvinfo : EIATTR_CBANK_PARAM_SIZE
	.align		4
.L_1335:
        /*0038*/ 	.byte	0x03, 0x19
        /*003a*/ 	.short	0x00a0


	//----- nvinfo : EIATTR_PARAM_CBANK
	.align		4
        /*003c*/ 	.byte	0x04, 0x0a
        /*003e*/ 	.short	(.L_1337 - .L_1336)
	.align		4
.L_1336:
        /*0040*/ 	.word	index@(.nv.constant0._Z32group_norm_nhwc_fwd_scale_kernelI11Fp32IOBf16WLi140EEv26Group_norm_nhwc_fwd_params)
        /*0044*/ 	.short	0x0210
        /*0046*/ 	.short	0x00a0


	//----- nvinfo : EIATTR_SW_WAR
	.align		4
.L_1337:
        /*0048*/ 	.byte	0x04, 0x36
        /*004a*/ 	.short	(.L_1339 - .L_1338)
.L_1338:
        /*004c*/ 	.word	0x00000008
.L_1339:


//--------------------- .nv.info._Z32group_norm_nhwc_fwd_scale_kernelI11Fp32IOBf16WLi160EEv26Group_norm_nhwc_fwd_params --------------------------
	.section	.nv.info._Z32group_norm_nhwc_fwd_scale_kernelI11Fp32IOBf16WLi160EEv26Group_norm_nhwc_fwd_params,"",@"SHT_CUDA_INFO"
	.sectionflags	@""
	.align	4


	//----- nvinfo : EIATTR_CUDA_API_VERSION
	.align		4
        /*0000*/ 	.byte	0x04, 0x37
        /*0002*/ 	.short	(.L_1341 - .L_1340)
.L_1340:
        /*0004*/ 	.word	0x00000082


	//----- nvinfo : EIATTR_KPARAM_INFO
	.align		4
.L_1341:
        /*0008*/ 	.byte	0x04, 0x17
        /*000a*/ 	.short	(.L_1343 - .L_1342)
.L_1342:
        /*000c*/ 	.word	0x00000000
        /*0010*/ 	.short	0x0000
        /*0012*/ 	.short	0x0000
        /*0014*/ 	.byte	0x00, 0xf0, 0x81, 0x02


	//----- nvinfo : EIATTR_SPARSE_MMA_MASK
	.align		4
.L_1343:
        /*0018*/ 	.byte	0x03, 0x50
        /*001a*/ 	.short	0x0000


	//----- nvinfo : EIATTR_MAXREG_COUNT
	.align		4
        /*001c*/ 	.byte	0x03, 0x1b
        /*001e*/ 	.short	0x00ff


	//----- nvinfo : EIATTR_MERCURY_ISA_VERSION
	.align		4
        /*0020*/ 	.byte	0x03, 0x5f
        /*0022*/ 	.short	0x0101


	//----- nvinfo : EIATTR_EXIT_INSTR_OFFSETS
	.align		4
        /*0024*/ 	.byte	0x04, 0x1c
        /*0026*/ 	.short	(.L_1345 - .L_1344)


	//   ....[0]....
.L_1344:
        /*0028*/ 	.word	0x00001270


	//   ....[1]....
        /*002c*/ 	.word	0x000012f0


	//----- nvinfo : EIATTR_CRS_STACK_SIZE
	.align		4
.L_1345:
        /*0030*/ 	.byte	0x04, 0x1e
        /*0032*/ 	.short	(.L_1347 - .L_1346)
.L_1346:
        /*0034*/ 	.word	0x00000000


	//----- nvinfo : EIATTR_CBANK_PARAM_SIZE
	.align		4
.L_1347:
        /*0038*/ 	.byte	0x03, 0x19
        /*003a*/ 	.short	0x00a0


	//----- nvinfo : EIATTR_PARAM_CBANK
	.align		4
        /*003c*/ 	.byte	0x04, 0x0a
        /*003e*/ 	.short	(.L_1349 - .L_1348)
	.align		4
.L_1348:
        /*0040*/ 	.word	index@(.nv.constant0._Z32group_norm_nhwc_fwd_scale_kernelI11Fp32IOBf16WLi160EEv26Group_norm_nhwc_fwd_params)
        /*0044*/ 	.short	0x0210
        /*0046*/ 	.short	0x00a0


	//----- nvinfo : EIATTR_SW_WAR
	.align		4
.L_1349:
        /*0048*/ 	.byte	0x04, 0x36
        /*004a*/ 	.short	(.L_1351 - .L_1350)
.L_1350:
        /*004c*/ 	.word	0x00000008
.L_1351:


//--------------------- .nv.info._Z32group_norm_nhwc_fwd_scale_kernelI11Fp32IOFp16WLi196EEv26Group_norm_nhwc_fwd_params --------------------------
	.section	.nv.info._Z32group_norm_nhwc_fwd_scale_kernelI11Fp32IOFp16WLi196EEv26Group_norm_nhwc_fwd_params,"",@"SHT_CUDA_INFO"
	.sectionflags	@""
	.align	4


	//----- nvinfo : EIATTR_CUDA_API_VERSION
	.align		4
        /*0000*/ 	.byte	0x04, 0x37
        /*0002*/ 	.short	(.L_1353 - .L_1352)
.L_1352:
        /*0004*/ 	.word	0x00000082


	//----- nvinfo : EIATTR_KPARAM_INFO
	.align		4
.L_1353:
        /*0008*/ 	.byte	0x04, 0x17
        /*000a*/ 	.short	(.L_1355 - .L_1354)
.L_1354:
        /*000c*/ 	.word	0x00000000
        /*0010*/ 	.short	0x0000
        /*0012*/ 	.short	0x0000
        /*0014*/ 	.byte	0x00, 0xf0, 0x81, 0x02


	//----- nvinfo : EIATTR_SPARSE_MMA_MASK
	.align		4
.L_1355:
        /*0018*/ 	.byte	0x03, 0x50
        /*001a*/ 	.short	0x0000


	//----- nvinfo : EIATTR_MAXREG_COUNT
	.align		4
        /*001c*/ 	.byte	0x03, 0x1b
        /*001e*/ 	.short	0x00ff


	//----- nvinfo : EIATTR_MERCURY_ISA_VERSION
	.align		4
        /*0020*/ 	.byte	0x03, 0x5f
        /*0022*/ 	.short	0x0101


	//----- nvinfo : EIATTR_EXIT_INSTR_OFFSETS
	.align		4
        /*0024*/ 	.byte	0x04, 0x1c
        /*0026*/ 	.short	(.L_1357 - .L_1356)


	//   ....[0]....
.L_1356:
        /*0028*/ 	.word	0x00001270


	//   ....[1]....
        /*002c*/ 	.word	0x000012f0


	//----- nvinfo : EIATTR_CRS_STACK_SIZE
	.align		4
.L_1357:
        /*0030*/ 	.byte	0x04, 0x1e
        /*0032*/ 	.short	(.L_1359 - .L_1358)
.L_1358:
        /*0034*/ 	.word	0x00000000


	//----- nvinfo : EIATTR_CBANK_PARAM_SIZE
	.align		4
.L_1359:
        /*0038*/ 	.byte	0x03, 0x19
        /*003a*/ 	.short	0x00a0


	//----- nvinfo : EIATTR_PARAM_CBANK
	.align		4
        /*003c*/ 	.byte	0x04, 0x0a
        /*003e*/ 	.short	(.L_1361 - .L_1360)
	.align		4
.L_1360:
        /*0040*/ 	.word	index@(.nv.constant0._Z32group_norm_nhwc_fwd_scale_kernelI11Fp32IOFp16WLi196EEv26Group_norm_nhwc_fwd_params)
        /*0044*/ 	.short	0x0210
        /*0046*/ 	.short	0x00a0


	//----- nvinfo : EIATTR_SW_WAR
	.align		4
.L_1361:
        /*0048*/ 	.byte	0x04, 0x36
        /*004a*/ 	.short	(.L_1363 - .L_1362)
.L_1362:
        /*004c*/ 	.word	0x00000008
.L_1363:


//--------------------- .nv.info._Z32group_norm_nhwc_fwd_scale_kernelI11Fp32IOFp16WLi168EEv26Group_norm_nhwc_fwd_params --------------------------
	.section	.nv.info._Z32group_norm_nhwc_fwd_scale_kernelI11Fp32IOFp16WLi168EEv26Group_norm_nhwc_fwd_params,"",@"SHT_CUDA_INFO"
	.sectionflags	@""
	.align	4


	//----- nvinfo : EIATTR_CUDA_API_VERSION
	.align		4
        /*0000*/ 	.byte	0x04, 0x37
        /*0002*/ 	.short	(.L_1365 - .L_1364)
.L_1364:
        /*0004*/ 	.word	0x00000082


	//----- nvinfo : EIATTR_KPARAM_INFO
	.align		4
.L_1365:
        /*0008*/ 	.byte	0x04, 0x17
        /*000a*/ 	.short	(.L_1367 - .L_1366)
.L_1366:
        /*000c*/ 	.word	0x00000000
        /*0010*/ 	.short	0x0000
        /*0012*/ 	.short	0x0000
        /*0014*/ 	.byte	0x00, 0xf0, 0x81, 0x02


	//----- nvinfo : EIATTR_SPARSE_MMA_MASK
	.align		4
.L_1367:
        /*0018*/ 	.byte	0x03, 0x50
        /*001a*/ 	.short	0x0000


	//----- nvinfo : EIATTR_MAXREG_COUNT
	.align		4
        /*001c*/ 	.byte	0x03, 0x1b
        /*001e*/ 	.short	0x00ff


	//----- nvinfo : EIATTR_MERCURY_ISA_VERSION
	.align		4
        /*0020*/ 	.byte	0x03, 0x5f
        /*0022*/ 	.short	0x0101


	//----- nvinfo : EIATTR_EXIT_INSTR_OFFSETS
	.align		4
        /*0024*/ 	.byte	0x04, 0x1c
        /*0026*/ 	.short	(.L_1369 - .L_1368)


	//   ....[0]....
.L_1368:
        /*0028*/ 	.word	0x00001270


	//   ....[1]....
        /*002c*/ 	.word	0x000012f0


	//----- nvinfo : EIATTR_CRS_STACK_SIZE
	.align		4
.L_1369:
        /*0030*/ 	.byte	0x04, 0x1e
        /*0032*/ 	.short	(.L_1371 - .L_1370)
.L_1370:
        /*0034*/ 	.word	0x00000000


	//----- nvinfo : EIATTR_CBANK_PARAM_SIZE
	.align		4
.L_1371:
        /*0038*/ 	.byte	0x03, 0x19
        /*003a*/ 	.short	0x00a0


	//----- nvinfo : EIATTR_PARAM_CBANK
	.align		4
        /*003c*/ 	.byte	0x04, 0x0a
        /*003e*/ 	.short	(.L_1373 - .L_1372)
	.align		4
.L_1372:
        /*0040*/ 	.word	index@(.nv.constant0._Z32group_norm_nhwc_fwd_scale_kernelI11Fp32IOFp16WLi168EEv26Group_norm_nhwc_fwd_params)
        /*0044*/ 	.short	0x0210
        /*0046*/ 	.short	0x00a0


	//----- nvinfo : EIATTR_SW_WAR
	.align		4
.L_1373:
        /*0048*/ 	.byte	0x04, 0x36
        /*004a*/ 	.short	(.L_1375 - .L_1374)
.L_1374:
        /*004c*/ 	.word	0x00000008
.L_1375:


//--------------------- .nv.info._Z32group_norm_nhwc_fwd_scale_kernelI11Fp32IOFp16WLi64EEv26Group_norm_nhwc_fwd_params --------------------------
	.section	.nv.info._Z32group_norm_nhwc_fwd_scale_kernelI11Fp32IOFp16WLi64EEv26Group_norm_nhwc_fwd_params,"",@"SHT_CUDA_INFO"
	.sectionflags	@""
	.align	4


	//----- nvinfo : EIATTR_CUDA_API_VERSION
	.align		4
        /*0000*/ 	.byte	0x04, 0x37
        /*0002*/ 	.short	(.L_1377 - .L_1376)
.L_1376:
        /*0004*/ 	.word	0x00000082


	//----- nvinfo : EIATTR_KPARAM_INFO
	.align		4
.L_1377:
        /*0008*/ 	.byte	0x04, 0x17
        /*000a*/ 	.short	(.L_1379 - .L_1378)
.L_1378:
        /*000c*/ 	.word	0x00000000
        /*0010*/ 	.short	0x0000
        /*0012*/ 	.short	0x0000
        /*0014*/ 	.byte	0x00, 0xf0, 0x81, 0x02


	//----- nvinfo : EIATTR_SPARSE_MMA_MASK
	.align		4
.L_1379:
        /*0018*/ 	.byte	0x03, 0x50
        /*001a*/ 	.short	0x0000


	//----- nvinfo : EIATTR_MAXREG_COUNT
	.align		4
        /*001c*/ 	.byte	0x03, 0x1b
        /*001e*/ 	.short	0x00ff


	//----- nvinfo : EIATTR_MERCURY_ISA_VERSION
	.align		4
        /*0020*/ 	.byte	0x03, 0x5f
        /*0022*/ 	.short	0x0101


	//----- nvinfo : EIATTR_EXIT_INSTR_OFFSETS
	.align		4
        /*0024*/ 	.byte	0x04, 0x1c
        /*0026*/ 	.short	(.L_1381 - .L_1380)


	//   ....[0]....
.L_1380:
        /*0028*/ 	.word	0x00001270


	//   ....[1]....
        /*002c*/ 	.word	0x000012f0


	//----- nvinfo : EIATTR_CRS_STACK_SIZE
	.align		4
.L_1381:
        /*0030*/ 	.byte	0x04, 0x1e
        /*0032*/ 	.short	(.L_1383 - .L_1382)
.L_1382:
        /*0034*/ 	.word	0x00000000


	//----- nvinfo : EIATTR_CBANK_PARAM_SIZE
	.align		4
.L_1383:
        /*0038*/ 	.byte	0x03, 0x19
        /*003a*/ 	.short	0x00a0


	//----- nvinfo : EIATTR_PARAM_CBANK
	.align		4
        /*003c*/ 	.byte	0x04, 0x0a
        /*003e*/ 	.short	(.L_1385 - .L_1384)
	.align		4
.L_1384:
        /*0040*/ 	.word	index@(.nv.constant0._Z32group_norm_nhwc_fwd_scale_kernelI11Fp32IOFp16WLi64EEv26Group_norm_nhwc_fwd_params)
        /*0044*/ 	.short	0x0210
        /*0046*/ 	.short	0x00a0


	//----- nvinfo : EIATTR_SW_WAR
	.align		4
.L_1385:
        /*0048*/ 	.byte	0x04, 0x36
        /*004a*/ 	.short	(.L_1387 - .L_1386)
.L_1386:
        /*004c*/ 	.word	0x00000008
.L_1387:


//--------------------- .nv.info._Z32group_norm_nhwc_fwd_scale_kernelI11Fp32IOFp16WLi128EEv26Group_norm_nhwc_fwd_params --------------------------
	.section	.nv.info._Z32group_norm_nhwc_fwd_scale_kernelI11Fp32IOFp16WLi128EEv26Group_norm_nhwc_fwd_params,"",@"SHT_CUDA_INFO"
	.sectionflags	@""
	.align	4


	//----- nvinfo : EIATTR_CUDA_API_VERSION
	.align		4
        /*0000*/ 	.byte	0x04, 0x37
        /*0002*/ 	.short	(.L_1389 - .L_1388)
.L_1388:
        /*0004*/ 	.word	0x00000082


	//----- nvinfo : EIATTR_KPARAM_INFO
	.align		4
.L_1389:
        /*0008*/ 	.byte	0x04, 0x17
        /*000a*/ 	.short	(.L_1391 - .L_1390)
.L_1390:
        /*000c*/ 	.word	0x00000000
        /*0010*/ 	.short	0x0000
        /*0012*/ 	.short	0x0000
        /*0014*/ 	.byte	0x00, 0xf0, 0x81, 0x02


	//----- nvinfo : EIATTR_SPARSE_MMA_MASK
	.align		4
.L_1391:
        /*0018*/ 	.byte	0x03, 0x50
        /*001a*/ 	.short	0x0000


	//----- nvinfo : EIATTR_MAXREG_COUNT
	.align		4
        /*001c*/ 	.byte	0x03, 0x1b
        /*001e*/ 	.short	0x00ff


	//----- nvinfo : EIATTR_MERCURY_ISA_VERSION
	.align		4
        /*0020*/ 	.byte	0x03, 0x5f
        /*0022*/ 	.short	0x0101


	//----- nvinfo : EIATTR_EXIT_INSTR_OFFSETS
	.align		4
        /*0024*/ 	.byte	0x04, 0x1c
        /*0026*/ 	.short	(.L_1393 - .L_1392)


	//   ....[0]....
.L_1392:
        /*0028*/ 	.word	0x00001270


	//   ....[1]....
        /*002c*/ 	.word	0x000012f0


	//----- nvinfo : EIATTR_CRS_STACK_SIZE
	.align		4
.L_1393:
        /*0030*/ 	.byte	0x04, 0x1e
        /*0032*/ 	.short	(.L_1395 - .L_1394)
.L_1394:
        /*0034*/ 	.word	0x00000000


	//----- nvinfo : EIATTR_CBANK_PARAM_SIZE
	.align		4
.L_1395:
        /*0038*/ 	.byte	0x03, 0x19
        /*003a*/ 	.short	0x00a0


	//----- nvinfo : EIATTR_PARAM_CBANK
	.align		4
        /*003c*/ 	.byte	0x04, 0x0a
        /*003e*/ 	.short	(.L_1397 - .L_1396)
	.align		4
.L_1396:
        /*0040*/ 	.word	index@(.nv.constant0._Z32group_norm_nhwc_fwd_scale_kernelI11Fp32IOFp16WLi128EEv26Group_norm_nhwc_fwd_params)
        /*0044*/ 	.short	0x0210
        /*0046*/ 	.short	0x00a0


	//----- nvinfo : EIATTR_SW_WAR
	.align		4
.L_1397:
        /*0048*/ 	.byte	0x04, 0x36
        /*004a*/ 	.short	(.L_1399 - .L_1398)
.L_1398:
        /*004c*/ 	.word	0x00000008
.L_1399:


//--------------------- .nv.info._Z32group_norm_nhwc_fwd_scale_kernelI11Fp32IOFp16WLi192EEv26Group_norm_nhwc_fwd_params --------------------------
	.section	.nv.info._Z32group_norm_nhwc_fwd_scale_kernelI11Fp32IOFp16WLi192EEv26Group_norm_nhwc_fwd_params,"",@"SHT_CUDA_INFO"
	.sectionflags	@""
	.align	4


	//----- nvinfo : EIATTR_CUDA_API_VERSION
	.align		4
        /*0000*/ 	.byte	0x04, 0x37
        /*0002*/ 	.short	(.L_1401 - .L_1400)
.L_1400:
        /*0004*/ 	.word	0x00000082


	//----- nvinfo : EIATTR_KPARAM_INFO
	.align		4
.L_1401:
        /*0008*/ 	.byte	0x04, 0x17
        /*000a*/ 	.short	(.L_1403 - .L_1402)
.L_1402:
        /*000c*/ 	.word	0x00000000
        /*0010*/ 	.short	0x0000
        /*0012*/ 	.short	0x0000
        /*0014*/ 	.byte	0x00, 0xf0, 0x81, 0x02


	//----- nvinfo : EIATTR_SPARSE_MMA_MASK
	.align		4
.L_1403:
        /*0018*/ 	.byte	0x03, 0x50
        /*001a*/ 	.short	0x0000


	//----- nvinfo : EIATTR_MAXREG_COUNT
	.align		4
        /*001c*/ 	.byte	0x03, 0x1b
        /*001e*/ 	.short	0x00ff


	//----- nvinfo : EIATTR_MERCURY_ISA_VERSION
	.align		4
        /*0020*/ 	.byte	0x03, 0x5f
        /*0022*/ 	.short	0x0101


	//----- nvinfo : EIATTR_EXIT_INSTR_OFFSETS
	.align		4
        /*0024*/ 	.byte	0x04, 0x1c
        /*0026*/ 	.short	(.L_1405 - .L_1404)


	//   ....[0]....
.L_1404:
        /*0028*/ 	.word	0x00001270


	//   ....[1]....
        /*002c*/ 	.word	0x000012f0


	//----- nvinfo : EIATTR_CRS_STACK_SIZE
	.align		4
.L_1405:
        /*0030*/ 	.byte	0x04, 0x1e
        /*0032*/ 	.short	(.L_1407 - .L_1406)
.L_1406:
        /*0034*/ 	.word	0x00000000


	//----- nvinfo : EIATTR_CBANK_PARAM_SIZE
	.align		4
.L_1407:
        /*0038*/ 	.byte	0x03, 0x19
        /*003a*/ 	.short	0x00a0


	//----- nvinfo : EIATTR_PARAM_CBANK
	.align		4
        /*003c*/ 	.byte	0x04, 0x0a
        /*003e*/ 	.short	(.L_1409 - .L_1408)
	.align		4
.L_1408:
        /*0040*/ 	.word	index@(.nv.constant0._Z32group_norm_nhwc_fwd_scale_kernelI11Fp32IOFp16WLi192EEv26Group_norm_nhwc_fwd_params)
        /*0044*/ 	.short	0x0210
        /*0046*/ 	.short	0x00a0


	//----- nvinfo : EIATTR_SW_WAR
	.align		4
.L_1409:
        /*0048*/ 	.byte	0x04, 0x36
        /*004a*/ 	.short	(.L_1411 - .L_1410)
.L_1410:
        /*004c*/ 	.word	0x00000008
.L_1411:


//--------------------- .nv.info._Z32group_norm_nhwc_fwd_scale_kernelI11Fp32IOFp16WLi448EEv26Group_norm_nhwc_fwd_params --------------------------
	.section	.nv.info._Z32group_norm_nhwc_fwd_scale_kernelI11Fp32IOFp16WLi448EEv26Group_norm_nhwc_fwd_params,"",@"SHT_CUDA_INFO"
	.sectionflags	@""
	.align	4


	//----- nvinfo : EIATTR_CUDA_API_VERSION
	.align		4
        /*0000*/ 	.byte	0x04, 0x37
        /*0002*/ 	.short	(.L_1413 - .L_1412)
.L_1412:
        /*0004*/ 	.word	0x00000082


	//----- nvinfo : EIATTR_KPARAM_INFO
	.align		4
.L_1413:
        /*0008*/ 	.byte	0x04, 0x17
        /*000a*/ 	.short	(.L_1415 - .L_1414)
.L_1414:
        /*000c*/ 	.word	0x00000000
        /*0010*/ 	.short	0x0000
        /*0012*/ 	.short	0x0000
        /*0014*/ 	.byte	0x00, 0xf0, 0x81, 0x02


	//----- nvinfo : EIATTR_SPARSE_MMA_MASK
	.align		4
.L_1415:
        /*0018*/ 	.byte	0x03, 0x50
        /*001a*/ 	.short	0x0000


	//----- nvinfo : EIATTR_MAXREG_COUNT
	.align		4
        /*001c*/ 	.byte	0x03, 0x1b
        /*001e*/ 	.short	0x00ff


	//----- nvinfo : EIATTR_MERCURY_ISA_VERSION
	.align		4
        /*0020*/ 	.byte	0x03, 0x5f
        /*0022*/ 	.short	0x0101


	//----- nvinfo : EIATTR_EXIT_INSTR_OFFSETS
	.align		4
        /*0024*/ 	.byte	0x04, 0x1c
        /*0026*/ 	.short	(.L_1417 - .L_1416)


	//   ....[0]....
.L_1416:
        /*0028*/ 	.word	0x00001270


	//   ....[1]....
        /*002c*/ 	.word	0x000012f0


	//----- nvinfo : EIATTR_CRS_STACK_SIZE
	.align		4
.L_1417:
        /*0030*/ 	.byte	0x04, 0x1e
        /*0032*/ 	.short	(.L_1419 - .L_1418)
.L_1418:
        /*0034*/ 	.word	0x00000000


	//----- nvinfo : EIATTR_CBANK_PARAM_SIZE
	.align		4
.L_1419:
        /*0038*/ 	.byte	0x03, 0x19
        /*003a*/ 	.short	0x00a0


	//----- nvinfo : EIATTR_PARAM_CBANK
	.align		4
        /*003c*/ 	.byte	0x04, 0x0a
        /*003e*/ 	.short	(.L_1421 - .L_1420)
	.align		4
.L_1420:
        /*0040*/ 	.word	index@(.nv.constant0._Z32group_norm_nhwc_fwd_scale_kernelI11Fp32IOFp16WLi448EEv26Group_norm_nhwc_fwd_params)
        /*0044*/ 	.short	0x0210
        /*0046*/ 	.short	0x00a0


	//----- nvinfo : EIATTR_SW_WAR
	.align		4
.L_1421:
        /*0048*/ 	.byte	0x04, 0x36
        /*004a*/ 	.short	(.L_1423 - .L_1422)
.L_1422:
        /*004c*/ 	.word	0x00000008
.L_1423:


//--------------------- .nv.info._Z32group_norm_nhwc_fwd_scale_kernelI11Fp32IOFp16WLi256EEv26Group_norm_nhwc_fwd_params --------------------------
	.section	.nv.info._Z32group_norm_nhwc_fwd_scale_kernelI11Fp32IOFp16WLi256EEv26Group_norm_nhwc_fwd_params,"",@"SHT_CUDA_INFO"
	.sectionflags	@""
	.align	4


	//----- nvinfo : EIATTR_CUDA_API_VERSION
	.align		4
        /*0000*/ 	.byte	0x04, 0x37
        /*0002*/ 	.short	(.L_1425 - .L_1424)
.L_1424:
        /*0004*/ 	.word	0x00000082


	//----- nvinfo : EIATTR_KPARAM_INFO
	.align		4
.L_1425:
        /*0008*/ 	.byte	0x04, 0x17
        /*000a*/ 	.short	(.L_1427 - .L_1426)
.L_1426:
        /*000c*/ 	.word	0x00000000
        /*0010*/ 	.short	0x0000
        /*0012*/ 	.short	0x0000
        /*0014*/ 	.byte	0x00, 0xf0, 0x81, 0x02


	//----- nvinfo : EIATTR_SPARSE_MMA_MASK
	.align		4
.L_1427:
        /*0018*/ 	.byte	0x03, 0x50
        /*001a*/ 	.short	0x0000


	//----- nvinfo : EIATTR_MAXREG_COUNT
	.align		4
        /*001c*/ 	.byte	0x03, 0x1b
        /*001e*/ 	.short	0x00ff


	//----- nvinfo : EIATTR_MERCURY_ISA_VERSION
	.align		4
        /*0020*/ 	.byte	0x03, 0x5f
        /*0022*/ 	.short	0x0101


	//----- nvinfo : EIATTR_EXIT_INSTR_OFFSETS
	.align		4
        /*0024*/ 	.byte	0x04, 0x1c
        /*0026*/ 	.short	(.L_1429 - .L_1428)


	//   ....[0]....
.L_1428:
        /*0028*/ 	.word	0x00001270


	//   ....[1]....
        /*002c*/ 	.word	0x000012f0


	//----- nvinfo : EIATTR_CRS_STACK_SIZE
	.align		4
.L_1429:
        /*0030*/ 	.byte	0x04, 0x1e
        /*0032*/ 	.short	(.L_1431 - .L_1430)
.L_1430:
        /*0034*/ 	.word	0x00000000


	//----- nvinfo : EIATTR_CBANK_PARAM_SIZE
	.align		4
.L_1431:
        /*0038*/ 	.byte	0x03, 0x19
        /*003a*/ 	.short	0x00a0


	//----- nvinfo : EIATTR_PARAM_CBANK
	.align		4
        /*003c*/ 	.byte	0x04, 0x0a
        /*003e*/ 	.short	(.L_1433 - .L_1432)
	.align		4
.L_1432:
        /*0040*/ 	.word	index@(.nv.constant0._Z32group_norm_nhwc_fwd_scale_kernelI11Fp32IOFp16WLi256EEv26Group_norm_nhwc_fwd_params)
        /*0044*/ 	.short	0x0210
        /*0046*/ 	.short	0x00a0


	//----- nvinfo : EIATTR_SW_WAR
	.align		4
.L_1433:
        /*0048*/ 	.byte	0x04, 0x36
        /*004a*/ 	.short	(.L_1435 - .L_1434)
.L_1434:
        /*004c*/ 	.word	0x00000008
.L_1435:


//--------------------- .nv.info._Z32group_norm_nhwc_fwd_scale_kernelI11Fp32IOFp16WLi120EEv26Group_norm_nhwc_fwd_params --------------------------
	.section	.nv.info._Z32group_norm_nhwc_fwd_scale_kernelI11Fp32IOFp16WLi120EEv26Group_norm_nhwc_fwd_params,"",@"SHT_CUDA_INFO"
	.sectionflags	@""
	.align	4


	//----- nvinfo : EIATTR_CUDA_API_VERSION
	.align		4
        /*0000*/ 	.byte	0x04, 0x37
        /*0002*/ 	.short	(.L_1437 - .L_1436)
.L_1436:
        /*0004*/ 	.word	0x00000082


	//----- nvinfo : EIATTR_KPARAM_INFO
	.align		4
.L_1437:
        /*0008*/ 	.byte	0x04, 0x17
        /*000a*/ 	.short	(.L_1439 - .L_1438)
.L_1438:
        /*000c*/ 	.word	0x00000000
        /*0010*/ 	.short	0x0000
        /*0012*/ 	.short	0x0000
        /*0014*/ 	.byte	0x00, 0xf0, 0x81, 0x02


	//----- nvinfo : EIATTR_SPARSE_MMA_MASK
	.align		4
.L_1439:
        /*0018*/ 	.byte	0x03, 0x50
        /*001a*/ 	.short	0x0000


	//----- nvinfo : EIATTR_MAXREG_COUNT
	.align		4
        /*001c*/ 	.byte	0x03, 0x1b
        /*001e*/ 	.short	0x00ff


	//----- nvinfo : EIATTR_MERCURY_ISA_VERSION
	.align		4
        /*0020*/ 	.byte	0x03, 0x5f
        /*0022*/ 	.short	0x0101


	//----- nvinfo : EIATTR_EXIT_INSTR_OFFSETS
	.align		4
        /*0024*/ 	.byte	0x04, 0x1c
        /*0026*/ 	.short	(.L_1441 - .L_1440)


	//   ....[0]....
.L_1440:
        /*0028*/ 	.word	0x00001270


	//   ....[1]....
        /*002c*/ 	.word	0x000012f0


	//----- nvinfo : EIATTR_CRS_STACK_SIZE
	.align		4
.L_1441:
        /*0030*/ 	.byte	0x04, 0x1e
        /*0032*/ 	.short	(.L_1443 - .L_1442)
.L_1442:
        /*0034*/ 	.word	0x00000000


	//----- nvinfo : EIATTR_CBANK_PARAM_SIZE
	.align		4
.L_1443:
        /*0038*/ 	.byte	0x03, 0x19
        /*003a*/ 	.short	0x00a0


	//----- nvinfo : EIATTR_PARAM_CBANK
	.align		4
        /*003c*/ 	.byte	0x04, 0x0a
        /*003e*/ 	.short	(.L_1445 - .L_1444)
	.align		4
.L_1444:
        /*0040*/ 	.word	index@(.nv.constant0._Z32group_norm_nhwc_fwd_scale_kernelI11Fp32IOFp16WLi120EEv26Group_norm_nhwc_fwd_params)
        /*0044*/ 	.short	0x0210
        /*0046*/ 	.short	0x00a0


	//----- nvinfo : EIATTR_SW_WAR
	.align		4
.L_1445:
        /*0048*/ 	.byte	0x04, 0x36
        /*004a*/ 	.short	(.L_1447 - .L_1446)
.L_1446:
        /*004c*/ 	.word	0x00000008
.L_1447:


//--------------------- .nv.info._Z32group_norm_nhwc_fwd_scale_kernelI11Fp32IOFp16WLi140EEv26Group_norm_nhwc_fwd_params --------------------------
	.section	.nv.info._Z32group_norm_nhwc_fwd_scale_kernelI11Fp32IOFp16WLi140EEv26Group_norm_nhwc_fwd_params,"",@"SHT_CUDA_INFO"
	.sectionflags	@""
	.align	4


	//----- nvinfo : EIATTR_CUDA_API_VERSION
	.align		4
        /*0000*/ 	.byte	0x04, 0x37
        /*0002*/ 	.short	(.L_1449 - .L_1448)
.L_1448:
        /*0004*/ 	.word	0x00000082


	//----- nvinfo : EIATTR_KPARAM_INFO
	.align		4
.L_1449:
        /*0008*/ 	.byte	0x04, 0x17
        /*000a*/ 	.short	(.L_1451 - .L_1450)
.L_1450:
        /*000c*/ 	.word	0x00000000
        /*0010*/ 	.short	0x0000
        /*0012*/ 	.short	0x0000
        /*0014*/ 	.byte	0x00, 0xf0, 0x81, 0x02


	//----- nvinfo : EIATTR_SPARSE_MMA_MASK
	.align		4
.L_1451:
        /*0018*/ 	.byte	0x03, 0x50
        /*001a*/ 	.short	0x0000


	//----- nvinfo : EIATTR_MAXREG_COUNT
	.align		4
        /*001c*/ 	.byte	0x03, 0x1b
        /*001e*/ 	.short	0x00ff


	//----- nvinfo : EIATTR_MERCURY_ISA_VERSION
	.align		4
        /*0020*/ 	.byte	0x03, 0x5f
        /*0022*/ 	.short	0x0101


	//----- nvinfo : EIATTR_EXIT_INSTR_OFFSETS
	.align		4
        /*0024*/ 	.byte	0x04, 0x1c
        /*0026*/ 	.short	(.L_1453 - .L_1452)


	//   ....[0]....
.L_1452:
        /*0028*/ 	.word	0x00001270


	//   ....[1]....
        /*002c*/ 	.word	0x000012f0


	//----- nvinfo : EIATTR_CRS_STACK_SIZE
	.align		4
.L_1453:
        /*0030*/ 	.byte	0x04, 0x1e
        /*0032*/ 	.short	(.L_1455 - .L_1454)
.L_1454:
        /*0034*/ 	.word	0x00000000


	//----- nvinfo : EIATTR_CBANK_PARAM_SIZE
	.align		4
.L_1455:
        /*0038*/ 	.byte	0x03, 0x19
        /*003a*/ 	.short	0x00a0


	//----- nvinfo : EIATTR_PARAM_CBANK
	.align		4
        /*003c*/ 	.byte	0x04, 0x0a
        /*003e*/ 	.short	(.L_1457 - .L_1456)
	.align		4
.L_1456:
        /*0040*/ 	.word	index@(.nv.constant0._Z32group_norm_nhwc_fwd_scale_kernelI11Fp32IOFp16WLi140EEv26Group_norm_nhwc_fwd_params)
        /*0044*/ 	.short	0x0210
        /*0046*/ 	.short	0x00a0


	//----- nvinfo : EIATTR_SW_WAR
	.align		4
.L_1457:
        /*0048*/ 	.byte	0x04, 0x36
        /*004a*/ 	.short	(.L_1459 - .L_1458)
.L_1458:
        /*004c*/ 	.word	0x00000008
.L_1459:


//--------------------- .nv.info._Z32group_norm_nhwc_fwd_scale_kernelI11Fp32IOFp16WLi160EEv26Group_norm_nhwc_fwd_params --------------------------
	.section	.nv.info._Z32group_norm_nhwc_fwd_scale_kernelI11Fp32IOFp16WLi160EEv26Group_norm_nhwc_fwd_params,"",@"SHT_CUDA_INFO"
	.sectionflags	@""
	.align	4


	//----- nvinfo : EIATTR_CUDA_API_VERSION
	.align		4
        /*0000*/ 	.byte	0x04, 0x37
        /*0002*/ 	.short	(.L_1461 - .L_1460)
.L_1460:
        /*0004*/ 	.word	0x00000082


	//----- nvinfo : EIATTR_KPARAM_INFO
	.align		4
.L_1461:
        /*0008*/ 	.byte	0x04, 0x17
        /*000a*/ 	.short	(.L_1463 - .L_1462)
.L_1462:
        /*000c*/ 	.word	0x00000000
        /*0010*/ 	.short	0x0000
        /*0012*/ 	.short	0x0000
        /*0014*/ 	.byte	0x00, 0xf0, 0x81, 0x02


	//----- nvinfo : EIATTR_SPARSE_MMA_MASK
	.align		4
.L_1463:
        /*0018*/ 	.byte	0x03, 0x50
        /*001a*/ 	.short	0x0000


	//----- nvinfo : EIATTR_MAXREG_COUNT
	.align		4
        /*001c*/ 	.byte	0x03, 0x1b
        /*001e*/ 	.short	0x00ff


	//----- nvinfo : EIATTR_MERCURY_ISA_VERSION
	.align		4
        /*0020*/ 	.byte	0x03, 0x5f
        /*0022*/ 	.short	0x0101


	//----- nvinfo : EIATTR_EXIT_INSTR_OFFSETS
	.align		4
        /*0024*/ 	.byte	0x04, 0x1c
        /*0026*/ 	.short	(.L_1465 - .L_1464)


	//   ....[0]....
.L_1464:
        /*0028*/ 	.word	0x00001270


	//   ....[1]....
        /*002c*/ 	.word	0x000012f0


	//----- nvinfo : EIATTR_CRS_STACK_SIZE
	.align		4
.L_1465:
        /*0030*/ 	.byte	0x04, 0x1e
        /*0032*/ 	.short	(.L_1467 - .L_1466)
.L_1466:
        /*0034*/ 	.word	0x00000000


	//----- nvinfo : EIATTR_CBANK_PARAM_SIZE
	.align		4
.L_1467:
        /*0038*/ 	.byte	0x03, 0x19
        /*003a*/ 	.short	0x00a0


	//----- nvinfo : EIATTR_PARAM_CBANK
	.align		4
        /*003c*/ 	.byte	0x04, 0x0a
        /*003e*/ 	.short	(.L_1469 - .L_1468)
	.align		4
.L_1468:
        /*0040*/ 	.word	index@(.nv.constant0._Z32group_norm_nhwc_fwd_scale_kernelI11Fp32IOFp16WLi160EEv26Group_norm_nhwc_fwd_params)
        /*0044*/ 	.short	0x0210
        /*0046*/ 	.short	0x00a0


	//----- nvinfo : EIATTR_SW_WAR
	.align		4
.L_1469:
        /*0048*/ 	.byte	0x04, 0x36
        /*004a*/ 	.short	(.L_1471 - .L_1470)
.L_1470:
        /*004c*/ 	.word	0x00000008
.L_1471:


//--------------------- .nv.info._Z32group_norm_nhwc_fwd_scale_kernelI11Bf16IOFp32WLi196EEv26Group_norm_nhwc_fwd_params --------------------------
	.section	.nv.info._Z32group_norm_nhwc_fwd_scale_kernelI11Bf16IOFp32WLi196EEv26Group_norm_nhwc_fwd_params,"",@"SHT_CUDA_INFO"
	.sectionflags	@""
	.align	4


	//----- nvinfo : EIATTR_CUDA_API_VERSION
	.align		4
        /*0000*/ 	.byte	0x04, 0x37
        /*0002*/ 	.short	(.L_1473 - .L_1472)
.L_1472:
        /*0004*/ 	.word	0x00000082


	//----- nvinfo : EIATTR_KPARAM_INFO
	.align		4
.L_1473:
        /*0008*/ 	.byte	0x04, 0x17
        /*000a*/ 	.short	(.L_1475 - .L_1474)
.L_1474:
        /*000c*/ 	.word	0x00000000
        /*0010*/ 	.short	0x0000
        /*0012*/ 	.short	0x0000
        /*0014*/ 	.byte	0x00, 0xf0, 0x81, 0x02


	//----- nvinfo : EIATTR_SPARSE_MMA_MASK
	.align		4
.L_1475:
        /*0018*/ 	.byte	0x03, 0x50
        /*001a*/ 	.short	0x0000


	//----- nvinfo : EIATTR_MAXREG_COUNT
	.align		4
        /*001c*/ 	.byte	0x03, 0x1b
        /*001e*/ 	.short	0x00ff


	//----- nvinfo : EIATTR_MERCURY_ISA_VERSION
	.align		4
        /*0020*/ 	.byte	0x03, 0x5f
        /*0022*/ 	.short	0x0101


	//----- nvinfo : EIATTR_EXIT_INSTR_OFFSETS
	.align		4
        /*0024*/ 	.byte	0x04, 0x1c
        /*0026*/ 	.short	(.L_1477 - .L_1476)


	//   ....[0]....
.L_1476:
        /*0028*/ 	.word	0x000013e0


	//   ....[1]....
        /*002c*/ 	.word	0x00001460


	//----- nvinfo : EIATTR_CRS_STACK_SIZE
	.align		4
.L_1477:
        /*0030*/ 	.byte	0x04, 0x1e
        /*0032*/ 	.short	(.L_1479 - .L_1478)
.L_1478:
        /*0034*/ 	.word	0x00000000


	//----- nvinfo : EIATTR_CBANK_PARAM_SIZE
	.align		4
.L_1479:
        /*0038*/ 	.byte	0x03, 0x19
        /*003a*/ 	.short	0x00a0


	//----- nvinfo : EIATTR_PARAM_CBANK
	.align		4
        /*003c*/ 	.byte	0x04, 0x0a
        /*003e*/ 	.short	(.L_1481 - .L_1480)
	.align		4
.L_1480:
        /*0040*/ 	.word	index@(.nv.constant0._Z32group_norm_nhwc_fwd_scale_kernelI11Bf16IOFp32WLi196EEv26Group_norm_nhwc_fwd_params)
        /*0044*/ 	.short	0x0210
        /*0046*/ 	.short	0x00a0


	//----- nvinfo : EIATTR_SW_WAR
	.align		4
.L_1481:
        /*0048*/ 	.byte	0x04, 0x36
        /*004a*/ 	.short	(.L_1483 - .L_1482)
.L_1482:
        /*004c*/ 	.word	0x00000008
.L_1483:


//--------------------- .nv.info._Z32group_norm_nhwc_fwd_scale_kernelI11Bf16IOFp32WLi168EEv26Group_norm_nhwc_fwd_params --------------------------
	.section	.nv.info._Z32group_norm_nhwc_fwd_scale_kernelI11Bf16IOFp32WLi168EEv26Group_norm_nhwc_fwd_params,"",@"SHT_CUDA_INFO"
	.sectionflags	@""
	.align	4


	//----- nvinfo : EIATTR_CUDA_API_VERSION
	.align		4
        /*0000*/ 	.byte	0x04, 0x37
        /*0002*/ 	.short	(.L_1485 - .L_1484)
.L_1484:
        /*0004*/ 	.word	0x00000082


	//----- nvinfo : EIATTR_KPARAM_INFO
	.align		4
.L_1485:
        /*0008*/ 	.byte	0x04, 0x17
        /*000a*/ 	.short	(.L_1487 - .L_1486)
.L_1486:
        /*000c*/ 	.word	0x00000000
        /*0010*/ 	.short	0x0000
        /*0012*/ 	.short	0x0000
        /*0014*/ 	.byte	0x00, 0xf0, 0x81, 0x02


	//----- nvinfo : EIATTR_SPARSE_MMA_MASK
	.align		4
.L_1487:
        /*0018*/ 	.byte	0x03, 0x50
        /*001a*/ 	.short	0x0000


	//----- nvinfo : EIATTR_MAXREG_COUNT
	.align		4
        /*001c*/ 	.byte	0x03, 0x1b
        /*001e*/ 	.short	0x00ff


	//----- nvinfo : EIATTR_MERCURY_ISA_VERSION
	.align		4
        /*0020*/ 	.byte	0x03, 0x5f
        /*0022*/ 	.short	0x0101


	//----- nvinfo : EIATTR_EXIT_INSTR_OFFSETS
	.align		4
        /*0024*/ 	.byte	0x04, 0x1c
        /*0026*/ 	.short	(.L_1489 - .L_1488)


	//   ....[0]....
.L_1488:
        /*0028*/ 	.word	0x000013e0


	//   ....[1]....
        /*002c*/ 	.word	0x00001460


	//----- nvinfo : EIATTR_CRS_STACK_SIZE
	.align		4
.L_1489:
        /*0030*/ 	.byte	0x04, 0x1e
        /*0032*/ 	.short	(.L_1491 - .L_1490)
.L_1490:
        /*0034*/ 	.word	0x00000000


	//----- nvinfo : EIATTR_CBANK_PARAM_SIZE
	.align		4
.L_1491:
        /*0038*/ 	.byte	0x03, 0x19
        /*003a*/ 	.short	0x00a0


	//----- nvinfo : EIATTR_PARAM_CBANK
	.align		4
        /*003c*/ 	.byte	0x04, 0x0a
        /*003e*/ 	.short	(.L_1493 - .L_1492)
	.align		4
.L_1492:
        /*0040*/ 	.word	index@(.nv.constant0._Z32group_norm_nhwc_fwd_scale_kernelI11Bf16IOFp32WLi168EEv26Group_norm_nhwc_fwd_params)
        /*0044*/ 	.short	0x0210
        /*0046*/ 	.short	0x00a0


	//----- nvinfo : EIATTR_SW_WAR
	.align		4
.L_1493:
        /*0048*/ 	.byte	0x04, 0x36
        /*004a*/ 	.short	(.L_1495 - .L_1494)
.L_1494:
        /*004c*/ 	.word	0x00000008
.L_1495:


//--------------------- .nv.info._Z32group_norm_nhwc_fwd_scale_kernelI11Bf16IOFp32WLi64EEv26Group_norm_nhwc_fwd_params --------------------------
	.section	.nv.info._Z32group_norm_nhwc_fwd_scale_kernelI11Bf16IOFp32WLi64EEv26Group_norm_nhwc_fwd_params,"",@"SHT_CUDA_INFO"
	.sectionflags	@""
	.align	4


	//----- nvinfo : EIATTR_CUDA_API_VERSION
	.align		4
        /*0000*/ 	.byte	0x04, 0x37
        /*0002*/ 	.short	(.L_1497 - .L_1496)
.L_1496:
        /*0004*/ 	.word	0x00000082


	//----- nvinfo : EIATTR_KPARAM_INFO
	.align		4
.L_1497:
        /*0008*/ 	.byte	0x04, 0x17
        /*000a*/ 	.short	(.L_1499 - .L_1498)
.L_1498:
        /*000c*/ 	.word	0x00000000
        /*0010*/ 	.short	0x0000
        /*0012*/ 	.short	0x0000
        /*0014*/ 	.byte	0x00, 0xf0, 0x81, 0x02


	//----- nvinfo : EIATTR_SPARSE_MMA_MASK
	.align		4
.L_1499:
        /*0018*/ 	.byte	0x03, 0x50
        /*001a*/ 	.short	0x0000


	//----- nvinfo : EIATTR_MAXREG_COUNT
	.align		4
        /*001c*/ 	.byte	0x03, 0x1b
        /*001e*/ 	.short	0x00ff


	//----- nvinfo : EIATTR_MERCURY_ISA_VERSION
	.align		4
        /*0020*/ 	.byte	0x03, 0x5f
        /*0022*/ 	.short	0x0101


	//----- nvinfo : EIATTR_EXIT_INSTR_OFFSETS
	.align		4
        /*0024*/ 	.byte	0x04, 0x1c
        /*0026*/ 	.short	(.L_1501 - .L_1500)


	//   ....[0]....
.L_1500:
        /*0028*/ 	.word	0x000013e0


	//   ....[1]....
        /*002c*/ 	.word	0x00001460


	//----- nvinfo : EIATTR_CRS_STACK_SIZE
	.align		4
.L_1501:
        /*0030*/ 	.byte	0x04, 0x1e
        /*0032*/ 	.short	(.L_1503 - .L_1502)
.L_1502:
        /*0034*/ 	.word	0x00000000


	//----- nvinfo : EIATTR_CBANK_PARAM_SIZE
	.align		4
.L_1503:
        /*0038*/ 	.byte	0x03, 0x19
        /*003a*/ 	.short	0x00a0


	//----- nvinfo : EIATTR_PARAM_CBANK
	.align		4
        /*003c*/ 	.byte	0x04, 0x0a
        /*003e*/ 	.short	(.L_1505 - .L_1504)
	.align		4
.L_1504:
        /*0040*/ 	.word	index@(.nv.constant0._Z32group_norm_nhwc_fwd_scale_kernelI11Bf16IOFp32WLi64EEv26Group_norm_nhwc_fwd_params)
        /*0044*/ 	.short	0x0210
        /*0046*/ 	.short	0x00a0


	//----- nvinfo : EIATTR_SW_WAR
	.align		4
.L_1505:
        /*0048*/ 	.byte	0x04, 0x36
        /*004a*/ 	.short	(.L_1507 - .L_1506)
.L_1506:
        /*004c*/ 	.word	0x00000008
.L_1507:


//--------------------- .nv.info._Z32group_norm_nhwc_fwd_scale_kernelI11Bf16IOFp32WLi128EEv26Group_norm_nhwc_fwd_params --------------------------
	.section	.nv.info._Z32group_norm_nhwc_fwd_scale_kernelI11Bf16IOFp32WLi128EEv26Group_norm_nhwc_fwd_params,"",@"SHT_CUDA_INFO"
	.sectionflags	@""
	.align	4


	//----- nvinfo : EIATTR_CUDA_API_VERSION
	.align		4
        /*0000*/ 	.byte	0x04, 0x37
        /*0002*/ 	.short	(.L_1509 - .L_1508)
.L_1508:
        /*0004*/ 	.word	0x00000082


	//----- nvinfo : EIATTR_KPARAM_INFO
	.align		4
.L_1509:
        /*0008*/ 	.byte	0x04, 0x17
        /*000a*/ 	.short	(.L_1511 - .L_1510)
.L_1510:
        /*000c*/ 	.word	0x00000000
        /*0010*/ 	.short	0x0000
        /*0012*/ 	.short	0x0000
        /*0014*/ 	.byte	0x00, 0xf0, 0x81, 0x02


	//----- nvinfo : EIATTR_SPARSE_MMA_MASK
	.align		4
.L_1511:
        /*0018*/ 	.byte	0x03, 0x50
        /*001a*/ 	.short	0x0000


	//----- nvinfo : EIATTR_MAXREG_COUNT
	.align		4
        /*001c*/ 	.byte	0x03, 0x1b
        /*001e*/ 	.short	0x00ff


	//----- nvinfo : EIATTR_MERCURY_ISA_VERSION
	.align		4
        /*0020*/ 	.byte	0x03, 0x5f
        /*0022*/ 	.short	0x0101


	//----- nvinfo : EIATTR_EXIT_INSTR_OFFSETS
	.align		4
        /*0024*/ 	.byte	0x04, 0x1c
        /*0026*/ 	.short	(.L_1513 - .L_1512)


	//   ....[0]....
.L_1512:
        /*0028*/ 	.word	0x000013e0


	//   ....[1]....
        /*002c*/ 	.word	0x00001460


	//----- nvinfo : EIATTR_CRS_STACK_SIZE
	.align		4
.L_1513:
        /*0030*/ 	.byte	0x04, 0x1e
        /*0032*/ 	.short	(.L_1515 - .L_1514)
.L_1514:
        /*0034*/ 	.word	0x00000000


	//----- nvinfo : EIATTR_CBANK_PARAM_SIZE
	.align		4
.L_1515:
        /*0038*/ 	.byte	0x03, 0x19
        /*003a*/ 	.short	0x00a0


	//----- nvinfo : EIATTR_PARAM_CBANK
	.align		4
        /*003c*/ 	.byte	0x04, 0x0a
        /*003e*/ 	.short	(.L_1517 - .L_1516)
	.align		4
.L_1516:
        /*0040*/ 	.word	index@(.nv.constant0._Z32group_norm_nhwc_fwd_scale_kernelI11Bf16IOFp32WLi128EEv26Group_norm_nhwc_fwd_params)
        /*0044*/ 	.short	0x0210
        /*0046*/ 	.short	0x00a0


	//----- nvinfo : EIATTR_SW_WAR
	.align		4
.L_1517:
        /*0048*/ 	.byte	0x04, 0x36
        /*004a*/ 	.short	(.L_1519 - .L_1518)
.L_1518:
        /*004c*/ 	.word	0x00000008
.L_1519:


//--------------------- .nv.info._Z32group_norm_nhwc_fwd_scale_kernelI11Bf16IOFp32WLi192EEv26Group_norm_nhwc_fwd_params --------------------------
	.section	.nv.info._Z32group_norm_nhwc_fwd_scale_kernelI11Bf16IOFp32WLi192EEv26Group_norm_nhwc_fwd_params,"",@"SHT_CUDA_INFO"
	.sectionflags	@""
	.align	4


	//----- nvinfo : EIATTR_CUDA_API_VERSION
	.align		4
        /*0000*/ 	.byte	0x04, 0x37
        /*0002*/ 	.short	(.L_1521 - .L_1520)
.L_1520:
        /*0004*/ 	.word	0x00000082


	//----- nvinfo : EIATTR_KPARAM_INFO
	.align		4
.L_1521:
        /*0008*/ 	.byte	0x04, 0x17
        /*000a*/ 	.short	(.L_1523 - .L_1522)
.L_1522:
        /*000c*/ 	.word	0x00000000
        /*0010*/ 	.short	0x0000
        /*0012*/ 	.short	0x0000
        /*0014*/ 	.byte	0x00, 0xf0, 0x81, 0x02


	//----- nvinfo : EIATTR_SPARSE_MMA_MASK
	.align		4
.L_1523:
        /*0018*/ 	.byte	0x03, 0x50
        /*001a*/ 	.short	0x0000


	//----- nvinfo : EIATTR_MAXREG_COUNT
	.align		4
        /*001c*/ 	.byte	0x03, 0x1b
        /*001e*/ 	.short	0x00ff


	//----- nvinfo : EIATTR_MERCURY_ISA_VERSION
	.align		4
        /*0020*/ 	.byte	0x03, 0x5f
        /*0022*/ 	.short	0x0101


	//----- nvinfo : EIATTR_EXIT_INSTR_OFFSETS
	.align		4
        /*0024*/ 	.byte	0x04, 0x1c
        /*0026*/ 	.short	(.L_1525 - .L_1524)


	//   ....[0]....
.L_1524:
        /*0028*/ 	.word	0x000013e0


	//   ....[1]....
        /*002c*/ 	.word	0x00001460


	//----- nvinfo : EIATTR_CRS_STACK_SIZE
	.align		4
.L_1525:
        /*0030*/ 	.byte	0x04, 0x1e
        /*0032*/ 	.short	(.L_1527 - .L_1526)
.L_1526:
        /*0034*/ 	.word	0x00000000


	//----- nvinfo : EIATTR_CBANK_PARAM_SIZE
	.align		4
.L_1527:
        /*0038*/ 	.byte	0x03, 0x19
        /*003a*/ 	.short	0x00a0


	//----- nvinfo : EIATTR_PARAM_CBANK
	.align		4
        /*003c*/ 	.byte	0x04, 0x0a
        /*003e*/ 	.short	(.L_1529 - .L_1528)
	.align		4
.L_1528:
        /*0040*/ 	.word	index@(.nv.constant0._Z32group_norm_nhwc_fwd_scale_kernelI11Bf16IOFp32WLi192EEv26Group_norm_nhwc_fwd_params)
        /*0044*/ 	.short	0x0210
        /*0046*/ 	.short	0x00a0


	//----- nvinfo : EIATTR_SW_WAR
	.align		4
.L_1529:
        /*0048*/ 	.byte	0x04, 0x36
        /*004a*/ 	.short	(.L_1531 - .L_1530)
.L_1530:
        /*004c*/ 	.word	0x00000008
.L_1531:


//--------------------- .nv.info._Z32group_norm_nhwc_fwd_scale_kernelI11Bf16IOFp32WLi448EEv26Group_norm_nhwc_fwd_params --------------------------
	.section	.nv.info._Z32group_norm_nhwc_fwd_scale_kernelI11Bf16IOFp32WLi448EEv26Group_norm_nhwc_fwd_params,"",@"SHT_CUDA_INFO"
	.sectionflags	@""
	.align	4


	//----- nvinfo : EIATTR_CUDA_API_VERSION
	.align		4
        /*0000*/ 	.byte	0x04, 0x37
        /*0002*/ 	.short	(.L_1533 - .L_1532)
.L_1532:
        /*0004*/ 	.word	0x00000082


	//----- nvinfo : EIATTR_KPARAM_INFO
	.align		4
.L_1533:
        /*0008*/ 	.byte	0x04, 0x17
        /*000a*/ 	.short	(.L_1535 - .L_1534)
.L_1534:
        /*000c*/ 	.word	0x00000000
        /*0010*/ 	.short	0x0000
        /*0012*/ 	.short	0x0000
        /*0014*/ 	.byte	0x00, 0xf0, 0x81, 0x02


	//----- nvinfo : EIATTR_SPARSE_MMA_MASK
	.align		4
.L_1535:
        /*0018*/ 	.byte	0x03, 0x50
        /*001a*/ 	.short	0x0000


	//----- nvinfo : EIATTR_MAXREG_COUNT
	.align		4
        /*001c*/ 	.byte	0x03, 0x1b
        /*001e*/ 	.short	0x00ff


	//----- nvinfo : EIATTR_MERCURY_ISA_VERSION
	.align		4
        /*0020*/ 	.byte	0x03, 0x5f
        /*0022*/ 	.short	0x0101


	//----- nvinfo : EIATTR_EXIT_INSTR_OFFSETS
	.align		4
        /*0024*/ 	.byte	0x04, 0x1c
        /*0026*/ 	.short	(.L_1537 - .L_1536)


	//   ....[0]....
.L_1536:
        /*0028*/ 	.word	0x000013e0


	//   ....[1]....
        /*002c*/ 	.word	0x00001460


	//----- nvinfo : EIATTR_CRS_STACK_SIZE
	.align		4
.L_1537:
        /*0030*/ 	.byte	0x04, 0x1e
        /*0032*/ 	.short	(.L_1539 - .L_1538)
.L_1538:
        /*0034*/ 	.word	0x00000000


	//----- nvinfo : EIATTR_CBANK_PARAM_SIZE
	.align		4
.L_1539:
        /*0038*/ 	.byte	0x03, 0x19
        /*003a*/ 	.short	0x00a0


	//----- nvinfo : EIATTR_PARAM_CBANK
	.align		4
        /*003c*/ 	.byte	0x04, 0x0a
        /*003e*/ 	.short	(.L_1541 - .L_1540)
	.align		4
.L_1540:
        /*0040*/ 	.word	index@(.nv.constant0._Z32group_norm_nhwc_fwd_scale_kernelI11Bf16IOFp32WLi448EEv26Group_norm_nhwc_fwd_params)
        /*0044*/ 	.short	0x0210
        /*0046*/ 	.short	0x00a0


	//----- nvinfo : EIATTR_SW_WAR
	.align		4
.L_1541:
        /*0048*/ 	.byte	0x04, 0x36
        /*004a*/ 	.short	(.L_1543 - .L_1542)
.L_1542:
        /*004c*/ 	.word	0x00000008
.L_1543:


//--------------------- .nv.info._Z32group_norm_nhwc_fwd_scale_kernelI11Bf16IOFp32WLi256EEv26Group_norm_nhwc_fwd_params --------------------------
	.section	.nv.info._Z32group_norm_nhwc_fwd_scale_kernelI11Bf16IOFp32WLi256EEv26Group_norm_nhwc_fwd_params,"",@"SHT_CUDA_INFO"
	.sectionflags	@""
	.align	4


	//----- nvinfo : EIATTR_CUDA_API_VERSION
	.align		4
        /*0000*/ 	.byte	0x04, 0x37
        /*0002*/ 	.short	(.L_1545 - .L_1544)
.L_1544:
        /*0004*/ 	.word	0x00000082


	//----- nvinfo : EIATTR_KPARAM_INFO
	.align		4
.L_1545:
        /*0008*/ 	.byte	0x04, 0x17
        /*000a*/ 	.short	(.L_1547 - .L_1546)
.L_1546:
        /*000c*/ 	.word	0x00000000
        /*0010*/ 	.short	0x0000
        /*0012*/ 	.short	0x0000
        /*0014*/ 	.byte	0x00, 0xf0, 0x81, 0x02


	//----- nvinfo : EIATTR_SPARSE_MMA_MASK
	.align		4
.L_1547:
        /*0018*/ 	.byte	0x03, 0x50
        /*001a*/ 	.short	0x0000


	//----- nvinfo : EIATTR_MAXREG_COUNT
	.align		4
        /*001c*/ 	.byte	0x03, 0x1b
        /*001e*/ 	.short	0x00ff


	//----- nvinfo : EIATTR_MERCURY_ISA_VERSION
	.align		4
        /*0020*/ 	.byte	0x03, 0x5f
        /*0022*/ 	.short	0x0101


	//----- nvinfo : EIATTR_EXIT_INSTR_OFFSETS
	.align		4
        /*0024*/ 	.byte	0x04, 0x1c
        /*0026*/ 	.short	(.L_1549 - .L_1548)


	//   ....[0]....
.L_1548:
        /*0028*/ 	.word	0x000013e0


	//   ....[1]....
        /*002c*/ 	.word	0x00001460


	//----- nvinfo : EIATTR_CRS_STACK_SIZE
	.align		4
.L_1549:
        /*0030*/ 	.byte	0x04, 0x1e
        /*0032*/ 	.short	(.L_1551 - .L_1550)
.L_1550:
        /*0034*/ 	.word	0x00000000


	//----- nvinfo : EIATTR_CBANK_PARAM_SIZE
	.align		4
.L_1551:
        /*0038*/ 	.byte	0x03, 0x19
        /*003a*/ 	.short	0x00a0


	//----- nvinfo : EIATTR_PARAM_CBANK
	.align		4
        /*003c*/ 	.byte	0x04, 0x0a
        /*003e*/ 	.short	(.L_1553 - .L_1552)
	.align		4
.L_1552:
        /*0040*/ 	.word	index@(.nv.constant0._Z32group_norm_nhwc_fwd_scale_kernelI11Bf16IOFp32WLi256EEv26Group_norm_nhwc_fwd_params)
        /*0044*/ 	.short	0x0210
        /*0046*/ 	.short	0x00a0


	//----- nvinfo : EIATTR_SW_WAR
	.align		4
.L_1553:
        /*0048*/ 	.byte	0x04, 0x36
        /*004a*/ 	.short	(.L_1555 - .L_1554)
.L_1554:
        /*004c*/ 	.word	0x00000008
.L_1555:


//--------------------- .nv.info._Z32group_norm_nhwc_fwd_scale_kernelI11Bf16IOFp32WLi120EEv26Group_norm_nhwc_fwd_params --------------------------
	.section	.nv.info._Z32group_norm_nhwc_fwd_scale_kernelI11Bf16IOFp32WLi120EEv26Group_norm_nhwc_fwd_params,"",@"SHT_CUDA_INFO"
	.sectionflags	@""
	.align	4


	//----- nvinfo : EIATTR_CUDA_API_VERSION
	.align		4
        /*0000*/ 	.byte	0x04, 0x37
        /*0002*/ 	.short	(.L_1557 - .L_1556)
.L_1556:
        /*0004*/ 	.word	0x00000082


	//----- nvinfo : EIATTR_KPARAM_INFO
	.align		4
.L_1557:
        /*0008*/ 	.byte	0x04, 0x17
        /*000a*/ 	.short	(.L_1559 - .L_1558)
.L_1558:
        /*000c*/ 	.word	0x00000000
        /*0010*/ 	.short	0x0000
        /*0012*/ 	.short	0x0000
        /*0014*/ 	.byte	0x00, 0xf0, 0x81, 0x02


	//----- nvinfo : EIATTR_SPARSE_MMA_MASK
	.align		4
.L_1559:
        /*0018*/ 	.byte	0x03, 0x50
        /*001a*/ 	.short	0x0000


	//----- nvinfo : EIATTR_MAXREG_COUNT
	.align		4
        /*001c*/ 	.byte	0x03, 0x1b
        /*001e*/ 	.short	0x00ff


	//----- nvinfo : EIATTR_MERCURY_ISA_VERSION
	.align		4
        /*0020*/ 	.byte	0x03, 0x5f
        /*0022*/ 	.short	0x0101


	//----- nvinfo : EIATTR_EXIT_INSTR_OFFSETS
	.align		4
        /*0024*/ 	.byte	0x04, 0x1c
        /*0026*/ 	.short	(.L_1561 - .L_1560)


	//   ....[0]....
.L_1560:
        /*0028*/ 	.word	0x000013e0


	//   ....[1]....
        /*002c*/ 	.word	0x00001460


	//----- nvinfo : EIATTR_CRS_STACK_SIZE
	.align		4
.L_1561:
        /*0030*/ 	.byte	0x04, 0x1e
        /*0032*/ 	.short	(.L_1563 - .L_1562)
.L_1562:
        /*0034*/ 	.word	0x00000000


	//----- nvinfo : EIATTR_CBANK_PARAM_SIZE
	.align		4
.L_1563:
        /*0038*/ 	.byte	0x03, 0x19
        /*003a*/ 	.short	0x00a0


	//----- nvinfo : EIATTR_PARAM_CBANK
	.align		4
        /*003c*/ 	.byte	0x04, 0x0a
        /*003e*/ 	.short	(.L_1565 - .L_1564)
	.align		4
.L_1564:
        /*0040*/ 	.word	index@(.nv.constant0._Z32group_norm_nhwc_fwd_scale_kernelI11Bf16IOFp32WLi120EEv26Group_norm_nhwc_fwd_params)
        /*0044*/ 	.short	0x0210
        /*0046*/ 	.short	0x00a0


	//----- nvinfo : EIATTR_SW_WAR
	.align		4
.L_1565:
        /*0048*/ 	.byte	0x04, 0x36
        /*004a*/ 	.short	(.L_1567 - .L_1566)
.L_1566:
        /*004c*/ 	.word	0x00000008
.L_1567:


//--------------------- .nv.info._Z32group_norm_nhwc_fwd_scale_kernelI11Bf16IOFp32WLi140EEv26Group_norm_nhwc_fwd_params --------------------------
	.section	.nv.info._Z32group_norm_nhwc_fwd_scale_kernelI11Bf16IOFp32WLi140EEv26Group_norm_nhwc_fwd_params,"",@"SHT_CUDA_INFO"
	.sectionflags	@""
	.align	4


	//----- nvinfo : EIATTR_CUDA_API_VERSION
	.align		4
        /*0000*/ 	.byte	0x04, 0x37
        /*0002*/ 	.short	(.L_1569 - .L_1568)
.L_1568:
        /*0004*/ 	.word	0x00000082


	//----- nvinfo : EIATTR_KPARAM_INFO
	.align		4
.L_1569:
        /*0008*/ 	.byte	0x04, 0x17
        /*000a*/ 	.short	(.L_1571 - .L_1570)
.L_1570:
        /*000c*/ 	.word	0x00000000
        /*0010*/ 	.short	0x0000
        /*0012*/ 	.short	0x0000
        /*0014*/ 	.byte	0x00, 0xf0, 0x81, 0x02


	//----- nvinfo : EIATTR_SPARSE_MMA_MASK
	.align		4
.L_1571:
        /*0018*/ 	.byte	0x03, 0x50
        /*001a*/ 	.short	0x0000


	//----- nvinfo : EIATTR_MAXREG_COUNT
	.align		4
        /*001c*/ 	.byte	0x03, 0x1b
        /*001e*/ 	.short	0x00ff


	//----- nvinfo : EIATTR_MERCURY_ISA_VERSION
	.align		4
        /*0020*/ 	.byte	0x03, 0x5f
        /*0022*/ 	.short	0x0101


	//----- nvinfo : EIATTR_EXIT_INSTR_OFFSETS
	.align		4
        /*0024*/ 	.byte	0x04, 0x1c
        /*0026*/ 	.short	(.L_1573 - .L_1572)


	//   ....[0]....
.L_1572:
        /*0028*/ 	.word	0x000013e0


	//   ....[1]....
        /*002c*/ 	.word	0x00001460


	//----- nvinfo : EIATTR_CRS_STACK_SIZE
	.align		4
.L_1573:
        /*0030*/ 	.byte	0x04, 0x1e
        /*0032*/ 	.short	(.L_1575 - .L_1574)
.L_1574:
        /*0034*/ 	.word	0x00000000


	//----- nvinfo : EIATTR_CBANK_PARAM_SIZE
	.align		4
.L_1575:
        /*0038*/ 	.byte	0x03, 0x19
        /*003a*/ 	.short	0x00a0


	//----- nvinfo : EIATTR_PARAM_CBANK
	.align		4
        /*003c*/ 	.byte	0x04, 0x0a
        /*003e*/ 	.short	(.L_1577 - .L_1576)
	.align		4
.L_1576:
        /*0040*/ 	.word	index@(.nv.constant0._Z32group_norm_nhwc_fwd_scale_kernelI11Bf16IOFp32WLi140EEv26Group_norm_nhwc_fwd_params)
        /*0044*/ 	.short	0x0210
        /*0046*/ 	.short	0x00a0


	//----- nvinfo : EIATTR_SW_WAR
	.align		4
.L_1577:
        /*0048*/ 	.byte	0x04, 0x36
        /*004a*/ 	.short	(.L_1579 - .L_1578)
.L_1578:
        /*004c*/ 	.word	0x00000008
.L_1579:


//--------------------- .nv.info._Z32group_norm_nhwc_fwd_scale_kernelI11Bf16IOFp32WLi160EEv26Group_norm_nhwc_fwd_params --------------------------
	.section	.nv.info._Z32group_norm_nhwc_fwd_scale_kernelI11Bf16IOFp32WLi160EEv26Group_norm_nhwc_fwd_params,"",@"SHT_CUDA_INFO"
	.sectionflags	@""
	.align	4


	//----- nvinfo : EIATTR_CUDA_API_VERSION
	.align		4
        /*0000*/ 	.byte	0x04, 0x37
        /*0002*/ 	.short	(.L_1581 - .L_1580)
.L_1580:
        /*0004*/ 	.word	0x00000082


	//----- nvinfo : EIATTR_KPARAM_INFO
	.align		4
.L_1581:
        /*0008*/ 	.byte	0x04, 0x17
        /*000a*/ 	.short	(.L_1583 - .L_1582)
.L_1582:
        /*000c*/ 	.word	0x00000000
        /*0010*/ 	.short	0x0000
        /*0012*/ 	.short	0x0000
        /*0014*/ 	.byte	0x00, 0xf0, 0x81, 0x02


	//----- nvinfo : EIATTR_SPARSE_MMA_MASK
	.align		4
.L_1583:
        /*0018*/ 	.byte	0x03, 0x50
        /*001a*/ 	.short	0x0000


	//----- nvinfo : EIATTR_MAXREG_COUNT
	.align		4
        /*001c*/ 	.byte	0x03, 0x1b
        /*001e*/ 	.short	0x00ff


	//----- nvinfo : EIATTR_MERCURY_ISA_VERSION
	.align		4
        /*0020*/ 	.byte	0x03, 0x5f
        /*0022*/ 	.short	0x0101


	//----- nvinfo : EIATTR_EXIT_INSTR_OFFSETS
	.align		4
        /*0024*/ 	.byte	0x04, 0x1c
        /*0026*/ 	.short	(.L_1585 - .L_1584)


	//   ....[0]....
.L_1584:
        /*0028*/ 	.word	0x000013e0


	//   ....[1]....
        /*002c*/ 	.word	0x00001460


	//----- nvinfo : EIATTR_CRS_STACK_SIZE
	.align		4
.L_1585:
        /*0030*/ 	.byte	0x04, 0x1e
        /*0032*/ 	.short	(.L_1587 - .L_1586)
.L_1586:
        /*0034*/ 	.word	0x00000000


	//----- nvinfo : EIATTR_CBANK_PARAM_SIZE
	.align		4
.L_1587:
        /*0038*/ 	.byte	0x03, 0x19
        /*003a*/ 	.short	0x00a0


	//----- nvinfo : EIATTR_PARAM_CBANK
	.align		4
        /*003c*/ 	.byte	0x04, 0x0a
        /*003e*/ 	.short	(.L_1589 - .L_1588)
	.align		4
.L_1588:
        /*0040*/ 	.word	index@(.nv.constant0._Z32group_norm_nhwc_fwd_scale_kernelI11Bf16IOFp32WLi160EEv26Group_norm_nhwc_fwd_params)
        /*0044*/ 	.short	0x0210
        /*0046*/ 	.short	0x00a0


	//----- nvinfo : EIATTR_SW_WAR
	.align		4
.L_1589:
        /*0048*/ 	.byte	0x04, 0x36
        /*004a*/ 	.short	(.L_1591 - .L_1590)
.L_1590:
        /*004c*/ 	.word	0x00000008
.L_1591:


//--------------------- .nv.info._Z32group_norm_nhwc_fwd_scale_kernelI11Bf16IOBf16WLi196EEv26Group_norm_nhwc_fwd_params --------------------------
	.section	.nv.info._Z32group_norm_nhwc_fwd_scale_kernelI11Bf16IOBf16WLi196EEv26Group_norm_nhwc_fwd_params,"",@"SHT_CUDA_INFO"
	.sectionflags	@""
	.align	4


	//----- nvinfo : EIATTR_CUDA_API_VERSION
	.align		4
        /*0000*/ 	.byte	0x04, 0x37
        /*0002*/ 	.short	(.L_1593 - .L_1592)
.L_1592:
        /*0004*/ 	.word	0x00000082


	//----- nvinfo : EIATTR_KPARAM_INFO
	.align		4
.L_1593:
        /*0008*/ 	.byte	0x04, 0x17
        /*000a*/ 	.short	(.L_1595 - .L_1594)
.L_1594:
        /*000c*/ 	.word	0x00000000
        /*0010*/ 	.short	0x0000
        /*0012*/ 	.short	0x0000
        /*0014*/ 	.byte	0x00, 0xf0, 0x81, 0x02


	//----- nvinfo : EIATTR_SPARSE_MMA_MASK
	.align		4
.L_1595:
        /*0018*/ 	.byte	0x03, 0x50
        /*001a*/ 	.short	0x0000


	//----- nvinfo : EIATTR_MAXREG_COUNT
	.align		4
        /*001c*/ 	.byte	0x03, 0x1b
        /*001e*/ 	.short	0x00ff


	//----- nvinfo : EIATTR_MERCURY_ISA_VERSION
	.align		4
        /*0020*/ 	.byte	0x03, 0x5f
        /*0022*/ 	.short	0x0101


	//----- nvinfo : EIATTR_EXIT_INSTR_OFFSETS
	.align		4
        /*0024*/ 	.byte	0x04, 0x1c
        /*0026*/ 	.short	(.L_1597 - .L_1596)


	//   ....[0]....
.L_1596:
        /*0028*/ 	.word	0x00001440


	//   ....[1]....
        /*002c*/ 	.word	0x000014c0


	//----- nvinfo : EIATTR_CRS_STACK_SIZE
	.align		4
.L_1597:
        /*0030*/ 	.byte	0x04, 0x1e
        /*0032*/ 	.short	(.L_1599 - .L_1598)
.L_1598:
        /*0034*/ 	.word	0x00000000


	//----- nvinfo : EIATTR_CBANK_PARAM_SIZE
	.align		4
.L_1599:
        /*0038*/ 	.byte	0x03, 0x19
        /*003a*/ 	.short	0x00a0


	//----- nvinfo : EIATTR_PARAM_CBANK
	.align		4
        /*003c*/ 	.byte	0x04, 0x0a
        /*003e*/ 	.short	(.L_1601 - .L_1600)
	.align		4
.L_1600:
        /*0040*/ 	.word	index@(.nv.constant0._Z32group_norm_nhwc_fwd_scale_kernelI11Bf16IOBf16WLi196EEv26Group_norm_nhwc_fwd_params)
        /*0044*/ 	.short	0x0210
        /*0046*/ 	.short	0x00a0


	//----- nvinfo : EIATTR_SW_WAR
	.align		4
.L_1601:
        /*0048*/ 	.byte	0x04, 0x36
        /*004a*/ 	.short	(.L_1603 - .L_1602)
.L_1602:
        /*004c*/ 	.word	0x00000008
.L_1603:


//--------------------- .nv.info._Z32group_norm_nhwc_fwd_scale_kernelI11Bf16IOBf16WLi168EEv26Group_norm_nhwc_fwd_params --------------------------
	.section	.nv.info._Z32group_norm_nhwc_fwd_scale_kernelI11Bf16IOBf16WLi168EEv26Group_norm_nhwc_fwd_params,"",@"SHT_CUDA_INFO"
	.sectionflags	@""
	.align	4


	//----- nvinfo : EIATTR_CUDA_API_VERSION
	.align		4
        /*0000*/ 	.byte	0x04, 0x37
        /*0002*/ 	.short	(.L_1605 - .L_1604)
.L_1604:
        /*0004*/ 	.word	0x00000082


	//----- nvinfo : EIATTR_KPARAM_INFO
	.align		4
.L_1605:
        /*0008*/ 	.byte	0x04, 0x17
        /*000a*/ 	.short	(.L_1607 - .L_1606)
.L_1606:
        /*000c*/ 	.word	0x00000000
        /*0010*/ 	.short	0x0000
        /*0012*/ 	.short	0x0000
        /*0014*/ 	.byte	0x00, 0xf0, 0x81, 0x02


	//----- nvinfo : EIATTR_SPARSE_MMA_MASK
	.align		4
.L_1607:
        /*0018*/ 	.byte	0x03, 0x50
        /*001a*/ 	.short	0x0000


	//----- nvinfo : EIATTR_MAXREG_COUNT
	.align		4
        /*001c*/ 	.byte	0x03, 0x1b
        /*001e*/ 	.short	0x00ff


	//----- nvinfo : EIATTR_MERCURY_ISA_VERSION
	.align		4
        /*0020*/ 	.byte	0x03, 0x5f
        /*0022*/ 	.short	0x0101


	//----- nvinfo : EIATTR_EXIT_INSTR_OFFSETS
	.align		4
        /*0024*/ 	.byte	0x04, 0x1c
        /*0026*/ 	.short	(.L_1609 - .L_1608)


	//   ....[0]....
.L_1608:
        /*0028*/ 	.word	0x00001440


	//   ....[1]....
        /*002c*/ 	.word	0x000014c0


	//----- nvinfo : EIATTR_CRS_STACK_SIZE
	.align		4
.L_1609:
        /*0030*/ 	.byte	0x04, 0x1e
        /*0032*/ 	.short	(.L_1611 - .L_1610)
.L_1610:
        /*0034*/ 	.word	0x00000000


	//----- nvinfo : EIATTR_CBANK_PARAM_SIZE
	.align		4
.L_1611:
        /*0038*/ 	.byte	0x03, 0x19
        /*003a*/ 	.short	0x00a0


	//----- nvinfo : EIATTR_PARAM_CBANK
	.align		4
        /*003c*/ 	.byte	0x04, 0x0a
        /*003e*/ 	.short	(.L_1613 - .L_1612)
	.align		4
.L_1612:
        /*0040*/ 	.word	index@(.nv.constant0._Z32group_norm_nhwc_fwd_scale_kernelI11Bf16IOBf16WLi168EEv26Group_norm_nhwc_fwd_params)
        /*0044*/ 	.short	0x0210
        /*0046*/ 	.short	0x00a0


	//----- nvinfo : EIATTR_SW_WAR
	.align		4
.L_1613:
        /*0048*/ 	.byte	0x04, 0x36
        /*004a*/ 	.short	(.L_1615 - .L_1614)
.L_1614:
        /*004c*/ 	.word	0x00000008
.L_1615:


//--------------------- .nv.info._Z32group_norm_nhwc_fwd_scale_kernelI11Bf16IOBf16WLi64EEv26Group_norm_nhwc_fwd_params --------------------------
	.section	.nv.info._Z32group_norm_nhwc_fwd_scale_kernelI11Bf16IOBf16WLi64EEv26Group_norm_nhwc_fwd_params,"",@"SHT_CUDA_INFO"
	.sectionflags	@""
	.align	4


	//----- nvinfo : EIATTR_CUDA_API_VERSION
	.align		4
        /*0000*/ 	.byte	0x04, 0x37
        /*0002*/ 	.short	(.L_1617 - .L_1616)
.L_1616:
        /*0004*/ 	.word	0x00000082


	//----- nvinfo : EIATTR_KPARAM_INFO
	.align		4
.L_1617:
        /*0008*/ 	.byte	0x04, 0x17
        /*000a*/ 	.short	(.L_1619 - .L_1618)
.L_1618:
        /*000c*/ 	.word	0x00000000
        /*0010*/ 	.short	0x0000
        /*0012*/ 	.short	0x0000
        /*0014*/ 	.byte	0x00, 0xf0, 0x81, 0x02


	//----- nvinfo : EIATTR_SPARSE_MMA_MASK
	.align		4
.L_1619:
        /*0018*/ 	.byte	0x03, 0x50
        /*001a*/ 	.short	0x0000


	//----- nvinfo : EIATTR_MAXREG_COUNT
	.align		4
        /*001c*/ 	.byte	0x03, 0x1b
        /*001e*/ 	.short	0x00ff


	//----- nvinfo : EIATTR_MERCURY_ISA_VERSION
	.align		4
        /*0020*/ 	.byte	0x03, 0x5f
        /*0022*/ 	.short	0x0101


	//----- nvinfo : EIATTR_EXIT_INSTR_OFFSETS
	.align		4
        /*0024*/ 	.byte	0x04, 0x1c
        /*0026*/ 	.short	(.L_1621 - .L_1620)


	//   ....[0]....
.L_1620:
        /*0028*/ 	.word	0x00001440


	//   ....[1]....
        /*002c*/ 	.word	0x000014c0


	//----- nvinfo : EIATTR_CRS_STACK_SIZE
	.align		4
.L_1621:
        /*0030*/ 	.byte	0x04, 0x1e
        /*0032*/ 	.short	(.L_1623 - .L_1622)
.L_1622:
        /*0034*/ 	.word	0x00000000


	//----- nvinfo : EIATTR_CBANK_PARAM_SIZE
	.align		4
.L_1623:
        /*0038*/ 	.byte	0x03, 0x19
        /*003a*/ 	.short	0x00a0


	//----- nvinfo : EIATTR_PARAM_CBANK
	.align		4
        /*003c*/ 	.byte	0x04, 0x0a
        /*003e*/ 	.short	(.L_1625 - .L_1624)
	.align		4
.L_1624:
        /*0040*/ 	.word	index@(.nv.constant0._Z32group_norm_nhwc_fwd_scale_kernelI11Bf16IOBf16WLi64EEv26Group_norm_nhwc_fwd_params)
        /*0044*/ 	.short	0x0210
        /*0046*/ 	.short	0x00a0


	//----- nvinfo : EIATTR_SW_WAR
	.align		4
.L_1625:
        /*0048*/ 	.byte	0x04, 0x36
        /*004a*/ 	.short	(.L_1627 - .L_1626)
.L_1626:
        /*004c*/ 	.word	0x00000008
.L_1627:


//--------------------- .nv.info._Z32group_norm_nhwc_fwd_scale_kernelI11Bf16IOBf16WLi128EEv26Group_norm_nhwc_fwd_params --------------------------
	.section	.nv.info._Z32group_norm_nhwc_fwd_scale_kernelI11Bf16IOBf16WLi128EEv26Group_norm_nhwc_fwd_params,"",@"SHT_CUDA_INFO"
	.sectionflags	@""
	.align	4


	//----- nvinfo : EIATTR_CUDA_API_VERSION
	.align		4
        /*0000*/ 	.byte	0x04, 0x37
        /*0002*/ 	.short	(.L_1629 - .L_1628)
.L_1628:
        /*0004*/ 	.word	0x00000082


	//----- nvinfo : EIATTR_KPARAM_INFO
	.align		4
.L_1629:
        /*0008*/ 	.byte	0x04, 0x17
        /*000a*/ 	.short	(.L_1631 - .L_1630)
.L_1630:
        /*000c*/ 	.word	0x00000000
        /*0010*/ 	.short	0x0000
        /*0012*/ 	.short	0x0000
        /*0014*/ 	.byte	0x00, 0xf0, 0x81, 0x02


	//----- nvinfo : EIATTR_SPARSE_MMA_MASK
	.align		4
.L_1631:
        /*0018*/ 	.byte	0x03, 0x50
        /*001a*/ 	.short	0x0000


	//----- nvinfo : EIATTR_MAXREG_COUNT
	.align		4
        /*001c*/ 	.byte	0x03, 0x1b
        /*001e*/ 	.short	0x00ff


	//----- nvinfo : EIATTR_MERCURY_ISA_VERSION
	.align		4
        /*0020*/ 	.byte	0x03, 0x5f
        /*0022*/ 	.short	0x0101


	//----- nvinfo : EIATTR_EXIT_INSTR_OFFSETS
	.align		4
        /*0024*/ 	.byte	0x04, 0x1c
        /*0026*/ 	.short	(.L_1633 - .L_1632)


	//   ....[0]....
.L_1632:
        /*0028*/ 	.word	0x00001440


	//   ....[1]....
        /*002c*/ 	.word	0x000014c0


	//----- nvinfo : EIATTR_CRS_STACK_SIZE
	.align		4
.L_1633:
        /*0030*/ 	.byte	0x04, 0x1e
        /*0032*/ 	.short	(.L_1635 - .L_1634)
.L_1634:
        /*0034*/ 	.word	0x00000000


	//----- nvinfo : EIATTR_CBANK_PARAM_SIZE
	.align		4
.L_1635:
        /*0038*/ 	.byte	0x03, 0x19
        /*003a*/ 	.short	0x00a0


	//----- nvinfo : EIATTR_PARAM_CBANK
	.align		4
        /*003c*/ 	.byte	0x04, 0x0a
        /*003e*/ 	.short	(.L_1637 - .L_1636)
	.align		4
.L_1636:
        /*0040*/ 	.word	index@(.nv.constant0._Z32group_norm_nhwc_fwd_scale_kernelI11Bf16IOBf16WLi128EEv26Group_norm_nhwc_fwd_params)
        /*0044*/ 	.short	0x0210
        /*0046*/ 	.short	0x00a0


	//----- nvinfo : EIATTR_SW_WAR
	.align		4
.L_1637:
        /*0048*/ 	.byte	0x04, 0x36
        /*004a*/ 	.short	(.L_1639 - .L_1638)
.L_1638:
        /*004c*/ 	.word	0x00000008
.L_1639:


//--------------------- .nv.info._Z32group_norm_nhwc_fwd_scale_kernelI11Bf16IOBf16WLi192EEv26Group_norm_nhwc_fwd_params --------------------------
	.section	.nv.info._Z32group_norm_nhwc_fwd_scale_kernelI11Bf16IOBf16WLi192EEv26Group_norm_nhwc_fwd_params,"",@"SHT_CUDA_INFO"
	.sectionflags	@""
	.align	4


	//----- nvinfo : EIATTR_CUDA_API_VERSION
	.align		4
        /*0000*/ 	.byte	0x04, 0x37
        /*0002*/ 	.short	(.L_1641 - .L_1640)
.L_1640:
        /*0004*/ 	.word	0x00000082


	//----- nvinfo : EIATTR_KPARAM_INFO
	.align		4
.L_1641:
        /*0008*/ 	.byte	0x04, 0x17
        /*000a*/ 	.short	(.L_1643 - .L_1642)
.L_1642:
        /*000c*/ 	.word	0x00000000
        /*0010*/ 	.short	0x0000
        /*0012*/ 	.short	0x0000
        /*0014*/ 	.byte	0x00, 0xf0, 0x81, 0x02


	//----- nvinfo : EIATTR_SPARSE_MMA_MASK
	.align		4
.L_1643:
        /*0018*/ 	.byte	0x03, 0x50
        /*001a*/ 	.short	0x0000


	//----- nvinfo : EIATTR_MAXREG_COUNT
	.align		4
        /*001c*/ 	.byte	0x03, 0x1b
        /*001e*/ 	.short	0x00ff


	//----- nvinfo : EIATTR_MERCURY_ISA_VERSION
	.align		4
        /*0020*/ 	.byte	0x03, 0x5f
        /*0022*/ 	.short	0x0101


	//----- nvinfo : EIATTR_EXIT_INSTR_OFFSETS
	.align		4
        /*0024*/ 	.byte	0x04, 0x1c
        /*0026*/ 	.short	(.L_1645 - .L_1644)


	//   ....[0]....
.L_1644:
        /*0028*/ 	.word	0x00001440


	//   ....[1]....
        /*002c*/ 	.word	0x000014c0


	//----- nvinfo : EIATTR_CRS_STACK_SIZE
	.align		4
.L_1645:
        /*0030*/ 	.byte	0x04, 0x1e
        /*0032*/ 	.short	(.L_1647 - .L_1646)
.L_1646:
        /*0034*/ 	.word	0x00000000


	//----- nvinfo : EIATTR_CBANK_PARAM_SIZE
	.align		4
.L_1647:
        /*0038*/ 	.byte	0x03, 0x19
        /*003a*/ 	.short	0x00a0


	//----- nvinfo : EIATTR_PARAM_CBANK
	.align		4
        /*003c*/ 	.byte	0x04, 0x0a
        /*003e*/ 	.short	(.L_1649 - .L_1648)
	.align		4
.L_1648:
        /*0040*/ 	.word	index@(.nv.constant0._Z32group_norm_nhwc_fwd_scale_kernelI11Bf16IOBf16WLi192EEv26Group_norm_nhwc_fwd_params)
        /*0044*/ 	.short	0x0210
        /*0046*/ 	.short	0x00a0


	//----- nvinfo : EIATTR_SW_WAR
	.align		4
.L_1649:
        /*0048*/ 	.byte	0x04, 0x36
        /*004a*/ 	.short	(.L_1651 - .L_1650)
.L_1650:
        /*004c*/ 	.word	0x00000008
.L_1651:


//--------------------- .nv.info._Z32group_norm_nhwc_fwd_scale_kernelI11Bf16IOBf16WLi448EEv26Group_norm_nhwc_fwd_params --------------------------
	.section	.nv.info._Z32group_norm_nhwc_fwd_scale_kernelI11Bf16IOBf16WLi448EEv26Group_norm_nhwc_fwd_params,"",@"SHT_CUDA_INFO"
	.sectionflags	@""
	.align	4


	//----- nvinfo : EIATTR_CUDA_API_VERSION
	.align		4
        /*0000*/ 	.byte	0x04, 0x37
        /*0002*/ 	.short	(.L_1653 - .L_1652)
.L_1652:
        /*0004*/ 	.word	0x00000082


	//----- nvinfo : EIATTR_KPARAM_INFO
	.align		4
.L_1653:
        /*0008*/ 	.byte	0x04, 0x17
        /*000a*/ 	.short	(.L_1655 - .L_1654)
.L_1654:
        /*000c*/ 	.word	0x00000000
        /*0010*/ 	.short	0x0000
        /*0012*/ 	.short	0x0000
        /*0014*/ 	.byte	0x00, 0xf0, 0x81, 0x02


	//----- nvinfo : EIATTR_SPARSE_MMA_MASK
	.align		4
.L_1655:
        /*0018*/ 	.byte	0x03, 0x50
        /*001a*/ 	.short	0x0000


	//----- nvinfo : EIATTR_MAXREG_COUNT
	.align		4
        /*001c*/ 	.byte	0x03, 0x1b
        /*001e*/ 	.short	0x00ff


	//----- nvinfo : EIATTR_MERCURY_ISA_VERSION
	.align		4
        /*0020*/ 	.byte	0x03, 0x5f
        /*0022*/ 	.short	0x0101


	//----- nvinfo : EIATTR_EXIT_INSTR_OFFSETS
	.align		4
        /*0024*/ 	.byte	0x04, 0x1c
        /*0026*/ 	.short	(.L_1657 - .L_1656)


	//   ....[0]....
.L_1656:
        /*0028*/ 	.word	0x00001440


	//   ....[1]....
        /*002c*/ 	.word	0x000014c0


	//----- nvinfo : EIATTR_CRS_STACK_SIZE
	.align		4
.L_1657:
        /*0030*/ 	.byte	0x04, 0x1e
        /*0032*/ 	.short	(.L_1659 - .L_1658)
.L_1658:
        /*0034*/ 	.word	0x00000000


	//----- nvinfo : EIATTR_CBANK_PARAM_SIZE
	.align		4
.L_1659:
        /*0038*/ 	.byte	0x03, 0x19
        /*003a*/ 	.short	0x00a0


	//----- nvinfo : EIATTR_PARAM_CBANK
	.align		4
        /*003c*/ 	.byte	0x04, 0x0a
        /*003e*/ 	.short	(.L_1661 - .L_1660)
	.align		4
.L_1660:
        /*0040*/ 	.word	index@(.nv.constant0._Z32group_norm_nhwc_fwd_scale_kernelI11Bf16IOBf16WLi448EEv26Group_norm_nhwc_fwd_params)
        /*0044*/ 	.short	0x0210
        /*0046*/ 	.short	0x00a0


	//----- nvinfo : EIATTR_SW_WAR
	.align		4
.L_1661:
        /*0048*/ 	.byte	0x04, 0x36
        /*004a*/ 	.short	(.L_1663 - .L_1662)
.L_1662:
        /*004c*/ 	.word	0x00000008
.L_1663:


//--------------------- .nv.info._Z32group_norm_nhwc_fwd_scale_kernelI11Bf16IOBf16WLi256EEv26Group_norm_nhwc_fwd_params --------------------------
	.section	.nv.info._Z32group_norm_nhwc_fwd_scale_kernelI11Bf16IOBf16WLi256EEv26Group_norm_nhwc_fwd_params,"",@"SHT_CUDA_INFO"
	.sectionflags	@""
	.align	4


	//----- nvinfo : EIATTR_CUDA_API_VERSION
	.align		4
        /*0000*/ 	.byte	0x04, 0x37
        /*0002*/ 	.short	(.L_1665 - .L_1664)
.L_1664:
        /*0004*/ 	.word	0x00000082


	//----- nvinfo : EIATTR_KPARAM_INFO
	.align		4
.L_1665:
        /*0008*/ 	.byte	0x04, 0x17
        /*000a*/ 	.short	(.L_1667 - .L_1666)
.L_1666:
        /*000c*/ 	.word	0x00000000
        /*0010*/ 	.short	0x0000
        /*0012*/ 	.short	0x0000
        /*0014*/ 	.byte	0x00, 0xf0, 0x81, 0x02


	//----- nvinfo : EIATTR_SPARSE_MMA_MASK
	.align		4
.L_1667:
        /*0018*/ 	.byte	0x03, 0x50
        /*001a*/ 	.short	0x0000


	//----- nvinfo : EIATTR_MAXREG_COUNT
	.align		4
        /*001c*/ 	.byte	0x03, 0x1b
        /*001e*/ 	.short	0x00ff


	//----- nvinfo : EIATTR_MERCURY_ISA_VERSION
	.align		4
        /*0020*/ 	.byte	0x03, 0x5f
        /*0022*/ 	.short	0x0101


	//----- nvinfo : EIATTR_EXIT_INSTR_OFFSETS
	.align		4
        /*0024*/ 	.byte	0x04, 0x1c
        /*0026*/ 	.short	(.L_1669 - .L_1668)


	//   ....[0]....
.L_1668:
        /*0028*/ 	.word	0x00001440


	//   ....[1]....
        /*002c*/ 	.word	0x000014c0


	//----- nvinfo : EIATTR_CRS_STACK_SIZE
	.align		4
.L_1669:
        /*0030*/ 	.byte	0x04, 0x1e
        /*0032*/ 	.short	(.L_1671 - .L_1670)
.L_1670:
        /*0034*/ 	.word	0x00000000


	//----- nvinfo : EIATTR_CBANK_PARAM_SIZE
	.align		4
.L_1671:
        /*0038*/ 	.byte	0x03, 0x19
        /*003a*/ 	.short	0x00a0


	//----- nvinfo : EIATTR_PARAM_CBANK
	.align		4
        /*003c*/ 	.byte	0x04, 0x0a
        /*003e*/ 	.short	(.L_1673 - .L_1672)
	.align		4
.L_1672:
        /*0040*/ 	.word	index@(.nv.constant0._Z32group_norm_nhwc_fwd_scale_kernelI11Bf16IOBf16WLi256EEv26Group_norm_nhwc_fwd_params)
        /*0044*/ 	.short	0x0210
        /*0046*/ 	.short	0x00a0


	//----- nvinfo : EIATTR_SW_WAR
	.align		4
.L_1673:
        /*0048*/ 	.byte	0x04, 0x36
        /*004a*/ 	.short	(.L_1675 - .L_1674)
.L_1674:
        /*004c*/ 	.word	0x00000008
.L_1675:


//--------------------- .nv.info._Z32group_norm_nhwc_fwd_scale_kernelI11Bf16IOBf16WLi120EEv26Group_norm_nhwc_fwd_params --------------------------
	.section	.nv.info._Z32group_norm_nhwc_fwd_scale_kernelI11Bf16IOBf16WLi120EEv26Group_norm_nhwc_fwd_params,"",@"SHT_CUDA_INFO"
	.sectionflags	@""
	.align	4


	//----- nvinfo : EIATTR_CUDA_API_VERSION
	.align		4
        /*0000*/ 	.byte	0x04, 0x37
        /*0002*/ 	.short	(.L_1677 - .L_1676)
.L_1676:
        /*0004*/ 	.word	0x00000082


	//----- nvinfo : EIATTR_KPARAM_INFO
	.align		4
.L_1677:
        /*0008*/ 	.byte	0x04, 0x17
        /*000a*/ 	.short	(.L_1679 - .L_1678)
.L_1678:
        /*000c*/ 	.word	0x00000000
        /*0010*/ 	.short	0x0000
        /*0012*/ 	.short	0x0000
        /*0014*/ 	.byte	0x00, 0xf0, 0x81, 0x02


	//----- nvinfo : EIATTR_SPARSE_MMA_MASK
	.align		4
.L_1679:
        /*0018*/ 	.byte	0x03, 0x50
        /*001a*/ 	.short	0x0000


	//----- nvinfo : EIATTR_MAXREG_COUNT
	.align		4
        /*001c*/ 	.byte	0x03, 0x1b
        /*001e*/ 	.short	0x00ff


	//----- nvinfo : EIATTR_MERCURY_ISA_VERSION
	.align		4
        /*0020*/ 	.byte	0x03, 0x5f
        /*0022*/ 	.short	0x0101


	//----- nvinfo : EIATTR_EXIT_INSTR_OFFSETS
	.align		4
        /*0024*/ 	.byte	0x04, 0x1c
        /*0026*/ 	.short	(.L_1681 - .L_1680)


	//   ....[0]....
.L_1680:
        /*0028*/ 	.word	0x00001440


	//   ....[1]....
        /*002c*/ 	.word	0x000014c0


	//----- nvinfo : EIATTR_CRS_STACK_SIZE
	.align		4
.L_1681:
        /*0030*/ 	.byte	0x04, 0x1e
        /*0032*/ 	.short	(.L_1683 - .L_1682)
.L_1682:
        /*0034*/ 	.word	0x00000000


	//----- nvinfo : EIATTR_CBANK_PARAM_SIZE
	.align		4
.L_1683:
        /*0038*/ 	.byte	0x03, 0x19
        /*003a*/ 	.short	0x00a0


	//----- nvinfo : EIATTR_PARAM_CBANK
	.align		4
        /*003c*/ 	.byte	0x04, 0x0a
        /*003e*/ 	.short	(.L_1685 - .L_1684)
	.align		4
.L_1684:
        /*0040*/ 	.word	index@(.nv.constant0._Z32group_norm_nhwc_fwd_scale_kernelI11Bf16IOBf16WLi120EEv26Group_norm_nhwc_fwd_params)
        /*0044*/ 	.short	0x0210
        /*0046*/ 	.short	0x00a0


	//----- nvinfo : EIATTR_SW_WAR
	.align		4
.L_1685:
        /*0048*/ 	.byte	0x04, 0x36
        /*004a*/ 	.short	(.L_1687 - .L_1686)
.L_1686:
        /*004c*/ 	.word	0x00000008
.L_1687:


//--------------------- .nv.info._Z32group_norm_nhwc_fwd_scale_kernelI11Bf16IOBf16WLi140EEv26Group_norm_nhwc_fwd_params --------------------------
	.section	.nv.info._Z32group_norm_nhwc_fwd_scale_kernelI11Bf16IOBf16WLi140EEv26Group_norm_nhwc_fwd_params,"",@"SHT_CUDA_INFO"
	.sectionflags	@""
	.align	4


	//----- nvinfo : EIATTR_CUDA_API_VERSION
	.align		4
        /*0000*/ 	.byte	0x04, 0x37
        /*0002*/ 	.short	(.L_1689 - .L_1688)
.L_1688:
        /*0004*/ 	.word	0x00000082


	//----- nvinfo : EIATTR_KPARAM_INFO
	.align		4
.L_1689:
        /*0008*/ 	.byte	0x04, 0x17
        /*000a*/ 	.short	(.L_1691 - .L_1690)
.L_1690:
        /*000c*/ 	.word	0x00000000
        /*0010*/ 	.short	0x0000
        /*0012*/ 	.short	0x0000
        /*0014*/ 	.byte	0x00, 0xf0, 0x81, 0x02


	//----- nvinfo : EIATTR_SPARSE_MMA_MASK
	.align		4
.L_1691:
        /*0018*/ 	.byte	0x03, 0x50
        /*001a*/ 	.short	0x0000


	//----- nvinfo : EIATTR_MAXREG_COUNT
	.align		4
        /*001c*/ 	.byte	0x03, 0x1b
        /*001e*/ 	.short	0x00ff


	//----- nvinfo : EIATTR_MERCURY_ISA_VERSION
	.align		4
        /*0020*/ 	.byte	0x03, 0x5f
        /*0022*/ 	.short	0x0101


	//----- nvinfo : EIATTR_EXIT_INSTR_OFFSETS
	.align		4
        /*0024*/ 	.byte	0x04, 0x1c
        /*0026*/ 	.short	(.L_1693 - .L_1692)


	//   ....[0]....
.L_1692:
        /*0028*/ 	.word	0x00001440


	//   ....[1]....
        /*002c*/ 	.word	0x000014c0


	//----- nvinfo : EIATTR_CRS_STACK_SIZE
	.align		4
.L_1693:
        /*0030*/ 	.byte	0x04, 0x1e
        /*0032*/ 	.short	(.L_1695 - .L_1694)
.L_1694:
        /*0034*/ 	.word	0x00000000


	//----- nvinfo : EIATTR_CBANK_PARAM_SIZE
	.align		4
.L_1695:
        /*0038*/ 	.byte	0x03, 0x19
        /*003a*/ 	.short	0x00a0


	//----- nvinfo : EIATTR_PARAM_CBANK
	.align		4
        /*003c*/ 	.byte	0x04, 0x0a
        /*003e*/ 	.short	(.L_1697 - .L_1696)
	.align		4
.L_1696:
        /*0040*/ 	.word	index@(.nv.constant0._Z32group_norm_nhwc_fwd_scale_kernelI11Bf16IOBf16WLi140EEv26Group_norm_nhwc_fwd_params)
        /*0044*/ 	.short	0x0210
        /*0046*/ 	.short	0x00a0


	//----- nvinfo : EIATTR_SW_WAR
	.align		4
.L_1697:
        /*0048*/ 	.byte	0x04, 0x36
        /*004a*/ 	.short	(.L_1699 - .L_1698)
.L_1698:
        /*004c*/ 	.word	0x00000008
.L_1699:


//--------------------- .nv.info._Z32group_norm_nhwc_fwd_scale_kernelI11Bf16IOBf16WLi160EEv26Group_norm_nhwc_fwd_params --------------------------
	.section	.nv.info._Z32group_norm_nhwc_fwd_scale_kernelI11Bf16IOBf16WLi160EEv26Group_norm_nhwc_fwd_params,"",@"SHT_CUDA_INFO"
	.sectionflags	@""
	.align	4


	//----- nvinfo : EIATTR_CUDA_API_VERSION
	.align		4
        /*0000*/ 	.byte	0x04, 0x37
        /*0002*/ 	.short	(.L_1701 - .L_1700)
.L_1700:
        /*0004*/ 	.word	0x00000082


	//----- nvinfo : EIATTR_KPARAM_INFO
	.align		4
.L_1701:
        /*0008*/ 	.byte	0x04, 0x17
        /*000a*/ 	.short	(.L_1703 - .L_1702)
.L_1702:
        /*000c*/ 	.word	0x00000000
        /*0010*/ 	.short	0x0000
        /*0012*/ 	.short	0x0000
        /*0014*/ 	.byte	0x00, 0xf0, 0x81, 0x02


	//----- nvinfo : EIATTR_SPARSE_MMA_MASK
	.align		4
.L_1703:
        /*0018*/ 	.byte	0x03, 0x50
        /*001a*/ 	.short	0x0000


	//----- nvinfo : EIATTR_MAXREG_COUNT
	.align		4
        /*001c*/ 	.byte	0x03, 0x1b
        /*001e*/ 	.short	0x00ff


	//----- nvinfo : EIATTR_MERCURY_ISA_VERSION
	.align		4
        /*0020*/ 	.byte	0x03, 0x5f
        /*0022*/ 	.short	0x0101


	//----- nvinfo : EIATTR_EXIT_INSTR_OFFSETS
	.align		4
        /*0024*/ 	.byte	0x04, 0x1c
        /*0026*/ 	.short	(.L_1705 - .L_1704)


	//   ....[0]....
.L_1704:
        /*0028*/ 	.word	0x00001440


	//   ....[1]....
        /*002c*/ 	.word	0x000014c0


	//----- nvinfo : EIATTR_CRS_STACK_SIZE
	.align		4
.L_1705:
        /*0030*/ 	.byte	0x04, 0x1e
        /*0032*/ 	.short	(.L_1707 - .L_1706)
.L_1706:
        /*0034*/ 	.word	0x00000000


	//----- nvinfo : EIATTR_CBANK_PARAM_SIZE
	.align		4
.L_1707:
        /*0038*/ 	.byte	0x03, 0x19
        /*003a*/ 	.short	0x00a0


	//----- nvinfo : EIATTR_PARAM_CBANK
	.align		4
        /*003c*/ 	.byte	0x04, 0x0a
        /*003e*/ 	.short	(.L_1709 - .L_1708)
	.align		4
.L_1708:
        /*0040*/ 	.word	index@(.nv.constant0._Z32group_norm_nhwc_fwd_scale_kernelI11Bf16IOBf16WLi160EEv26Group_norm_nhwc_fwd_params)
        /*0044*/ 	.short	0x0210
        /*0046*/ 	.short	0x00a0


	//----- nvinfo : EIATTR_SW_WAR
	.align		4
.L_1709:
        /*0048*/ 	.byte	0x04, 0x36
        /*004a*/ 	.short	(.L_1711 - .L_1710)
.L_1710:
        /*004c*/ 	.word	0x00000008
.L_1711:


//--------------------- .nv.info._Z32group_norm_nhwc_fwd_scale_kernelI11Bf16IOFp16WLi196EEv26Group_norm_nhwc_fwd_params --------------------------
	.section	.nv.info._Z32group_norm_nhwc_fwd_scale_kernelI11Bf16IOFp16WLi196EEv26Group_norm_nhwc_fwd_params,"",@"SHT_CUDA_INFO"
	.sectionflags	@""
	.align	4


	//----- nvinfo : EIATTR_CUDA_API_VERSION
	.align		4
        /*0000*/ 	.byte	0x04, 0x37
        /*0002*/ 	.short	(.L_1713 - .L_1712)
.L_1712:
        /*0004*/ 	.word	0x00000082


	//----- nvinfo : EIATTR_KPARAM_INFO
	.align		4
.L_1713:
        /*0008*/ 	.byte	0x04, 0x17
        /*000a*/ 	.short	(.L_1715 - .L_1714)
.L_1714:
        /*000c*/ 	.word	0x00000000
        /*0010*/ 	.short	0x0000
        /*0012*/ 	.short	0x0000
        /*0014*/ 	.byte	0x00, 0xf0, 0x81, 0x02


	//----- nvinfo : EIATTR_SPARSE_MMA_MASK
	.align		4
.L_1715:
        /*0018*/ 	.byte	0x03, 0x50
        /*001a*/ 	.short	0x0000


	//----- nvinfo : EIATTR_MAXREG_COUNT
	.align		4
        /*001c*/ 	.byte	0x03, 0x1b
        /*001e*/ 	.short	0x00ff


	//----- nvinfo : EIATTR_MERCURY_ISA_VERSION
	.align		4
        /*0020*/ 	.byte	0x03, 0x5f
        /*0022*/ 	.short	0x0101


	//----- nvinfo : EIATTR_EXIT_INSTR_OFFSETS
	.align		4
        /*0024*/ 	.byte	0x04, 0x1c
        /*0026*/ 	.short	(.L_1717 - .L_1716)


	//   ....[0]....
.L_1716:
        /*0028*/ 	.word	0x00001440


	//   ....[1]....
        /*002c*/ 	.word	0x000014c0


	//----- nvinfo : EIATTR_CRS_STACK_SIZE
	.align		4
.L_1717:
        /*0030*/ 	.byte	0x04, 0x1e
        /*0032*/ 	.short	(.L_1719 - .L_1718)
.L_1718:
        /*0034*/ 	.word	0x00000000


	//----- nvinfo : EIATTR_CBANK_PARAM_SIZE
	.align		4
.L_1719:
        /*0038*/ 	.byte	0x03, 0x19
        /*003a*/ 	.short	0x00a0


	//----- nvinfo : EIATTR_PARAM_CBANK
	.align		4
        /*003c*/ 	.byte	0x04, 0x0a
        /*003e*/ 	.short	(.L_1721 - .L_1720)
	.align		4
.L_1720:
        /*0040*/ 	.word	index@(.nv.constant0._Z32group_norm_nhwc_fwd_scale_kernelI11Bf16IOFp16WLi196EEv26Group_norm_nhwc_fwd_params)
        /*0044*/ 	.short	0x0210
        /*0046*/ 	.short	0x00a0


	//----- nvinfo : EIATTR_SW_WAR
	.align		4
.L_1721:
        /*0048*/ 	.byte	0x04, 0x36
        /*004a*/ 	.short	(.L_1723 - .L_1722)
.L_1722:
        /*004c*/ 	.word	0x00000008
.L_1723:


//--------------------- .nv.info._Z32group_norm_nhwc_fwd_scale_kernelI11Bf16IOFp16WLi168EEv26Group_norm_nhwc_fwd_params --------------------------
	.section	.nv.info._Z32group_norm_nhwc_fwd_scale_kernelI11Bf16IOFp16WLi168EEv26Group_norm_nhwc_fwd_params,"",@"SHT_CUDA_INFO"
	.sectionflags	@""
	.align	4


	//----- nvinfo : EIATTR_CUDA_API_VERSION
	.align		4
        /*0000*/ 	.byte	0x04, 0x37
        /*0002*/ 	.short	(.L_1725 - .L_1724)
.L_1724:
        /*0004*/ 	.word	0x00000082


	//----- nvinfo : EIATTR_KPARAM_INFO
	.align		4
.L_1725:
        /*0008*/ 	.byte	0x04, 0x17
        /*000a*/ 	.short	(.L_1727 - .L_1726)
.L_1726:
        /*000c*/ 	.word	0x00000000
        /*0010*/ 	.short	0x0000
        /*0012*/ 	.short	0x0000
        /*0014*/ 	.byte	0x00, 0xf0, 0x81, 0x02


	//----- nvinfo : EIATTR_SPARSE_MMA_MASK
	.align		4
.L_1727:
        /*0018*/ 	.byte	0x03, 0x50
        /*001a*/ 	.short	0x0000


	//----- nvinfo : EIATTR_MAXREG_COUNT
	.align		4
        /*001c*/ 	.byte	0x03, 0x1b
        /*001e*/ 	.short	0x00ff


	//----- nvinfo : EIATTR_MERCURY_ISA_VERSION
	.align		4
        /*0020*/ 	.byte	0x03, 0x5f
        /*0022*/ 	.short	0x0101


	//----- nvinfo : EIATTR_EXIT_INSTR_OFFSETS
	.align		4
        /*0024*/ 	.byte	0x04, 0x1c
        /*0026*/ 	.short	(.L_1729 - .L_1728)


	//   ....[0]....
.L_1728:
        /*0028*/ 	.word	0x00001440


	//   ....[1]....
        /*002c*/ 	.word	0x000014c0


	//----- nvinfo : EIATTR_CRS_STACK_SIZE
	.align		4
.L_1729:
        /*0030*/ 	.byte	0x04, 0x1e
        /*0032*/ 	.short	(.L_1731 - .L_1730)
.L_1730:
        /*0034*/ 	.word	0x00000000


	//----- nvinfo : EIATTR_CBANK_PARAM_SIZE
	.align		4
.L_1731:
        /*0038*/ 	.byte	0x03, 0x19
        /*003a*/ 	.short	0x00a0


	//----- nvinfo : EIATTR_PARAM_CBANK
	.align		4
        /*003c*/ 	.byte	0x04, 0x0a
        /*003e*/ 	.short	(.L_1733 - .L_1732)
	.align		4
.L_1732:
        /*0040*/ 	.word	index@(.nv.constant0._Z32group_norm_nhwc_fwd_scale_kernelI11Bf16IOFp16WLi168EEv26Group_norm_nhwc_fwd_params)
        /*0044*/ 	.short	0x0210
        /*0046*/ 	.short	0x00a0


	//----- nvinfo : EIATTR_SW_WAR
	.align		4
.L_1733:
        /*0048*/ 	.byte	0x04, 0x36
        /*004a*/ 	.short	(.L_1735 - .L_1734)
.L_1734:
        /*004c*/ 	.word	0x00000008
.L_1735:


//--------------------- .nv.info._Z32group_norm_nhwc_fwd_scale_kernelI11Bf16IOFp16WLi64EEv26Group_norm_nhwc_fwd_params --------------------------
	.section	.nv.info._Z32group_norm_nhwc_fwd_scale_kernelI11Bf16IOFp16WLi64EEv26Group_norm_nhwc_fwd_params,"",@"SHT_CUDA_INFO"
	.sectionflags	@""
	.align	4


	//----- nvinfo : EIATTR_CUDA_API_VERSION
	.align		4
        /*0000*/ 	.byte	0x04, 0x37
        /*0002*/ 	.short	(.L_1737 - .L_1736)
.L_1736:
        /*0004*/ 	.word	0x00000082


	//----- nvinfo : EIATTR_KPARAM_INFO
	.align		4
.L_1737:
        /*0008*/ 	.byte	0x04, 0x17
        /*000a*/ 	.short	(.L_1739 - .L_1738)
.L_1738:
        /*000c*/ 	.word	0x00000000
        /*0010*/ 	.short	0x0000
        /*0012*/ 	.short	0x0000
        /*0014*/ 	.byte	0x00, 0xf0, 0x81, 0x02


	//----- nvinfo : EIATTR_SPARSE_MMA_MASK
	.align		4
.L_1739:
        /*0018*/ 	.byte	0x03, 0x50
        /*001a*/ 	.short	0x0000


	//----- nvinfo : EIATTR_MAXREG_COUNT
	.align		4
        /*001c*/ 	.byte	0x03, 0x1b
        /*001e*/ 	.short	0x00ff


	//----- nvinfo : EIATTR_MERCURY_ISA_VERSION
	.align		4
        /*0020*/ 	.byte	0x03, 0x5f
        /*0022*/ 	.short	0x0101


	//----- nvinfo : EIATTR_EXIT_INSTR_OFFSETS
	.align		4
        /*0024*/ 	.byte	0x04, 0x1c
        /*0026*/ 	.short	(.L_1741 - .L_1740)


	//   ....[0]....
.L_1740:
        /*0028*/ 	.word	0x00001440


	//   ....[1]....
        /*002c*/ 	.word	0x000014c0


	//----- nvinfo : EIATTR_CRS_STACK_SIZE
	.align		4
.L_1741:
        /*0030*/ 	.byte	0x04, 0x1e
        /*0032*/ 	.short	(.L_1743 - .L_1742)
.L_1742:
        /*0034*/ 	.word	0x00000000


	//----- nvinfo : EIATTR_CBANK_PARAM_SIZE
	.align		4
.L_1743:
        /*0038*/ 	.byte	0x03, 0x19
        /*003a*/ 	.short	0x00a0


	//----- nvinfo : EIATTR_PARAM_CBANK
	.align		4
        /*003c*/ 	.byte	0x04, 0x0a
        /*003e*/ 	.short	(.L_1745 - .L_1744)
	.align		4
.L_1744:
        /*0040*/ 	.word	index@(.nv.constant0._Z32group_norm_nhwc_fwd_scale_kernelI11Bf16IOFp16WLi64EEv26Group_norm_nhwc_fwd_params)
        /*0044*/ 	.short	0x0210
        /*0046*/ 	.short	0x00a0


	//----- nvinfo : EIATTR_SW_WAR
	.align		4
.L_1745:
        /*0048*/ 	.byte	0x04, 0x36
        /*004a*/ 	.short	(.L_1747 - .L_1746)
.L_1746:
        /*004c*/ 	.word	0x00000008
.L_1747:


//--------------------- .nv.info._Z32group_norm_nhwc_fwd_scale_kernelI11Bf16IOFp16WLi128EEv26Group_norm_nhwc_fwd_params --------------------------
	.section	.nv.info._Z32group_norm_nhwc_fwd_scale_kernelI11Bf16IOFp16WLi128EEv26Group_norm_nhwc_fwd_params,"",@"SHT_CUDA_INFO"
	.sectionflags	@""
	.align	4


	//----- nvinfo : EIATTR_CUDA_API_VERSION
	.align		4
        /*0000*/ 	.byte	0x04, 0x37
        /*0002*/ 	.short	(.L_1749 - .L_1748)
.L_1748:
        /*0004*/ 	.word	0x00000082


	//----- nvinfo : EIATTR_KPARAM_INFO
	.align		4
.L_1749:
        /*0008*/ 	.byte	0x04, 0x17
        /*000a*/ 	.short	(.L_1751 - .L_1750)
.L_1750:
        /*000c*/ 	.word	0x00000000
        /*0010*/ 	.short	0x0000
        /*0012*/ 	.short	0x0000
        /*0014*/ 	.byte	0x00, 0xf0, 0x81, 0x02


	//----- nvinfo : EIATTR_SPARSE_MMA_MASK
	.align		4
.L_1751:
        /*0018*/ 	.byte	0x03, 0x50
        /*001a*/ 	.short	0x0000


	//----- nvinfo : EIATTR_MAXREG_COUNT
	.align		4
        /*001c*/ 	.byte	0x03, 0x1b
        /*001e*/ 	.short	0x00ff


	//----- nvinfo : EIATTR_MERCURY_ISA_VERSION
	.align		4
        /*0020*/ 	.byte	0x03, 0x5f
        /*0022*/ 	.short	0x0101


	//----- nvinfo : EIATTR_EXIT_INSTR_OFFSETS
	.align		4
        /*0024*/ 	.byte	0x04, 0x1c
        /*0026*/ 	.short	(.L_1753 - .L_1752)


	//   ....[0]....
.L_1752:
        /*0028*/ 	.word	0x00001440


	//   ....[1]....
        /*002c*/ 	.word	0x000014c0


	//----- nvinfo : EIATTR_CRS_STACK_SIZE
	.align		4
.L_1753:
        /*0030*/ 	.byte	0x04, 0x1e
        /*0032*/ 	.short	(.L_1755 - .L_1754)
.L_1754:
        /*0034*/ 	.word	0x00000000


	//----- nvinfo : EIATTR_CBANK_PARAM_SIZE
	.align		4
.L_1755:
        /*0038*/ 	.byte	0x03, 0x19
        /*003a*/ 	.short	0x00a0


	//----- nvinfo : EIATTR_PARAM_CBANK
	.align		4
        /*003c*/ 	.byte	0x04, 0x0a
        /*003e*/ 	.short	(.L_1757 - .L_1756)
	.align		4
.L_1756:
        /*0040*/ 	.word	index@(.nv.constant0._Z32group_norm_nhwc_fwd_scale_kernelI11Bf16IOFp16WLi128EEv26Group_norm_nhwc_fwd_params)
        /*0044*/ 	.short	0x0210
        /*0046*/ 	.short	0x00a0


	//----- nvinfo : EIATTR_SW_WAR
	.align		4
.L_1757:
        /*0048*/ 	.byte	0x04, 0x36
        /*004a*/ 	.short	(.L_1759 - .L_1758)
.L_1758:
        /*004c*/ 	.word	0x00000008
.L_1759:


//--------------------- .nv.info._Z32group_norm_nhwc_fwd_scale_kernelI11Bf16IOFp16WLi192EEv26Group_norm_nhwc_fwd_params --------------------------
	.section	.nv.info._Z32group_norm_nhwc_fwd_scale_kernelI11Bf16IOFp16WLi192EEv26Group_norm_nhwc_fwd_params,"",@"SHT_CUDA_INFO"
	.sectionflags	@""
	.align	4


	//----- nvinfo : EIATTR_CUDA_API_VERSION
	.align		4
        /*0000*/ 	.byte	0x04, 0x37
        /*0002*/ 	.short	(.L_1761 - .L_1760)
.L_1760:
        /*0004*/ 	.word	0x00000082


	//----- nvinfo : EIATTR_KPARAM_INFO
	.align		4
.L_1761:
        /*0008*/ 	.byte	0x04, 0x17
        /*000a*/ 	.short	(.L_1763 - .L_1762)
.L_1762:
        /*000c*/ 	.word	0x00000000
        /*0010*/ 	.short	0x0000
        /*0012*/ 	.short	0x0000
        /*0014*/ 	.byte	0x00, 0xf0, 0x81, 0x02


	//----- nvinfo : EIATTR_SPARSE_MMA_MASK
	.align		4
.L_1763:
        /*0018*/ 	.byte	0x03, 0x50
        /*001a*/ 	.short	0x0000


	//----- nvinfo : EIATTR_MAXREG_COUNT
	.align		4
        /*001c*/ 	.byte	0x03, 0x1b
        /*001e*/ 	.short	0x00ff


	//----- nvinfo : EIATTR_MERCURY_ISA_VERSION
	.align		4
        /*0020*/ 	.byte	0x03, 0x5f
        /*0022*/ 	.short	0x0101


	//----- nvinfo : EIATTR_EXIT_INSTR_OFFSETS
	.align		4
        /*0024*/ 	.byte	0x04, 0x1c
        /*0026*/ 	.short	(.L_1765 - .L_1764)


	//   ....[0]....
.L_1764:
        /*0028*/ 	.word	0x00001440


	//   ....[1]....
        /*002c*/ 	.word	0x000014c0


	//----- nvinfo : EIATTR_CRS_STACK_SIZE
	.align		4
.L_1765:
        /*0030*/ 	.byte	0x04, 0x1e
        /*0032*/ 	.short	(.L_1767 - .L_1766)
.L_1766:
        /*0034*/ 	.word	0x00000000


	//----- nvinfo : EIATTR_CBANK_PARAM_SIZE
	.align		4
.L_1767:
        /*0038*/ 	.byte	0x03, 0x19
        /*003a*/ 	.short	0x00a0


	//----- nvinfo : EIATTR_PARAM_CBANK
	.align		4
        /*003c*/ 	.byte	0x04, 0x0a
        /*003e*/ 	.short	(.L_1769 - .L_1768)
	.align		4
.L_1768:
        /*0040*/ 	.word	index@(.nv.constant0._Z32group_norm_nhwc_fwd_scale_kernelI11Bf16IOFp16WLi192EEv26Group_norm_nhwc_fwd_params)
        /*0044*/ 	.short	0x0210
        /*0046*/ 	.short	0x00a0


	//----- nvinfo : EIATTR_SW_WAR
	.align		4
.L_1769:
        /*0048*/ 	.byte	0x04, 0x36
        /*004a*/ 	.short	(.L_1771 - .L_1770)
.L_1770:
        /*004c*/ 	.word	0x00000008
.L_1771:


//--------------------- .nv.info._Z32group_norm_nhwc_fwd_scale_kernelI11Bf16IOFp16WLi448EEv26Group_norm_nhwc_fwd_params --------------------------
	.section	.nv.info._Z32group_norm_nhwc_fwd_scale_kernelI11Bf16IOFp16WLi448EEv26Group_norm_nhwc_fwd_params,"",@"SHT_CUDA_INFO"
	.sectionflags	@""
	.align	4


	//----- nvinfo : EIATTR_CUDA_API_VERSION
	.align		4
        /*0000*/ 	.byte	0x04, 0x37
        /*0002*/ 	.short	(.L_1773 - .L_1772)
.L_1772:
        /*0004*/ 	.word	0x00000082


	//----- nvinfo : EIATTR_KPARAM_INFO
	.align		4
.L_1773:
        /*0008*/ 	.byte	0x04, 0x17
        /*000a*/ 	.short	(.L_1775 - .L_1774)
.L_1774:
        /*000c*/ 	.word	0x00000000
        /*0010*/ 	.short	0x0000
        /*0012*/ 	.short	0x0000
        /*0014*/ 	.byte	0x00, 0xf0, 0x81, 0x02


	//----- nvinfo : EIATTR_SPARSE_MMA_MASK
	.align		4
.L_1775:
        /*0018*/ 	.byte	0x03, 0x50
        /*001a*/ 	.short	0x0000


	//----- nvinfo : EIATTR_MAXREG_COUNT
	.align		4
        /*001c*/ 	.byte	0x03, 0x1b
        /*001e*/ 	.short	0x00ff


	//----- nvinfo : EIATTR_MERCURY_ISA_VERSION
	.align		4
        /*0020*/ 	.byte	0x03, 0x5f
        /*0022*/ 	.short	0x0101


	//----- nvinfo : EIATTR_EXIT_INSTR_OFFSETS
	.align		4
        /*0024*/ 	.byte	0x04, 0x1c
        /*0026*/ 	.short	(.L_1777 - .L_1776)


	//   ....[0]....
.L_1776:
        /*0028*/ 	.word	0x00001440


	//   ....[1]....
        /*002c*/ 	.word	0x000014c0


	//----- nvinfo : EIATTR_CRS_STACK_SIZE
	.align		4
.L_1777:
        /*0030*/ 	.byte	0x04, 0x1e
        /*0032*/ 	.short	(.L_1779 - .L_1778)
.L_1778:
        /*0034*/ 	.word	0x00000000


	//----- nvinfo : EIATTR_CBANK_PARAM_SIZE
	.align		4
.L_1779:
        /*0038*/ 	.byte	0x03, 0x19
        /*003a*/ 	.short	0x00a0


	//----- nvinfo : EIATTR_PARAM_CBANK
	.align		4
        /*003c*/ 	.byte	0x04, 0x0a
        /*003e*/ 	.short	(.L_1781 - .L_1780)
	.align		4
.L_1780:
        /*0040*/ 	.word	index@(.nv.constant0._Z32group_norm_nhwc_fwd_scale_kernelI11Bf16IOFp16WLi448EEv26Group_norm_nhwc_fwd_params)
        /*0044*/ 	.short	0x0210
        /*0046*/ 	.short	0x00a0


	//----- nvinfo : EIATTR_SW_WAR
	.align		4
.L_1781:
        /*0048*/ 	.byte	0x04, 0x36
        /*004a*/ 	.short	(.L_1783 - .L_1782)
.L_1782:
        /*004c*/ 	.word	0x00000008
.L_1783:


//--------------------- .nv.info._Z32group_norm_nhwc_fwd_scale_kernelI11Bf16IOFp16WLi256EEv26Group_norm_nhwc_fwd_params --------------------------
	.section	.nv.info._Z32group_norm_nhwc_fwd_scale_kernelI11Bf16IOFp16WLi256EEv26Group_norm_nhwc_fwd_params,"",@"SHT_CUDA_INFO"
	.sectionflags	@""
	.align	4


	//----- nvinfo : EIATTR_CUDA_API_VERSION
	.align		4
        /*0000*/ 	.byte	0x04, 0x37
        /*0002*/ 	.short	(.L_1785 - .L_1784)
.L_1784:
        /*0004*/ 	.word	0x00000082


	//----- nvinfo : EIATTR_KPARAM_INFO
	.align		4
.L_1785:
        /*0008*/ 	.byte	0x04, 0x17
        /*000a*/ 	.short	(.L_1787 - .L_1786)
.L_1786:
        /*000c*/ 	.word	0x00000000
        /*0010*/ 	.short	0x0000
        /*0012*/ 	.short	0x0000
        /*0014*/ 	.byte	0x00, 0xf0, 0x81, 0x02


	//----- nvinfo : EIATTR_SPARSE_MMA_MASK
	.align		4
.L_1787:
        /*0018*/ 	.byte	0x03, 0x50
        /*001a*/ 	.short	0x0000


	//----- nvinfo : EIATTR_MAXREG_COUNT
	.align		4
        /*001c*/ 	.byte	0x03, 0x1b
        /*001e*/ 	.short	0x00ff


	//----- nvinfo : EIATTR_MERCURY_ISA_VERSION
	.align		4
        /*0020*/ 	.byte	0x03, 0x5f
        /*0022*/ 	.short	0x0101


	//----- nvinfo : EIATTR_EXIT_INSTR_OFFSETS
	.align		4
        /*0024*/ 	.byte	0x04, 0x1c
        /*0026*/ 	.short	(.L_1789 - .L_1788)


	//   ....[0]....
.L_1788:
        /*0028*/ 	.word	0x00001440


	//   ....[1]....
        /*002c*/ 	.word	0x000014c0


	//----- nvinfo : EIATTR_CRS_STACK_SIZE
	.align		4
.L_1789:
        /*0030*/ 	.byte	0x04, 0x1e
        /*0032*/ 	.short	(.L_1791 - .L_1790)
.L_1790:
        /*0034*/ 	.word	0x00000000


	//----- nvinfo : EIATTR_CBANK_PARAM_SIZE
	.align		4
.L_1791:
        /*0038*/ 	.byte	0x03, 0x19
        /*003a*/ 	.short	0x00a0


	//----- nvinfo : EIATTR_PARAM_CBANK
	.align		4
        /*003c*/ 	.byte	0x04, 0x0a
        /*003e*/ 	.short	(.L_1793 - .L_1792)
	.align		4
.L_1792:
        /*0040*/ 	.word	index@(.nv.constant0._Z32group_norm_nhwc_fwd_scale_kernelI11Bf16IOFp16WLi256EEv26Group_norm_nhwc_fwd_params)
        /*0044*/ 	.short	0x0210
        /*0046*/ 	.short	0x00a0


	//----- nvinfo : EIATTR_SW_WAR
	.align		4
.L_1793:
        /*0048*/ 	.byte	0x04, 0x36
        /*004a*/ 	.short	(.L_1795 - .L_1794)
.L_1794:
        /*004c*/ 	.word	0x00000008
.L_1795:


//--------------------- .nv.info._Z32group_norm_nhwc_fwd_scale_kernelI11Bf16IOFp16WLi120EEv26Group_norm_nhwc_fwd_params --------------------------
	.section	.nv.info._Z32group_norm_nhwc_fwd_scale_kernelI11Bf16IOFp16WLi120EEv26Group_norm_nhwc_fwd_params,"",@"SHT_CUDA_INFO"
	.sectionflags	@""
	.align	4


	//----- nvinfo : EIATTR_CUDA_API_VERSION
	.align		4
        /*0000*/ 	.byte	0x04, 0x37
        /*0002*/ 	.short	(.L_1797 - .L_1796)
.L_1796:
        /*0004*/ 	.word	0x00000082


	//----- nvinfo : EIATTR_KPARAM_INFO
	.align		4
.L_1797:
        /*0008*/ 	.byte	0x04, 0x17
        /*000a*/ 	.short	(.L_1799 - .L_1798)
.L_1798:
        /*000c*/ 	.word	0x00000000
        /*0010*/ 	.short	0x0000
        /*0012*/ 	.short	0x0000
        /*0014*/ 	.byte	0x00, 0xf0, 0x81, 0x02


	//----- nvinfo : EIATTR_SPARSE_MMA_MASK
	.align		4
.L_1799:
        /*0018*/ 	.byte	0x03, 0x50
        /*001a*/ 	.short	0x0000


	//----- nvinfo : EIATTR_MAXREG_COUNT
	.align		4
        /*001c*/ 	.byte	0x03, 0x1b
        /*001e*/ 	.short	0x00ff


	//----- nvinfo : EIATTR_MERCURY_ISA_VERSION
	.align		4
        /*0020*/ 	.byte	0x03, 0x5f
        /*0022*/ 	.short	0x0101


	//----- nvinfo : EIATTR_EXIT_INSTR_OFFSETS
	.align		4
        /*0024*/ 	.byte	0x04, 0x1c
        /*0026*/ 	.short	(.L_1801 - .L_1800)


	//   ....[0]....
.L_1800:
        /*0028*/ 	.word	0x00001440


	//   ....[1]....
        /*002c*/ 	.word	0x000014c0


	//----- nvinfo : EIATTR_CRS_STACK_SIZE
	.align		4
.L_1801:
        /*0030*/ 	.byte	0x04, 0x1e
        /*0032*/ 	.short	(.L_1803 - .L_1802)
.L_1802:
        /*0034*/ 	.word	0x00000000


	//----- nvinfo : EIATTR_CBANK_PARAM_SIZE
	.align		4
.L_1803:
        /*0038*/ 	.byte	0x03, 0x19
        /*003a*/ 	.short	0x00a0


	//----- nvinfo : EIATTR_PARAM_CBANK
	.align		4
        /*003c*/ 	.byte	0x04, 0x0a
        /*003e*/ 	.short	(.L_1805 - .L_1804)
	.align		4
.L_1804:
        /*0040*/ 	.word	index@(.nv.constant0._Z32group_norm_nhwc_fwd_scale_kernelI11Bf16IOFp16WLi120EEv26Group_norm_nhwc_fwd_params)
        /*0044*/ 	.short	0x0210
        /*0046*/ 	.short	0x00a0


	//----- nvinfo : EIATTR_SW_WAR
	.align		4
.L_1805:
        /*0048*/ 	.byte	0x04, 0x36
        /*004a*/ 	.short	(.L_1807 - .L_1806)
.L_1806:
        /*004c*/ 	.word	0x00000008
.L_1807:


//--------------------- .nv.info._Z32group_norm_nhwc_fwd_scale_kernelI11Bf16IOFp16WLi140EEv26Group_norm_nhwc_fwd_params --------------------------
	.section	.nv.info._Z32group_norm_nhwc_fwd_scale_kernelI11Bf16IOFp16WLi140EEv26Group_norm_nhwc_fwd_params,"",@"SHT_CUDA_INFO"
	.sectionflags	@""
	.align	4


	//----- nvinfo : EIATTR_CUDA_API_VERSION
	.align		4
        /*0000*/ 	.byte	0x04, 0x37
        /*0002*/ 	.short	(.L_1809 - .L_1808)
.L_1808:
        /*0004*/ 	.word	0x00000082


	//----- nvinfo : EIATTR_KPARAM_INFO
	.align		4
.L_1809:
        /*0008*/ 	.byte	0x04, 0x17
        /*000a*/ 	.short	(.L_1811 - .L_1810)
.L_1810:
        /*000c*/ 	.word	0x00000000
        /*0010*/ 	.short	0x0000
        /*0012*/ 	.short	0x0000
        /*0014*/ 	.byte	0x00, 0xf0, 0x81, 0x02


	//----- nvinfo : EIATTR_SPARSE_MMA_MASK
	.align		4
.L_1811:
        /*0018*/ 	.byte	0x03, 0x50
        /*001a*/ 	.short	0x0000


	//----- nvinfo : EIATTR_MAXREG_COUNT
	.align		4
        /*001c*/ 	.byte	0x03, 0x1b
        /*001e*/ 	.short	0x00ff


	//----- nvinfo : EIATTR_MERCURY_ISA_VERSION
	.align		4
        /*0020*/ 	.byte	0x03, 0x5f
        /*0022*/ 	.short	0x0101


	//----- nvinfo : EIATTR_EXIT_INSTR_OFFSETS
	.align		4
        /*0024*/ 	.byte	0x04, 0x1c
        /*0026*/ 	.short	(.L_1813 - .L_1812)


	//   ....[0]....
.L_1812:
        /*0028*/ 	.word	0x00001440


	//   ....[1]....
        /*002c*/ 	.word	0x000014c0


	//----- nvinfo : EIATTR_CRS_STACK_SIZE
	.align		4
.L_1813:
        /*0030*/ 	.byte	0x04, 0x1e
        /*0032*/ 	.short	(.L_1815 - .L_1814)
.L_1814:
        /*0034*/ 	.word	0x00000000


	//----- nvinfo : EIATTR_CBANK_PARAM_SIZE
	.align		4
.L_1815:
        /*0038*/ 	.byte	0x03, 0x19
        /*003a*/ 	.short	0x00a0


	//----- nvinfo : EIATTR_PARAM_CBANK
	.align		4
        /*003c*/ 	.byte	0x04, 0x0a
        /*003e*/ 	.short	(.L_1817 - .L_1816)
	.align		4
.L_1816:
        /*0040*/ 	.word	index@(.nv.constant0._Z32group_norm_nhwc_fwd_scale_kernelI11Bf16IOFp16WLi140EEv26Group_norm_nhwc_fwd_params)
        /*0044*/ 	.short	0x0210
        /*0046*/ 	.short	0x00a0


	//----- nvinfo : EIATTR_SW_WAR
	.align		4
.L_1817:
        /*0048*/ 	.byte	0x04, 0x36
        /*004a*/ 	.short	(.L_1819 - .L_1818)
.L_1818:
        /*004c*/ 	.word	0x00000008
.L_1819:


//--------------------- .nv.info._Z32group_norm_nhwc_fwd_scale_kernelI11Bf16IOFp16WLi160EEv26Group_norm_nhwc_fwd_params --------------------------
	.section	.nv.info._Z32group_norm_nhwc_fwd_scale_kernelI11Bf16IOFp16WLi160EEv26Group_norm_nhwc_fwd_params,"",@"SHT_CUDA_INFO"
	.sectionflags	@""
	.align	4


	//----- nvinfo : EIATTR_CUDA_API_VERSION
	.align		4
        /*0000*/ 	.byte	0x04, 0x37
        /*0002*/ 	.short	(.L_1821 - .L_1820)
.L_1820:
        /*0004*/ 	.word	0x00000082


	//----- nvinfo : EIATTR_KPARAM_INFO
	.align		4
.L_1821:
        /*0008*/ 	.byte	0x04, 0x17
        /*000a*/ 	.short	(.L_1823 - .L_1822)
.L_1822:
        /*000c*/ 	.word	0x00000000
        /*0010*/ 	.short	0x0000
        /*0012*/ 	.short	0x0000
        /*0014*/ 	.byte	0x00, 0xf0, 0x81, 0x02


	//----- nvinfo : EIATTR_SPARSE_MMA_MASK
	.align		4
.L_1823:
        /*0018*/ 	.byte	0x03, 0x50
        /*001a*/ 	.short	0x0000


	//----- nvinfo : EIATTR_MAXREG_COUNT
	.align		4
        /*001c*/ 	.byte	0x03, 0x1b
        /*001e*/ 	.short	0x00ff


	//----- nvinfo : EIATTR_MERCURY_ISA_VERSION
	.align		4
        /*0020*/ 	.byte	0x03, 0x5f
        /*0022*/ 	.short	0x0101


	//----- nvinfo : EIATTR_EXIT_INSTR_OFFSETS
	.align		4
        /*0024*/ 	.byte	0x04, 0x1c
        /*0026*/ 	.short	(.L_1825 - .L_1824)


	//   ....[0]....
.L_1824:
        /*0028*/ 	.word	0x00001440


	//   ....[1]....
        /*002c*/ 	.word	0x000014c0


	//----- nvinfo : EIATTR_CRS_STACK_SIZE
	.align		4
.L_1825:
        /*0030*/ 	.byte	0x04, 0x1e
        /*0032*/ 	.short	(.L_1827 - .L_1826)
.L_1826:
        /*0034*/ 	.word	0x00000000


	//----- nvinfo : EIATTR_CBANK_PARAM_SIZE
	.align		4
.L_1827:
        /*0038*/ 	.byte	0x03, 0x19
        /*003a*/ 	.short	0x00a0


	//----- nvinfo : EIATTR_PARAM_CBANK
	.align		4
        /*003c*/ 	.byte	0x04, 0x0a
        /*003e*/ 	.short	(.L_1829 - .L_1828)
	.align		4
.L_1828:
        /*0040*/ 	.word	index@(.nv.constant0._Z32group_norm_nhwc_fwd_scale_kernelI11Bf16IOFp16WLi160EEv26Group_norm_nhwc_fwd_params)
        /*0044*/ 	.short	0x0210
        /*0046*/ 	.short	0x00a0


	//----- nvinfo : EIATTR_SW_WAR
	.align		4
.L_1829:
        /*0048*/ 	.byte	0x04, 0x36
        /*004a*/ 	.short	(.L_1831 - .L_1830)
.L_1830:
        /*004c*/ 	.word	0x00000008
.L_1831:


//--------------------- .nv.info._Z32group_norm_nhwc_fwd_scale_kernelI11Fp16IOFp32WLi196EEv26Group_norm_nhwc_fwd_params --------------------------
	.section	.nv.info._Z32group_norm_nhwc_fwd_scale_kernelI11Fp16IOFp32WLi196EEv26Group_norm_nhwc_fwd_params,"",@"SHT_CUDA_INFO"
	.sectionflags	@""
	.align	4


	//----- nvinfo : EIATTR_CUDA_API_VERSION
	.align		4
        /*0000*/ 	.byte	0x04, 0x37
        /*0002*/ 	.short	(.L_1833 - .L_1832)
.L_1832:
        /*0004*/ 	.word	0x00000082


	//----- nvinfo : EIATTR_KPARAM_INFO
	.align		4
.L_1833:
        /*0008*/ 	.byte	0x04, 0x17
        /*000a*/ 	.short	(.L_1835 - .L_1834)
.L_1834:
        /*000c*/ 	.word	0x00000000
        /*0010*/ 	.short	0x0000
        /*0012*/ 	.short	0x0000
        /*0014*/ 	.byte	0x00, 0xf0, 0x81, 0x02


	//----- nvinfo : EIATTR_SPARSE_MMA_MASK
	.align		4
.L_1835:
        /*0018*/ 	.byte	0x03, 0x50
        /*001a*/ 	.short	0x0000


	//----- nvinfo : EIATTR_MAXREG_COUNT
	.align		4
        /*001c*/ 	.byte	0x03, 0x1b
        /*001e*/ 	.short	0x00ff


	//----- nvinfo : EIATTR_MERCURY_ISA_VERSION
	.align		4
        /*0020*/ 	.byte	0x03, 0x5f
        /*0022*/ 	.short	0x0101


	//----- nvinfo : EIATTR_EXIT_INSTR_OFFSETS
	.align		4
        /*0024*/ 	.byte	0x04, 0x1c
        /*0026*/ 	.short	(.L_1837 - .L_1836)


	//   ....[0]....
.L_1836:
        /*0028*/ 	.word	0x00001350


	//   ....[1]....
        /*002c*/ 	.word	0x000013d0


	//----- nvinfo : EIATTR_CRS_STACK_SIZE
	.align		4
.L_1837:
        /*0030*/ 	.byte	0x04, 0x1e
        /*0032*/ 	.short	(.L_1839 - .L_1838)
.L_1838:
        /*0034*/ 	.word	0x00000000


	//----- nvinfo : EIATTR_CBANK_PARAM_SIZE
	.align		4
.L_1839:
        /*0038*/ 	.byte	0x03, 0x19
        /*003a*/ 	.short	0x00a0


	//----- nvinfo : EIATTR_PARAM_CBANK
	.align		4
        /*003c*/ 	.byte	0x04, 0x0a
        /*003e*/ 	.short	(.L_1841 - .L_1840)
	.align		4
.L_1840:
        /*0040*/ 	.word	index@(.nv.constant0._Z32group_norm_nhwc_fwd_scale_kernelI11Fp16IOFp32WLi196EEv26Group_norm_nhwc_fwd_params)
        /*0044*/ 	.short	0x0210
        /*0046*/ 	.short	0x00a0


	//----- nvinfo : EIATTR_SW_WAR
	.align		4
.L_1841:
        /*0048*/ 	.byte	0x04, 0x36
        /*004a*/ 	.short	(.L_1843 - .L_1842)
.L_1842:
        /*004c*/ 	.word	0x00000008
.L_1843:


//--------------------- .nv.info._Z32group_norm_nhwc_fwd_scale_kernelI11Fp16IOFp32WLi168EEv26Group_norm_nhwc_fwd_params --------------------------
	.section	.nv.info._Z32group_norm_nhwc_fwd_scale_kernelI11Fp16IOFp32WLi168EEv26Group_norm_nhwc_fwd_params,"",@"SHT_CUDA_INFO"
	.sectionflags	@""
	.align	4


	//----- nvinfo : EIATTR_CUDA_API_VERSION
	.align		4
        /*0000*/ 	.byte	0x04, 0x37
        /*0002*/ 	.short	(.L_1845 - .L_1844)
.L_1844:
        /*0004*/ 	.word	0x00000082


	//----- nvinfo : EIATTR_KPARAM_INFO
	.align		4
.L_1845:
        /*0008*/ 	.byte	0x04, 0x17
        /*000a*/ 	.short	(.L_1847 - .L_1846)
.L_1846:
        /*000c*/ 	.word	0x00000000
        /*0010*/ 	.short	0x0000
        /*0012*/ 	.short	0x0000
        /*0014*/ 	.byte	0x00, 0xf0, 0x81, 0x02


	//----- nvinfo : EIATTR_SPARSE_MMA_MASK
	.align		4
.L_1847:
        /*0018*/ 	.byte	0x03, 0x50
        /*001a*/ 	.short	0x0000


	//----- nvinfo : EIATTR_MAXREG_COUNT
	.align		4
        /*001c*/ 	.byte	0x03, 0x1b
        /*001e*/ 	.short	0x00ff


	//----- nvinfo : EIATTR_MERCURY_ISA_VERSION
	.align		4
        /*0020*/ 	.byte	0x03, 0x5f
        /*0022*/ 	.short	0x0101


	//----- nvinfo : EIATTR_EXIT_INSTR_OFFSETS
	.align		4
        /*0024*/ 	.byte	0x04, 0x1c
        /*0026*/ 	.short	(.L_1849 - .L_1848)


	//   ....[0]....
.L_1848:
        /*0028*/ 	.word	0x00001350


	//   ....[1]....
        /*002c*/ 	.word	0x000013d0


	//----- nvinfo : EIATTR_CRS_STACK_SIZE
	.align		4
.L_1849:
        /*0030*/ 	.byte	0x04, 0x1e
        /*0032*/ 	.short	(.L_1851 - .L_1850)
.L_1850:
        /*0034*/ 	.word	0x00000000


	//----- nvinfo : EIATTR_CBANK_PARAM_SIZE
	.align		4
.L_1851:
        /*0038*/ 	.byte	0x03, 0x19
        /*003a*/ 	.short	0x00a0


	//----- nvinfo : EIATTR_PARAM_CBANK
	.align		4
        /*003c*/ 	.byte	0x04, 0x0a
        /*003e*/ 	.short	(.L_1853 - .L_1852)
	.align		4
.L_1852:
        /*0040*/ 	.word	index@(.nv.constant0._Z32group_norm_nhwc_fwd_scale_kernelI11Fp16IOFp32WLi168EEv26Group_norm_nhwc_fwd_params)
        /*0044*/ 	.short	0x0210
        /*0046*/ 	.short	0x00a0


	//----- nvinfo : EIATTR_SW_WAR
	.align		4
.L_1853:
        /*0048*/ 	.byte	0x04, 0x36
        /*004a*/ 	.short	(.L_1855 - .L_1854)
.L_1854:
        /*004c*/ 	.word	0x00000008
.L_1855:


//--------------------- .nv.info._Z32group_norm_nhwc_fwd_scale_kernelI11Fp16IOFp32WLi64EEv26Group_norm_nhwc_fwd_params --------------------------
	.section	.nv.info._Z32group_norm_nhwc_fwd_scale_kernelI11Fp16IOFp32WLi64EEv26Group_norm_nhwc_fwd_params,"",@"SHT_CUDA_INFO"
	.sectionflags	@""
	.align	4


	//----- nvinfo : EIATTR_CUDA_API_VERSION
	.align		4
        /*0000*/ 	.byte	0x04, 0x37
        /*0002*/ 	.short	(.L_1857 - .L_1856)
.L_1856:
        /*0004*/ 	.word	0x00000082


	//----- nvinfo : EIATTR_KPARAM_INFO
	.align		4
.L_1857:
        /*0008*/ 	.byte	0x04, 0x17
        /*000a*/ 	.short	(.L_1859 - .L_1858)
.L_1858:
        /*000c*/ 	.word	0x00000000
        /*0010*/ 	.short	0x0000
        /*0012*/ 	.short	0x0000
        /*0014*/ 	.byte	0x00, 0xf0, 0x81, 0x02


	//----- nvinfo : EIATTR_SPARSE_MMA_MASK
	.align		4
.L_1859:
        /*0018*/ 	.byte	0x03, 0x50
        /*001a*/ 	.short	0x0000


	//----- nvinfo : EIATTR_MAXREG_COUNT
	.align		4
        /*001c*/ 	.byte	0x03, 0x1b
        /*001e*/ 	.short	0x00ff


	//----- nvinfo : EIATTR_MERCURY_ISA_VERSION
	.align		4
        /*0020*/ 	.byte	0x03, 0x5f
        /*0022*/ 	.short	0x0101


	//----- nvinfo : EIATTR_EXIT_INSTR_OFFSETS
	.align		4
        /*0024*/ 	.byte	0x04, 0x1c
        /*0026*/ 	.short	(.L_1861 - .L_1860)


	//   ....[0]....
.L_1860:
        /*0028*/ 	.word	0x00001350


	//   ....[1]....
        /*002c*/ 	.word	0x000013d0


	//----- nvinfo : EIATTR_CRS_STACK_SIZE
	.align		4
.L_1861:
        /*0030*/ 	.byte	0x04, 0x1e
        /*0032*/ 	.short	(.L_1863 - .L_1862)
.L_1862:
        /*0034*/ 	.word	0x00000000


	//----- nvinfo : EIATTR_CBANK_PARAM_SIZE
	.align		4
.L_1863:
        /*0038*/ 	.byte	0x03, 0x19
        /*003a*/ 	.short	0x00a0


	//----- nvinfo : EIATTR_PARAM_CBANK
	.align		4
        /*003c*/ 	.byte	0x04, 0x0a
        /*003e*/ 	.short	(.L_1865 - .L_1864)
	.align		4
.L_1864:
        /*0040*/ 	.word	index@(.nv.constant0._Z32group_norm_nhwc_fwd_scale_kernelI11Fp16IOFp32WLi64EEv26Group_norm_nhwc_fwd_params)
        /*0044*/ 	.short	0x0210
        /*0046*/ 	.short	0x00a0


	//----- nvinfo : EIATTR_SW_WAR
	.align		4
.L_1865:
        /*0048*/ 	.byte	0x04, 0x36
        /*004a*/ 	.short	(.L_1867 - .L_1866)
.L_1866:
        /*004c*/ 	.word	0x00000008
.L_1867:


//--------------------- .nv.info._Z32group_norm_nhwc_fwd_scale_kernelI11Fp16IOFp32WLi128EEv26Group_norm_nhwc_fwd_params --------------------------
	.section	.nv.info._Z32group_norm_nhwc_fwd_scale_kernelI11Fp16IOFp32WLi128EEv26Group_norm_nhwc_fwd_params,"",@"SHT_CUDA_INFO"
	.sectionflags	@""
	.align	4


	//----- nvinfo : EIATTR_CUDA_API_VERSION
	.align		4
        /*0000*/ 	.byte	0x04, 0x37
        /*0002*/ 	.short	(.L_1869 - .L_1868)
.L_1868:
        /*0004*/ 	.word	0x00000082


	//----- nvinfo : EIATTR_KPARAM_INFO
	.align		4
.L_1869:
        /*0008*/ 	.byte	0x04, 0x17
        /*000a*/ 	.short	(.L_1871 - .L_1870)
.L_1870:
        /*000c*/ 	.word	0x00000000
        /*0010*/ 	.short	0x0000
        /*0012*/ 	.short	0x0000
        /*0014*/ 	.byte	0x00, 0xf0, 0x81, 0x02


	//----- nvinfo : EIATTR_SPARSE_MMA_MASK
	.align		4
.L_1871:
        /*0018*/ 	.byte	0x03, 0x50
        /*001a*/ 	.short	0x0000


	//----- nvinfo : EIATTR_MAXREG_COUNT
	.align		4
        /*001c*/ 	.byte	0x03, 0x1b
        /*001e*/ 	.short	0x00ff


	//----- nvinfo : EIATTR_MERCURY_ISA_VERSION
	.align		4
        /*0020*/ 	.byte	0x03, 0x5f
        /*0022*/ 	.short	0x0101


	//----- nvinfo : EIATTR_EXIT_INSTR_OFFSETS
	.align		4
        /*0024*/ 	.byte	0x04, 0x1c
        /*0026*/ 	.short	(.L_1873 - .L_1872)


	//   ....[0]....
.L_1872:
        /*0028*/ 	.word	0x00001350


	//   ....[1]....
        /*002c*/ 	.word	0x000013d0


	//----- nvinfo : EIATTR_CRS_STACK_SIZE
	.align		4
.L_1873:
        /*0030*/ 	.byte	0x04, 0x1e
        /*0032*/ 	.short	(.L_1875 - .L_1874)
.L_1874:
        /*0034*/ 	.word	0x00000000


	//----- nvinfo : EIATTR_CBANK_PARAM_SIZE
	.align		4
.L_1875:
        /*0038*/ 	.byte	0x03, 0x19
        /*003a*/ 	.short	0x00a0


	//----- nvinfo : EIATTR_PARAM_CBANK
	.align		4
        /*003c*/ 	.byte	0x04, 0x0a
        /*003e*/ 	.short	(.L_1877 - .L_1876)
	.align		4
.L_1876:
        /*0040*/ 	.word	index@(.nv.constant0._Z32group_norm_nhwc_fwd_scale_kernelI11Fp16IOFp32WLi128EEv26Group_norm_nhwc_fwd_params)
        /*0044*/ 	.short	0x0210
        /*0046*/ 	.short	0x00a0


	//----- nvinfo : EIATTR_SW_WAR
	.align		4
.L_1877:
        /*0048*/ 	.byte	0x04, 0x36
        /*004a*/ 	.short	(.L_1879 - .L_1878)
.L_1878:
        /*004c*/ 	.word	0x00000008
.L_1879:


//--------------------- .nv.info._Z32group_norm_nhwc_fwd_scale_kernelI11Fp16IOFp32WLi192EEv26Group_norm_nhwc_fwd_params --------------------------
	.section	.nv.info._Z32group_norm_nhwc_fwd_scale_kernelI11Fp16IOFp32WLi192EEv26Group_norm_nhwc_fwd_params,"",@"SHT_CUDA_INFO"
	.sectionflags	@""
	.align	4


	//----- nvinfo : EIATTR_CUDA_API_VERSION
	.align		4
        /*0000*/ 	.byte	0x04, 0x37
        /*0002*/ 	.short	(.L_1881 - .L_1880)
.L_1880:
        /*0004*/ 	.word	0x00000082


	//----- nvinfo : EIATTR_KPARAM_INFO
	.align		4
.L_1881:
        /*0008*/ 	.byte	0x04, 0x17
        /*000a*/ 	.short	(.L_1883 - .L_1882)
.L_1882:
        /*000c*/ 	.word	0x00000000
        /*0010*/ 	.short	0x0000
        /*0012*/ 	.short	0x0000
        /*0014*/ 	.byte	0x00, 0xf0, 0x81, 0x02


	//----- nvinfo : EIATTR_SPARSE_MMA_MASK
	.align		4
.L_1883:
        /*0018*/ 	.byte	0x03, 0x50
        /*001a*/ 	.short	0x0000


	//----- nvinfo : EIATTR_MAXREG_COUNT
	.align		4
        /*001c*/ 	.byte	0x03, 0x1b
        /*001e*/ 	.short	0x00ff


	//----- nvinfo : EIATTR_MERCURY_ISA_VERSION
	.align		4
        /*0020*/ 	.byte	0x03, 0x5f
        /*0022*/ 	.short	0x0101


	//----- nvinfo : EIATTR_EXIT_INSTR_OFFSETS
	.align		4
        /*0024*/ 	.byte	0x04, 0x1c
        /*0026*/ 	.short	(.L_1885 - .L_1884)


	//   ....[0]....
.L_1884:
        /*0028*/ 	.word	0x00001350


	//   ....[1]....
        /*002c*/ 	.word	0x000013d0


	//----- nvinfo : EIATTR_CRS_STACK_SIZE
	.align		4
.L_1885:
        /*0030*/ 	.byte	0x04, 0x1e
        /*0032*/ 	.short	(.L_1887 - .L_1886)
.L_1886:
        /*0034*/ 	.word	0x00000000


	//----- nvinfo : EIATTR_CBANK_PARAM_SIZE
	.align		4
.L_1887:
        /*0038*/ 	.byte	0x03, 0x19
        /*003a*/ 	.short	0x00a0


	//----- nvinfo : EIATTR_PARAM_CBANK
	.align		4
        /*003c*/ 	.byte	0x04, 0x0a
        /*003e*/ 	.short	(.L_1889 - .L_1888)
	.align		4
.L_1888:
        /*0040*/ 	.word	index@(.nv.constant0._Z32group_norm_nhwc_fwd_scale_kernelI11Fp16IOFp32WLi192EEv26Group_norm_nhwc_fwd_params)
        /*0044*/ 	.short	0x0210
        /*0046*/ 	.short	0x00a0


	//----- nvinfo : EIATTR_SW_WAR
	.align		4
.L_1889:
        /*0048*/ 	.byte	0x04, 0x36
        /*004a*/ 	.short	(.L_1891 - .L_1890)
.L_1890:
        /*004c*/ 	.word	0x00000008
.L_1891:


//--------------------- .nv.info._Z32group_norm_nhwc_fwd_scale_kernelI11Fp16IOFp32WLi448EEv26Group_norm_nhwc_fwd_params --------------------------
	.section	.nv.info._Z32group_norm_nhwc_fwd_scale_kernelI11Fp16IOFp32WLi448EEv26Group_norm_nhwc_fwd_params,"",@"SHT_CUDA_INFO"
	.sectionflags	@""
	.align	4


	//----- nvinfo : EIATTR_CUDA_API_VERSION
	.align		4
        /*0000*/ 	.byte	0x04, 0x37
        /*0002*/ 	.short	(.L_1893 - .L_1892)
.L_1892:
        /*0004*/ 	.word	0x00000082


	//----- nvinfo : EIATTR_KPARAM_INFO
	.align		4
.L_1893:
        /*0008*/ 	.byte	0x04, 0x17
        /*000a*/ 	.short	(.L_1895 - .L_1894)
.L_1894:
        /*000c*/ 	.word	0x00000000
        /*0010*/ 	.short	0x0000
        /*0012*/ 	.short	0x0000
        /*0014*/ 	.byte	0x00, 0xf0, 0x81, 0x02


	//----- nvinfo : EIATTR_SPARSE_MMA_MASK
	.align		4
.L_1895:
        /*0018*/ 	.byte	0x03, 0x50
        /*001a*/ 	.short	0x0000


	//----- nvinfo : EIATTR_MAXREG_COUNT
	.align		4
        /*001c*/ 	.byte	0x03, 0x1b
        /*001e*/ 	.short	0x00ff


	//----- nvinfo : EIATTR_MERCURY_ISA_VERSION
	.align		4
        /*0020*/ 	.byte	0x03, 0x5f
        /*0022*/ 	.short	0x0101


	//----- nvinfo : EIATTR_EXIT_INSTR_OFFSETS
	.align		4
        /*0024*/ 	.byte	0x04, 0x1c
        /*0026*/ 	.short	(.L_1897 - .L_1896)


	//   ....[0]....
.L_1896:
        /*0028*/ 	.word	0x00001350


	//   ....[1]....
        /*002c*/ 	.word	0x000013d0


	//----- nvinfo : EIATTR_CRS_STACK_SIZE
	.align		4
.L_1897:
        /*0030*/ 	.byte	0x04, 0x1e
        /*0032*/ 	.short	(.L_1899 - .L_1898)
.L_1898:
        /*0034*/ 	.word	0x00000000


	//----- nvinfo : EIATTR_CBANK_PARAM_SIZE
	.align		4
.L_1899:
        /*0038*/ 	.byte	0x03, 0x19
        /*003a*/ 	.short	0x00a0


	//----- nvinfo : EIATTR_PARAM_CBANK
	.align		4
        /*003c*/ 	.byte	0x04, 0x0a
        /*003e*/ 	.short	(.L_1901 - .L_1900)
	.align		4
.L_1900:
        /*0040*/ 	.word	index@(.nv.constant0._Z32group_norm_nhwc_fwd_scale_kernelI11Fp16IOFp32WLi448EEv26Group_norm_nhwc_fwd_params)
        /*0044*/ 	.short	0x0210
        /*0046*/ 	.short	0x00a0


	//----- nvinfo : EIATTR_SW_WAR
	.align		4
.L_1901:
        /*0048*/ 	.byte	0x04, 0x36
        /*004a*/ 	.short	(.L_1903 - .L_1902)
.L_1902:
        /*004c*/ 	.word	0x00000008
.L_1903:


//--------------------- .nv.info._Z32group_norm_nhwc_fwd_scale_kernelI11Fp16IOFp32WLi256EEv26Group_norm_nhwc_fwd_params --------------------------
	.section	.nv.info._Z32group_norm_nhwc_fwd_scale_kernelI11Fp16IOFp32WLi256EEv26Group_norm_nhwc_fwd_params,"",@"SHT_CUDA_INFO"
	.sectionflags	@""
	.align	4


	//----- nvinfo : EIATTR_CUDA_API_VERSION
	.align		4
        /*0000*/ 	.byte	0x04, 0x37
        /*0002*/ 	.short	(.L_1905 - .L_1904)
.L_1904:
        /*0004*/ 	.word	0x00000082


	//----- nvinfo : EIATTR_KPARAM_INFO
	.align		4
.L_1905:
        /*0008*/ 	.byte	0x04, 0x17
        /*000a*/ 	.short	(.L_1907 - .L_1906)
.L_1906:
        /*000c*/ 	.word	0x00000000
        /*0010*/ 	.short	0x0000
        /*0012*/ 	.short	0x0000
        /*0014*/ 	.byte	0x00, 0xf0, 0x81, 0x02


	//----- nvinfo : EIATTR_SPARSE_MMA_MASK
	.align		4
.L_1907:
        /*0018*/ 	.byte	0x03, 0x50
        /*001a*/ 	.short	0x0000


	//----- nvinfo : EIATTR_MAXREG_COUNT
	.align		4
        /*001c*/ 	.byte	0x03, 0x1b
        /*001e*/ 	.short	0x00ff


	//----- nvinfo : EIATTR_MERCURY_ISA_VERSION
	.align		4
        /*0020*/ 	.byte	0x03, 0x5f
        /*0022*/ 	.short	0x0101


	//----- nvinfo : EIATTR_EXIT_INSTR_OFFSETS
	.align		4
        /*0024*/ 	.byte	0x04, 0x1c
        /*0026*/ 	.short	(.L_1909 - .L_1908)


	//   ....[0]....
.L_1908:
        /*0028*/ 	.word	0x00001350


	//   ....[1]....
        /*002c*/ 	.word	0x000013d0


	//----- nvinfo : EIATTR_CRS_STACK_SIZE
	.align		4
.L_1909:
        /*0030*/ 	.byte	0x04, 0x1e
        /*0032*/ 	.short	(.L_1911 - .L_1910)
.L_1910:
        /*0034*/ 	.word	0x00000000


	//----- nvinfo : EIATTR_CBANK_PARAM_SIZE
	.align		4
.L_1911:
        /*0038*/ 	.byte	0x03, 0x19
        /*003a*/ 	.short	0x00a0


	//----- nvinfo : EIATTR_PARAM_CBANK
	.align		4
        /*003c*/ 	.byte	0x04, 0x0a
        /*003e*/ 	.short	(.L_1913 - .L_1912)
	.align		4
.L_1912:
        /*0040*/ 	.word	index@(.nv.constant0._Z32group_norm_nhwc_fwd_scale_kernelI11Fp16IOFp32WLi256EEv26Group_norm_nhwc_fwd_params)
        /*0044*/ 	.short	0x0210
        /*0046*/ 	.short	0x00a0


	//----- nvinfo : EIATTR_SW_WAR
	.align		4
.L_1913:
        /*0048*/ 	.byte	0x04, 0x36
        /*004a*/ 	.short	(.L_1915 - .L_1914)
.L_1914:
        /*004c*/ 	.word	0x00000008
.L_1915:


//--------------------- .nv.info._Z32group_norm_nhwc_fwd_scale_kernelI11Fp16IOFp32WLi120EEv26Group_norm_nhwc_fwd_params --------------------------
	.section	.nv.info._Z32group_norm_nhwc_fwd_scale_kernelI11Fp16IOFp32WLi120EEv26Group_norm_nhwc_fwd_params,"",@"SHT_CUDA_INFO"
	.sectionflags	@""
	.align	4


	//----- nvinfo : EIATTR_CUDA_API_VERSION
	.align		4
        /*0000*/ 	.byte	0x04, 0x37
        /*0002*/ 	.short	(.L_1917 - .L_1916)
.L_1916:
        /*0004*/ 	.word	0x00000082


	//----- nvinfo : EIATTR_KPARAM_INFO
	.align		4
.L_1917:
        /*0008*/ 	.byte	0x04, 0x17
        /*000a*/ 	.short	(.L_1919 - .L_1918)
.L_1918:
        /*000c*/ 	.word	0x00000000
        /*0010*/ 	.short	0x0000
        /*0012*/ 	.short	0x0000
        /*0014*/ 	.byte	0x00, 0xf0, 0x81, 0x02


	//----- nvinfo : EIATTR_SPARSE_MMA_MASK
	.align		4
.L_1919:
        /*0018*/ 	.byte	0x03, 0x50
        /*001a*/ 	.short	0x0000


	//----- nvinfo : EIATTR_MAXREG_COUNT
	.align		4
        /*001c*/ 	.byte	0x03, 0x1b
        /*001e*/ 	.short	0x00ff


	//----- nvinfo : EIATTR_MERCURY_ISA_VERSION
	.align		4
        /*0020*/ 	.byte	0x03, 0x5f
        /*0022*/ 	.short	0x0101


	//----- nvinfo : EIATTR_EXIT_INSTR_OFFSETS
	.align		4
        /*0024*/ 	.byte	0x04, 0x1c
        /*0026*/ 	.short	(.L_1921 - .L_1920)


	//   ....[0]....
.L_1920:
        /*0028*/ 	.word	0x00001350


	//   ....[1]....
        /*002c*/ 	.word	0x000013d0


	//----- nvinfo : EIATTR_CRS_STACK_SIZE
	.align		4
.L_1921:
        /*0030*/ 	.byte	0x04, 0x1e
        /*0032*/ 	.short	(.L_1923 - .L_1922)
.L_1922:
        /*0034*/ 	.word	0x00000000


	//----- nvinfo : EIATTR_CBANK_PARAM_SIZE
	.align		4
.L_1923:
        /*0038*/ 	.byte	0x03, 0x19
        /*003a*/ 	.short	0x00a0


	//----- nvinfo : EIATTR_PARAM_CBANK
	.align		4
        /*003c*/ 	.byte	0x04, 0x0a
        /*003e*/ 	.short	(.L_1925 - .L_1924)
	.align		4
.L_1924:
        /*0040*/ 	.word	index@(.nv.constant0._Z32group_norm_nhwc_fwd_scale_kernelI11Fp16IOFp32WLi120EEv26Group_norm_nhwc_fwd_params)
        /*0044*/ 	.short	0x0210
        /*0046*/ 	.short	0x00a0


	//----- nvinfo : EIATTR_SW_WAR
	.align		4
.L_1925:
        /*0048*/ 	.byte	0x04, 0x36
        /*004a*/ 	.short	(.L_1927 - .L_1926)
.L_1926:
        /*004c*/ 	.word	0x00000008
.L_1927:


//--------------------- .nv.info._Z32group_norm_nhwc_fwd_scale_kernelI11Fp16IOFp32WLi140EEv26Group_norm_nhwc_fwd_params --------------------------
	.section	.nv.info._Z32group_norm_nhwc_fwd_scale_kernelI11Fp16IOFp32WLi140EEv26Group_norm_nhwc_fwd_params,"",@"SHT_CUDA_INFO"
	.sectionflags	@""
	.align	4


	//----- nvinfo : EIATTR_CUDA_API_VERSION
	.align		4
        /*0000*/ 	.byte	0x04, 0x37
        /*0002*/ 	.short	(.L_1929 - .L_1928)
.L_1928:
        /*0004*/ 	.word	0x00000082


	//----- nvinfo : EIATTR_KPARAM_INFO
	.align		4
.L_1929:
        /*0008*/ 	.byte	0x04, 0x17
        /*000a*/ 	.short	(.L_1931 - .L_1930)
.L_1930:
        /*000c*/ 	.word	0x00000000
        /*0010*/ 	.short	0x0000
        /*0012*/ 	.short	0x0000
        /*0014*/ 	.byte	0x00, 0xf0, 0x81, 0x02


	//----- nvinfo : EIATTR_SPARSE_MMA_MASK
	.align		4
.L_1931:
        /*0018*/ 	.byte	0x03, 0x50
        /*001a*/ 	.short	0x0000


	//----- nvinfo : EIATTR_MAXREG_COUNT
	.align		4
        /*001c*/ 	.byte	0x03, 0x1b
        /*001e*/ 	.short	0x00ff


	//----- nvinfo : EIATTR_MERCURY_ISA_VERSION
	.align		4
        /*0020*/ 	.byte	0x03, 0x5f
        /*0022*/ 	.short	0x0101


	//----- nvinfo : EIATTR_EXIT_INSTR_OFFSETS
	.align		4
        /*0024*/ 	.byte	0x04, 0x1c
        /*0026*/ 	.short	(.L_1933 - .L_1932)


	//   ....[0]....
.L_1932:
        /*0028*/ 	.word	0x00001350


	//   ....[1]....
        /*002c*/ 	.word	0x000013d0


	//----- nvinfo : EIATTR_CRS_STACK_SIZE
	.align		4
.L_1933:
        /*0030*/ 	.byte	0x04, 0x1e
        /*0032*/ 	.short	(.L_1935 - .L_1934)
.L_1934:
        /*0034*/ 	.word	0x00000000


	//----- nvinfo : EIATTR_CBANK_PARAM_SIZE
	.align		4
.L_1935:
        /*0038*/ 	.byte	0x03, 0x19
        /*003a*/ 	.short	0x00a0


	//----- nvinfo : EIATTR_PARAM_CBANK
	.align		4
        /*003c*/ 	.byte	0x04, 0x0a
        /*003e*/ 	.short	(.L_1937 - .L_1936)
	.align		4
.L_1936:
        /*0040*/ 	.word	index@(.nv.constant0._Z32group_norm_nhwc_fwd_scale_kernelI11Fp16IOFp32WLi140EEv26Group_norm_nhwc_fwd_params)
        /*0044*/ 	.short	0x0210
        /*0046*/ 	.short	0x00a0


	//----- nvinfo : EIATTR_SW_WAR
	.align		4
.L_1937:
        /*0048*/ 	.byte	0x04, 0x36
        /*004a*/ 	.short	(.L_1939 - .L_1938)
.L_1938:
        /*004c*/ 	.word	0x00000008
.L_1939:


//--------------------- .nv.info._Z32group_norm_nhwc_fwd_scale_kernelI11Fp16IOFp32WLi160EEv26Group_norm_nhwc_fwd_params --------------------------
	.section	.nv.info._Z32group_norm_nhwc_fwd_scale_kernelI11Fp16IOFp32WLi160EEv26Group_norm_nhwc_fwd_params,"",@"SHT_CUDA_INFO"
	.sectionflags	@""
	.align	4


	//----- nvinfo : EIATTR_CUDA_API_VERSION
	.align		4
        /*0000*/ 	.byte	0x04, 0x37
        /*0002*/ 	.short	(.L_1941 - .L_1940)
.L_1940:
        /*0004*/ 	.word	0x00000082


	//----- nvinfo : EIATTR_KPARAM_INFO
	.align		4
.L_1941:
        /*0008*/ 	.byte	0x04, 0x17
        /*000a*/ 	.short	(.L_1943 - .L_1942)
.L_1942:
        /*000c*/ 	.word	0x00000000
        /*0010*/ 	.short	0x0000
        /*0012*/ 	.short	0x0000
        /*0014*/ 	.byte	0x00, 0xf0, 0x81, 0x02


	//----- nvinfo : EIATTR_SPARSE_MMA_MASK
	.align		4
.L_1943:
        /*0018*/ 	.byte	0x03, 0x50
        /*001a*/ 	.short	0x0000


	//----- nvinfo : EIATTR_MAXREG_COUNT
	.align		4
        /*001c*/ 	.byte	0x03, 0x1b
        /*001e*/ 	.short	0x00ff


	//----- nvinfo : EIATTR_MERCURY_ISA_VERSION
	.align		4
        /*0020*/ 	.byte	0x03, 0x5f
        /*0022*/ 	.short	0x0101


	//----- nvinfo : EIATTR_EXIT_INSTR_OFFSETS
	.align		4
        /*0024*/ 	.byte	0x04, 0x1c
        /*0026*/ 	.short	(.L_1945 - .L_1944)


	//   ....[0]....
.L_1944:
        /*0028*/ 	.word	0x00001350


	//   ....[1]....
        /*002c*/ 	.word	0x000013d0


	//----- nvinfo : EIATTR_CRS_STACK_SIZE
	.align		4
.L_1945:
        /*0030*/ 	.byte	0x04, 0x1e
        /*0032*/ 	.short	(.L_1947 - .L_1946)
.L_1946:
        /*0034*/ 	.word	0x00000000


	//----- nvinfo : EIATTR_CBANK_PARAM_SIZE
	.align		4
.L_1947:
        /*0038*/ 	.byte	0x03, 0x19
        /*003a*/ 	.short	0x00a0


	//----- nvinfo : EIATTR_PARAM_CBANK
	.align		4
        /*003c*/ 	.byte	0x04, 0x0a
        /*003e*/ 	.short	(.L_1949 - .L_1948)
	.align		4
.L_1948:
        /*0040*/ 	.word	index@(.nv.constant0._Z32group_norm_nhwc_fwd_scale_kernelI11Fp16IOFp32WLi160EEv26Group_norm_nhwc_fwd_params)
        /*0044*/ 	.short	0x0210
        /*0046*/ 	.short	0x00a0


	//----- nvinfo : EIATTR_SW_WAR
	.align		4
.L_1949:
        /*0048*/ 	.byte	0x04, 0x36
        /*004a*/ 	.short	(.L_1951 - .L_1950)
.L_1950:
        /*004c*/ 	.word	0x00000008
.L_1951:


//--------------------- .nv.info._Z32group_norm_nhwc_fwd_scale_kernelI11Fp16IOBf16WLi196EEv26Group_norm_nhwc_fwd_params --------------------------
	.section	.nv.info._Z32group_norm_nhwc_fwd_scale_kernelI11Fp16IOBf16WLi196EEv26Group_norm_nhwc_fwd_params,"",@"SHT_CUDA_INFO"
	.sectionflags	@""
	.align	4


	//----- nvinfo : EIATTR_CUDA_API_VERSION
	.align		4
        /*0000*/ 	.byte	0x04, 0x37
        /*0002*/ 	.short	(.L_1953 - .L_1952)
.L_1952:
        /*0004*/ 	.word	0x00000082


	//----- nvinfo : EIATTR_KPARAM_INFO
	.align		4
.L_1953:
        /*0008*/ 	.byte	0x04, 0x17
        /*000a*/ 	.short	(.L_1955 - .L_1954)
.L_1954:
        /*000c*/ 	.word	0x00000000
        /*0010*/ 	.short	0x0000
        /*0012*/ 	.short	0x0000
        /*0014*/ 	.byte	0x00, 0xf0, 0x81, 0x02


	//----- nvinfo : EIATTR_SPARSE_MMA_MASK
	.align		4
.L_1955:
        /*0018*/ 	.byte	0x03, 0x50
        /*001a*/ 	.short	0x0000


	//----- nvinfo : EIATTR_MAXREG_COUNT
	.align		4
        /*001c*/ 	.byte	0x03, 0x1b
        /*001e*/ 	.short	0x00ff


	//----- nvinfo : EIATTR_MERCURY_ISA_VERSION
	.align		4
        /*0020*/ 	.byte	0x03, 0x5f
        /*0022*/ 	.short	0x0101


	//----- nvinfo : EIATTR_EXIT_INSTR_OFFSETS
	.align		4
        /*0024*/ 	.byte	0x04, 0x1c
        /*0026*/ 	.short	(.L_1957 - .L_1956)


	//   ....[0]....
.L_1956:
        /*0028*/ 	.word	0x000013b0


	//   ....[1]....
        /*002c*/ 	.word	0x00001430


	//----- nvinfo : EIATTR_CRS_STACK_SIZE
	.align		4
.L_1957:
        /*0030*/ 	.byte	0x04, 0x1e
        /*0032*/ 	.short	(.L_1959 - .L_1958)
.L_1958:
        /*0034*/ 	.word	0x00000000


	//----- nvinfo : EIATTR_CBANK_PARAM_SIZE
	.align		4
.L_1959:
        /*0038*/ 	.byte	0x03, 0x19
        /*003a*/ 	.short	0x00a0


	//----- nvinfo : EIATTR_PARAM_CBANK
	.align		4
        /*003c*/ 	.byte	0x04, 0x0a
        /*003e*/ 	.short	(.L_1961 - .L_1960)
	.align		4
.L_1960:
        /*0040*/ 	.word	index@(.nv.constant0._Z32group_norm_nhwc_fwd_scale_kernelI11Fp16IOBf16WLi196EEv26Group_norm_nhwc_fwd_params)
        /*0044*/ 	.short	0x0210
        /*0046*/ 	.short	0x00a0


	//----- nvinfo : EIATTR_SW_WAR
	.align		4
.L_1961:
        /*0048*/ 	.byte	0x04, 0x36
        /*004a*/ 	.short	(.L_1963 - .L_1962)
.L_1962:
        /*004c*/ 	.word	0x00000008
.L_1963:


//--------------------- .nv.info._Z32group_norm_nhwc_fwd_scale_kernelI11Fp16IOBf16WLi168EEv26Group_norm_nhwc_fwd_params --------------------------
	.section	.nv.info._Z32group_norm_nhwc_fwd_scale_kernelI11Fp16IOBf16WLi168EEv26Group_norm_nhwc_fwd_params,"",@"SHT_CUDA_INFO"
	.sectionflags	@""
	.align	4


	//----- nvinfo : EIATTR_CUDA_API_VERSION
	.align		4
        /*0000*/ 	.byte	0x04, 0x37
        /*0002*/ 	.short	(.L_1965 - .L_1964)
.L_1964:
        /*0004*/ 	.word	0x00000082


	//----- nvinfo : EIATTR_KPARAM_INFO
	.align		4
.L_1965:
        /*0008*/ 	.byte	0x04, 0x17
        /*000a*/ 	.short	(.L_1967 - .L_1966)
.L_1966:
        /*000c*/ 	.word	0x00000000
        /*0010*/ 	.short	0x0000
        /*0012*/ 	.short	0x0000
        /*0014*/ 	.byte	0x00, 0xf0, 0x81, 0x02


	//----- nvinfo : EIATTR_SPARSE_MMA_MASK
	.align		4
.L_1967:
        /*0018*/ 	.byte	0x03, 0x50
        /*001a*/ 	.short	0x0000


	//----- nvinfo : EIATTR_MAXREG_COUNT
	.align		4
        /*001c*/ 	.byte	0x03, 0x1b
        /*001e*/ 	.short	0x00ff


	//----- nvinfo : EIATTR_MERCURY_ISA_VERSION
	.align		4
        /*0020*/ 	.byte	0x03, 0x5f
        /*0022*/ 	.short	0x0101


	//----- nvinfo : EIATTR_EXIT_INSTR_OFFSETS
	.align		4
        /*0024*/ 	.byte	0x04, 0x1c
        /*0026*/ 	.short	(.L_1969 - .L_1968)


	//   ....[0]....
.L_1968:
        /*0028*/ 	.word	0x000013b0


	//   ....[1]....
        /*002c*/ 	.word	0x00001430


	//----- nvinfo : EIATTR_CRS_STACK_SIZE
	.align		4
.L_1969:
        /*0030*/ 	.byte	0x04, 0x1e
        /*0032*/ 	.short	(.L_1971 - .L_1970)
.L_1970:
        /*0034*/ 	.word	0x00000000


	//----- nvinfo : EIATTR_CBANK_PARAM_SIZE
	.align		4
.L_1971:
        /*0038*/ 	.byte	0x03, 0x19
        /*003a*/ 	.short	0x00a0


	//----- nvinfo : EIATTR_PARAM_CBANK
	.align		4
        /*003c*/ 	.byte	0x04, 0x0a
        /*003e*/ 	.short	(.L_1973 - .L_1972)
	.align		4
.L_1972:
        /*0040*/ 	.word	index@(.nv.constant0._Z32group_norm_nhwc_fwd_scale_kernelI11Fp16IOBf16WLi168EEv26Group_norm_nhwc_fwd_params)
        /*0044*/ 	.short	0x0210
        /*0046*/ 	.short	0x00a0


	//----- nvinfo : EIATTR_SW_WAR
	.align		4
.L_1973:
        /*0048*/ 	.byte	0x04, 0x36
        /*004a*/ 	.short	(.L_1975 - .L_1974)
.L_1974:
        /*004c*/ 	.word	0x00000008
.L_1975:


//--------------------- .nv.info._Z32group_norm_nhwc_fwd_scale_kernelI11Fp16IOBf16WLi64EEv26Group_norm_nhwc_fwd_params --------------------------
	.section	.nv.info._Z32group_norm_nhwc_fwd_scale_kernelI11Fp16IOBf16WLi64EEv26Group_norm_nhwc_fwd_params,"",@"SHT_CUDA_INFO"
	.sectionflags	@""
	.align	4


	//----- nvinfo : EIATTR_CUDA_API_VERSION
	.align		4
        /*0000*/ 	.byte	0x04, 0x37
        /*0002*/ 	.short	(.L_1977 - .L_1976)
.L_1976:
        /*0004*/ 	.word	0x00000082


	//----- nvinfo : EIATTR_KPARAM_INFO
	.align		4
.L_1977:
        /*0008*/ 	.byte	0x04, 0x17
        /*000a*/ 	.short	(.L_1979 - .L_1978)
.L_1978:
        /*000c*/ 	.word	0x00000000
        /*0010*/ 	.short	0x0000
        /*0012*/ 	.short	0x0000
        /*0014*/ 	.byte	0x00, 0xf0, 0x81, 0x02


	//----- nvinfo : EIATTR_SPARSE_MMA_MASK
	.align		4
.L_1979:
        /*0018*/ 	.byte	0x03, 0x50
        /*001a*/ 	.short	0x0000


	//----- nvinfo : EIATTR_MAXREG_COUNT
	.align		4
        /*001c*/ 	.byte	0x03, 0x1b
        /*001e*/ 	.short	0x00ff


	//----- nvinfo : EIATTR_MERCURY_ISA_VERSION
	.align		4
        /*0020*/ 	.byte	0x03, 0x5f
        /*0022*/ 	.short	0x0101


	//----- nvinfo : EIATTR_EXIT_INSTR_OFFSETS
	.align		4
        /*0024*/ 	.byte	0x04, 0x1c
        /*0026*/ 	.short	(.L_1981 - .L_1980)


	//   ....[0]....
.L_1980:
        /*0028*/ 	.word	0x000013b0


	//   ....[1]....
        /*002c*/ 	.word	0x00001430


	//----- nvinfo : EIATTR_CRS_STACK_SIZE
	.align		4
.L_1981:
        /*0030*/ 	.byte	0x04, 0x1e
        /*0032*/ 	.short	(.L_1983 - .L_1982)
.L_1982:
        /*0034*/ 	.word	0x00000000


	//----- nvinfo : EIATTR_CBANK_PARAM_SIZE
	.align		4
.L_1983:
        /*0038*/ 	.byte	0x03, 0x19
        /*003a*/ 	.short	0x00a0


	//----- nvinfo : EIATTR_PARAM_CBANK
	.align		4
        /*003c*/ 	.byte	0x04, 0x0a
        /*003e*/ 	.short	(.L_1985 - .L_1984)
	.align		4
.L_1984:
        /*0040*/ 	.word	index@(.nv.constant0._Z32group_norm_nhwc_fwd_scale_kernelI11Fp16IOBf16WLi64EEv26Group_norm_nhwc_fwd_params)
        /*0044*/ 	.short	0x0210
        /*0046*/ 	.short	0x00a0


	//----- nvinfo : EIATTR_SW_WAR
	.align		4
.L_1985:
        /*0048*/ 	.byte	0x04, 0x36
        /*004a*/ 	.short	(.L_1987 - .L_1986)
.L_1986:
        /*004c*/ 	.word	0x00000008
.L_1987:


//--------------------- .nv.info._Z32group_norm_nhwc_fwd_scale_kernelI11Fp16IOBf16WLi128EEv26Group_norm_nhwc_fwd_params --------------------------
	.section	.nv.info._Z32group_norm_nhwc_fwd_scale_kernelI11Fp16IOBf16WLi128EEv26Group_norm_nhwc_fwd_params,"",@"SHT_CUDA_INFO"
	.sectionflags	@""
	.align	4


	//----- nvinfo : EIATTR_CUDA_API_VERSION
	.align		4
        /*0000*/ 	.byte	0x04, 0x37
        /*0002*/ 	.short	(.L_1989 - .L_1988)
.L_1988:
        /*0004*/ 	.word	0x00000082


	//----- nvinfo : EIATTR_KPARAM_INFO
	.align		4
.L_1989:
        /*0008*/ 	.byte	0x04, 0x17
        /*000a*/ 	.short	(.L_1991 - .L_1990)
.L_1990:
        /*000c*/ 	.word	0x00000000
        /*0010*/ 	.short	0x0000
        /*0012*/ 	.short	0x0000
        /*0014*/ 	.byte	0x00, 0xf0, 0x81, 0x02


	//----- nvinfo : EIATTR_SPARSE_MMA_MASK
	.align		4
.L_1991:
        /*0018*/ 	.byte	0x03, 0x50
        /*001a*/ 	.short	0x0000


	//----- nvinfo : EIATTR_MAXREG_COUNT
	.align		4
        /*001c*/ 	.byte	0x03, 0x1b
        /*001e*/ 	.short	0x00ff


	//----- nvinfo : EIATTR_MERCURY_ISA_VERSION
	.align		4
        /*0020*/ 	.byte	0x03, 0x5f
        /*0022*/ 	.short	0x0101


	//----- nvinfo : EIATTR_EXIT_INSTR_OFFSETS
	.align		4
        /*0024*/ 	.byte	0x04, 0x1c
        /*0026*/ 	.short	(.L_1993 - .L_1992)


	//   ....[0]....
.L_1992:
        /*0028*/ 	.word	0x000013b0


	//   ....[1]....
        /*002c*/ 	.word	0x00001430


	//----- nvinfo : EIATTR_CRS_STACK_SIZE
	.align		4
.L_1993:
        /*0030*/ 	.byte	0x04, 0x1e
        /*0032*/ 	.short	(.L_1995 - .L_1994)
.L_1994:
        /*0034*/ 	.word	0x00000000


	//----- nvinfo : EIATTR_CBANK_PARAM_SIZE
	.align		4
.L_1995:
        /*0038*/ 	.byte	0x03, 0x19
        /*003a*/ 	.short	0x00a0


	//----- nvinfo : EIATTR_PARAM_CBANK
	.align		4
        /*003c*/ 	.byte	0x04, 0x0a
        /*003e*/ 	.short	(.L_1997 - .L_1996)
	.align		4
.L_1996:
        /*0040*/ 	.word	index@(.nv.constant0._Z32group_norm_nhwc_fwd_scale_kernelI11Fp16IOBf16WLi128EEv26Group_norm_nhwc_fwd_params)
        /*0044*/ 	.short	0x0210
        /*0046*/ 	.short	0x00a0


	//----- nvinfo : EIATTR_SW_WAR
	.align		4
.L_1997:
        /*0048*/ 	.byte	0x04, 0x36
        /*004a*/ 	.short	(.L_1999 - .L_1998)
.L_1998:
        /*004c*/ 	.word	0x00000008
.L_1999:


//--------------------- .nv.info._Z32group_norm_nhwc_fwd_scale_kernelI11Fp16IOBf16WLi192EEv26Group_norm_nhwc_fwd_params --------------------------
	.section	.nv.info._Z32group_norm_nhwc_fwd_scale_kernelI11Fp16IOBf16WLi192EEv26Group_norm_nhwc_fwd_params,"",@"SHT_CUDA_INFO"
	.sectionflags	@""
	.align	4


	//----- nvinfo : EIATTR_CUDA_API_VERSION
	.align		4
        /*0000*/ 	.byte	0x04, 0x37
        /*0002*/ 	.short	(.L_2001 - .L_2000)
.L_2000:
        /*0004*/ 	.word	0x00000082


	//----- nvinfo : EIATTR_KPARAM_INFO
	.align		4
.L_2001:
        /*0008*/ 	.byte	0x04, 0x17
        /*000a*/ 	.short	(.L_2003 - .L_2002)
.L_2002:
        /*000c*/ 	.word	0x00000000
        /*0010*/ 	.short	0x0000
        /*0012*/ 	.short	0x0000
        /*0014*/ 	.byte	0x00, 0xf0, 0x81, 0x02


	//----- nvinfo : EIATTR_SPARSE_MMA_MASK
	.align		4
.L_2003:
        /*0018*/ 	.byte	0x03, 0x50
        /*001a*/ 	.short	0x0000


	//----- nvinfo : EIATTR_MAXREG_COUNT
	.align		4
        /*001c*/ 	.byte	0x03, 0x1b
        /*001e*/ 	.short	0x00ff


	//----- nvinfo : EIATTR_MERCURY_ISA_VERSION
	.align		4
        /*0020*/ 	.byte	0x03, 0x5f
        /*0022*/ 	.short	0x0101


	//----- nvinfo : EIATTR_EXIT_INSTR_OFFSETS
	.align		4
        /*0024*/ 	.byte	0x04, 0x1c
        /*0026*/ 	.short	(.L_2005 - .L_2004)


	//   ....[0]....
.L_2004:
        /*0028*/ 	.word	0x000013b0


	//   ....[1]....
        /*002c*/ 	.word	0x00001430


	//----- nvinfo : EIATTR_CRS_STACK_SIZE
	.align		4
.L_2005:
        /*0030*/ 	.byte	0x04, 0x1e
        /*0032*/ 	.short	(.L_2007 - .L_2006)
.L_2006:
        /*0034*/ 	.word	0x00000000


	//----- nvinfo : EIATTR_CBANK_PARAM_SIZE
	.align		4
.L_2007:
        /*0038*/ 	.byte	0x03, 0x19
        /*003a*/ 	.short	0x00a0


	//----- nvinfo : EIATTR_PARAM_CBANK
	.align		4
        /*003c*/ 	.byte	0x04, 0x0a
        /*003e*/ 	.short	(.L_2009 - .L_2008)
	.align		4
.L_2008:
        /*0040*/ 	.word	index@(.nv.constant0._Z32group_norm_nhwc_fwd_scale_kernelI11Fp16IOBf16WLi192EEv26Group_norm_nhwc_fwd_params)
        /*0044*/ 	.short	0x0210
        /*0046*/ 	.short	0x00a0


	//----- nvinfo : EIATTR_SW_WAR
	.align		4
.L_2009:
        /*0048*/ 	.byte	0x04, 0x36
        /*004a*/ 	.short	(.L_2011 - .L_2010)
.L_2010:
        /*004c*/ 	.word	0x00000008
.L_2011:


//--------------------- .nv.info._Z32group_norm_nhwc_fwd_scale_kernelI11Fp16IOBf16WLi448EEv26Group_norm_nhwc_fwd_params --------------------------
	.section	.nv.info._Z32group_norm_nhwc_fwd_scale_kernelI11Fp16IOBf16WLi448EEv26Group_norm_nhwc_fwd_params,"",@"SHT_CUDA_INFO"
	.sectionflags	@""
	.align	4


	//----- nvinfo : EIATTR_CUDA_API_VERSION
	.align		4
        /*0000*/ 	.byte	0x04, 0x37
        /*0002*/ 	.short	(.L_2013 - .L_2012)
.L_2012:
        /*0004*/ 	.word	0x00000082


	//----- nvinfo : EIATTR_KPARAM_INFO
	.align		4
.L_2013:
        /*0008*/ 	.byte	0x04, 0x17
        /*000a*/ 	.short	(.L_2015 - .L_2014)
.L_2014:
        /*000c*/ 	.word	0x00000000
        /*0010*/ 	.short	0x0000
        /*0012*/ 	.short	0x0000
        /*0014*/ 	.byte	0x00, 0xf0, 0x81, 0x02


	//----- nvinfo : EIATTR_SPARSE_MMA_MASK
	.align		4
.L_2015:
        /*0018*/ 	.byte	0x03, 0x50
        /*001a*/ 	.short	0x0000


	//----- nvinfo : EIATTR_MAXREG_COUNT
	.align		4
        /*001c*/ 	.byte	0x03, 0x1b
        /*001e*/ 	.short	0x00ff


	//----- nvinfo : EIATTR_MERCURY_ISA_VERSION
	.align		4
        /*0020*/ 	.byte	0x03, 0x5f
        /*0022*/ 	.short	0x0101


	//----- nvinfo : EIATTR_EXIT_INSTR_OFFSETS
	.align		4
        /*0024*/ 	.byte	0x04, 0x1c
        /*0026*/ 	.short	(.L_2017 - .L_2016)


	//   ....[0]....
.L_2016:
        /*0028*/ 	.word	0x000013b0


	//   ....[1]....
        /*002c*/ 	.word	0x00001430


	//----- nvinfo : EIATTR_CRS_STACK_SIZE
	.align		4
.L_2017:
        /*0030*/ 	.byte	0x04, 0x1e
        /*0032*/ 	.short	(.L_2019 - .L_2018)
.L_2018:
        /*0034*/ 	.word	0x00000000


	//----- nvinfo : EIATTR_CBANK_PARAM_SIZE
	.align		4
.L_2019:
        /*0038*/ 	.byte	0x03, 0x19
        /*003a*/ 	.short	0x00a0


	//----- nvinfo : EIATTR_PARAM_CBANK
	.align		4
        /*003c*/ 	.byte	0x04, 0x0a
        /*003e*/ 	.short	(.L_2021 - .L_2020)
	.align		4
.L_2020:
        /*0040*/ 	.word	index@(.nv.constant0._Z32group_norm_nhwc_fwd_scale_kernelI11Fp16IOBf16WLi448EEv26Group_norm_nhwc_fwd_params)
        /*0044*/ 	.short	0x0210
        /*0046*/ 	.short	0x00a0


	//----- nvinfo : EIATTR_SW_WAR
	.align		4
.L_2021:
        /*0048*/ 	.byte	0x04, 0x36
        /*004a*/ 	.short	(.L_2023 - .L_2022)
.L_2022:
        /*004c*/ 	.word	0x00000008
.L_2023:


//--------------------- .nv.info._Z32group_norm_nhwc_fwd_scale_kernelI11Fp16IOBf16WLi256EEv26Group_norm_nhwc_fwd_params --------------------------
	.section	.nv.info._Z32group_norm_nhwc_fwd_scale_kernelI11Fp16IOBf16WLi256EEv26Group_norm_nhwc_fwd_params,"",@"SHT_CUDA_INFO"
	.sectionflags	@""
	.align	4


	//----- nvinfo : EIATTR_CUDA_API_VERSION
	.align		4
        /*0000*/ 	.byte	0x04, 0x37
        /*0002*/ 	.short	(.L_2025 - .L_2024)
.L_2024:
        /*0004*/ 	.word	0x00000082


	//----- nvinfo : EIATTR_KPARAM_INFO
	.align		4
.L_2025:
        /*0008*/ 	.byte	0x04, 0x17
        /*000a*/ 	.short	(.L_2027 - .L_2026)
.L_2026:
        /*000c*/ 	.word	0x00000000
        /*0010*/ 	.short	0x0000
        /*0012*/ 	.short	0x0000
        /*0014*/ 	.byte	0x00, 0xf0, 0x81, 0x02


	//----- nvinfo : EIATTR_SPARSE_MMA_MASK
	.align		4
.L_2027:
        /*0018*/ 	.byte	0x03, 0x50
        /*001a*/ 	.short	0x0000


	//----- nvinfo : EIATTR_MAXREG_COUNT
	.align		4
        /*001c*/ 	.byte	0x03, 0x1b
        /*001e*/ 	.short	0x00ff


	//----- nvinfo : EIATTR_MERCURY_ISA_VERSION
	.align		4
        /*0020*/ 	.byte	0x03, 0x5f
        /*0022*/ 	.short	0x0101


	//----- nvinfo : EIATTR_EXIT_INSTR_OFFSETS
	.align		4
        /*0024*/ 	.byte	0x04, 0x1c
        /*0026*/ 	.short	(.L_2029 - .L_2028)


	//   ....[0]....
.L_2028:
        /*0028*/ 	.word	0x000013b0


	//   ....[1]....
        /*002c*/ 	.word	0x00001430


	//----- nvinfo : EIATTR_CRS_STACK_SIZE
	.align		4
.L_2029:
        /*0030*/ 	.byte	0x04, 0x1e
        /*0032*/ 	.short	(.L_2031 - .L_2030)
.L_2030:
        /*0034*/ 	.word	0x00000000


	//----- nvinfo : EIATTR_CBANK_PARAM_SIZE
	.align		4
.L_2031:
        /*0038*/ 	.byte	0x03, 0x19
        /*003a*/ 	.short	0x00a0


	//----- nvinfo : EIATTR_PARAM_CBANK
	.align		4
        /*003c*/ 	.byte	0x04, 0x0a
        /*003e*/ 	.short	(.L_2033 - .L_2032)
	.align		4
.L_2032:
        /*0040*/ 	.word	index@(.nv.constant0._Z32group_norm_nhwc_fwd_scale_kernelI11Fp16IOBf16WLi256EEv26Group_norm_nhwc_fwd_params)
        /*0044*/ 	.short	0x0210
        /*0046*/ 	.short	0x00a0


	//----- nvinfo : EIATTR_SW_WAR
	.align		4
.L_2033:
        /*0048*/ 	.byte	0x04, 0x36
        /*004a*/ 	.short	(.L_2035 - .L_2034)
.L_2034:
        /*004c*/ 	.word	0x00000008
.L_2035:


//--------------------- .nv.info._Z32group_norm_nhwc_fwd_scale_kernelI11Fp16IOBf16WLi120EEv26Group_norm_nhwc_fwd_params --------------------------
	.section	.nv.info._Z32group_norm_nhwc_fwd_scale_kernelI11Fp16IOBf16WLi120EEv26Group_norm_nhwc_fwd_params,"",@"SHT_CUDA_INFO"
	.sectionflags	@""
	.align	4


	//----- nvinfo : EIATTR_CUDA_API_VERSION
	.align		4
        /*0000*/ 	.byte	0x04, 0x37
        /*0002*/ 	.short	(.L_2037 - .L_2036)
.L_2036:
        /*0004*/ 	.word	0x00000082


	//----- nvinfo : EIATTR_KPARAM_INFO
	.align		4
.L_2037:
        /*0008*/ 	.byte	0x04, 0x17
        /*000a*/ 	.short	(.L_2039 - .L_2038)
.L_2038:
        /*000c*/ 	.word	0x00000000
        /*0010*/ 	.short	0x0000
        /*0012*/ 	.short	0x0000
        /*0014*/ 	.byte	0x00, 0xf0, 0x81, 0x02


	//----- nvinfo : EIATTR_SPARSE_MMA_MASK
	.align		4
.L_2039:
        /*0018*/ 	.byte	0x03, 0x50
        /*001a*/ 	.short	0x0000


	//----- nvinfo : EIATTR_MAXREG_COUNT
	.align		4
        /*001c*/ 	.byte	0x03, 0x1b
        /*001e*/ 	.short	0x00ff


	//----- nvinfo : EIATTR_MERCURY_ISA_VERSION
	.align		4
        /*0020*/ 	.byte	0x03, 0x5f
        /*0022*/ 	.short	0x0101


	//----- nvinfo : EIATTR_EXIT_INSTR_OFFSETS
	.align		4
        /*0024*/ 	.byte	0x04, 0x1c
        /*0026*/ 	.short	(.L_2041 - .L_2040)


	//   ....[0]....
.L_2040:
        /*0028*/ 	.word	0x000013b0


	//   ....[1]....
        /*002c*/ 	.word	0x00001430


	//----- nvinfo : EIATTR_CRS_STACK_SIZE
	.align		4
.L_2041:
        /*0030*/ 	.byte	0x04, 0x1e
        /*0032*/ 	.short	(.L_2043 - .L_2042)
.L_2042:
        /*0034*/ 	.word	0x00000000


	//----- nvinfo : EIATTR_CBANK_PARAM_SIZE
	.align		4
.L_2043:
        /*0038*/ 	.byte	0x03, 0x19
        /*003a*/ 	.short	0x00a0


	//----- nvinfo : EIATTR_PARAM_CBANK
	.align		4
        /*003c*/ 	.byte	0x04, 0x0a
        /*003e*/ 	.short	(.L_2045 - .L_2044)
	.align		4
.L_2044:
        /*0040*/ 	.word	index@(.nv.constant0._Z32group_norm_nhwc_fwd_scale_kernelI11Fp16IOBf16WLi120EEv26Group_norm_nhwc_fwd_params)
        /*0044*/ 	.short	0x0210
        /*0046*/ 	.short	0x00a0


	//----- nvinfo : EIATTR_SW_WAR
	.align		4
.L_2045:
        /*0048*/ 	.byte	0x04, 0x36
        /*004a*/ 	.short	(.L_2047 - .L_2046)
.L_2046:
        /*004c*/ 	.word	0x00000008
.L_2047:


//--------------------- .nv.info._Z32group_norm_nhwc_fwd_scale_kernelI11Fp16IOBf16WLi140EEv26Group_norm_nhwc_fwd_params --------------------------
	.section	.nv.info._Z32group_norm_nhwc_fwd_scale_kernelI11Fp16IOBf16WLi140EEv26Group_norm_nhwc_fwd_params,"",@"SHT_CUDA_INFO"
	.sectionflags	@""
	.align	4


	//----- nvinfo : EIATTR_CUDA_API_VERSION
	.align		4
        /*0000*/ 	.byte	0x04, 0x37
        /*0002*/ 	.short	(.L_2049 - .L_2048)
.L_2048:
        /*0004*/ 	.word	0x00000082


	//----- nvinfo : EIATTR_KPARAM_INFO
	.align		4
.L_2049:
        /*0008*/ 	.byte	0x04, 0x17
        /*000a*/ 	.short	(.L_2051 - .L_2050)
.L_2050:
        /*000c*/ 	.word	0x00000000
        /*0010*/ 	.short	0x0000
        /*0012*/ 	.short	0x0000
        /*0014*/ 	.byte	0x00, 0xf0, 0x81, 0x02


	//----- nvinfo : EIATTR_SPARSE_MMA_MASK
	.align		4
.L_2051:
        /*0018*/ 	.byte	0x03, 0x50
        /*001a*/ 	.short	0x0000


	//----- nvinfo : EIATTR_MAXREG_COUNT
	.align		4
        /*001c*/ 	.byte	0x03, 0x1b
        /*001e*/ 	.short	0x00ff


	//----- nvinfo : EIATTR_MERCURY_ISA_VERSION
	.align		4
        /*0020*/ 	.byte	0x03, 0x5f
        /*0022*/ 	.short	0x0101


	//----- nvinfo : EIATTR_EXIT_INSTR_OFFSETS
	.align		4
        /*0024*/ 	.byte	0x04, 0x1c
        /*0026*/ 	.short	(.L_2053 - .L_2052)


	//   ....[0]....
.L_2052:
        /*0028*/ 	.word	0x000013b0


	//   ....[1]....
        /*002c*/ 	.word	0x00001430


	//----- nvinfo : EIATTR_CRS_STACK_SIZE
	.align		4
.L_2053:
        /*0030*/ 	.byte	0x04, 0x1e
        /*0032*/ 	.short	(.L_2055 - .L_2054)
.L_2054:
        /*0034*/ 	.word	0x00000000


	//----- nvinfo : EIATTR_CBANK_PARAM_SIZE
	.align		4
.L_2055:
        /*0038*/ 	.byte	0x03, 0x19
        /*003a*/ 	.short	0x00a0


	//----- nvinfo : EIATTR_PARAM_CBANK
	.align		4
        /*003c*/ 	.byte	0x04, 0x0a
        /*003e*/ 	.short	(.L_2057 - .L_2056)
	.align		4
.L_2056:
        /*0040*/ 	.word	index@(.nv.constant0._Z32group_norm_nhwc_fwd_scale_kernelI11Fp16IOBf16WLi140EEv26Group_norm_nhwc_fwd_params)
        /*0044*/ 	.short	0x0210
        /*0046*/ 	.short	0x00a0


	//----- nvinfo : EIATTR_SW_WAR
	.align		4
.L_2057:
        /*0048*/ 	.byte	0x04, 0x36
        /*004a*/ 	.short	(.L_2059 - .L_2058)
.L_2058:
        /*004c*/ 	.word	0x00000008
.L_2059:


//--------------------- .nv.info._Z32group_norm_nhwc_fwd_scale_kernelI11Fp16IOBf16WLi160EEv26Group_norm_nhwc_fwd_params --------------------------
	.section	.nv.info._Z32group_norm_nhwc_fwd_scale_kernelI11Fp16IOBf16WLi160EEv26Group_norm_nhwc_fwd_params,"",@"SHT_CUDA_INFO"
	.sectionflags	@""
	.align	4


	//----- nvinfo : EIATTR_CUDA_API_VERSION
	.align		4
        /*0000*/ 	.byte	0x04, 0x37
        /*0002*/ 	.short	(.L_2061 - .L_2060)
.L_2060:
        /*0004*/ 	.word	0x00000082


	//----- nvinfo : EIATTR_KPARAM_INFO
	.align		4
.L_2061:
        /*0008*/ 	.byte	0x04, 0x17
        /*000a*/ 	.short	(.L_2063 - .L_2062)
.L_2062:
        /*000c*/ 	.word	0x00000000
        /*0010*/ 	.short	0x0000
        /*0012*/ 	.short	0x0000
        /*0014*/ 	.byte	0x00, 0xf0, 0x81, 0x02


	//----- nvinfo : EIATTR_SPARSE_MMA_MASK
	.align		4
.L_2063:
        /*0018*/ 	.byte	0x03, 0x50
        /*001a*/ 	.short	0x0000


	//----- nvinfo : EIATTR_MAXREG_COUNT
	.align		4
        /*001c*/ 	.byte	0x03, 0x1b
        /*001e*/ 	.short	0x00ff


	//----- nvinfo : EIATTR_MERCURY_ISA_VERSION
	.align		4
        /*0020*/ 	.byte	0x03, 0x5f
        /*0022*/ 	.short	0x0101


	//----- nvinfo : EIATTR_EXIT_INSTR_OFFSETS
	.align		4
        /*0024*/ 	.byte	0x04, 0x1c
        /*0026*/ 	.short	(.L_2065 - .L_2064)


	//   ....[0]....
.L_2064:
        /*0028*/ 	.word	0x000013b0


	//   ....[1]....
        /*002c*/ 	.word	0x00001430


	//----- nvinfo : EIATTR_CRS_STACK_SIZE
	.align		4
.L_2065:
        /*0030*/ 	.byte	0x04, 0x1e
        /*0032*/ 	.short	(.L_2067 - .L_2066)
.L_2066:
        /*0034*/ 	.word	0x00000000


	//----- nvinfo : EIATTR_CBANK_PARAM_SIZE
	.align		4
.L_2067:
        /*0038*/ 	.byte	0x03, 0x19
        /*003a*/ 	.short	0x00a0


	//----- nvinfo : EIATTR_PARAM_CBANK
	.align		4
        /*003c*/ 	.byte	0x04, 0x0a
        /*003e*/ 	.short	(.L_2069 - .L_2068)
	.align		4
.L_2068:
        /*0040*/ 	.word	index@(.nv.constant0._Z32group_norm_nhwc_fwd_scale_kernelI11Fp16IOBf16WLi160EEv26Group_norm_nhwc_fwd_params)
        /*0044*/ 	.short	0x0210
        /*0046*/ 	.short	0x00a0


	//----- nvinfo : EIATTR_SW_WAR
	.align		4
.L_2069:
        /*0048*/ 	.byte	0x04, 0x36
        /*004a*/ 	.short	(.L_2071 - .L_2070)
.L_2070:
        /*004c*/ 	.word	0x00000008
.L_2071:


//--------------------- .nv.info._Z32group_norm_nhwc_fwd_scale_kernelI11Fp16IOFp16WLi196EEv26Group_norm_nhwc_fwd_params --------------------------
	.section	.nv.info._Z32group_norm_nhwc_fwd_scale_kernelI11Fp16IOFp16WLi196EEv26Group_norm_nhwc_fwd_params,"",@"SHT_CUDA_INFO"
	.sectionflags	@""
	.align	4


	//----- nvinfo : EIATTR_CUDA_API_VERSION
	.align		4
        /*0000*/ 	.byte	0x04, 0x37
        /*0002*/ 	.short	(.L_2073 - .L_2072)
.L_2072:
        /*0004*/ 	.word	0x00000082


	//----- nvinfo : EIATTR_KPARAM_INFO
	.align		4
.L_2073:
        /*0008*/ 	.byte	0x04, 0x17
        /*000a*/ 	.short	(.L_2075 - .L_2074)
.L_2074:
        /*000c*/ 	.word	0x00000000
        /*0010*/ 	.short	0x0000
        /*0012*/ 	.short	0x0000
        /*0014*/ 	.byte	0x00, 0xf0, 0x81, 0x02


	//----- nvinfo : EIATTR_SPARSE_MMA_MASK
	.align		4
.L_2075:
        /*0018*/ 	.byte	0x03, 0x50
        /*001a*/ 	.short	0x0000


	//----- nvinfo : EIATTR_MAXREG_COUNT
	.align		4
        /*001c*/ 	.byte	0x03, 0x1b
        /*001e*/ 	.short	0x00ff


	//----- nvinfo : EIATTR_MERCURY_ISA_VERSION
	.align		4
        /*0020*/ 	.byte	0x03, 0x5f
        /*0022*/ 	.short	0x0101


	//----- nvinfo : EIATTR_EXIT_INSTR_OFFSETS
	.align		4
        /*0024*/ 	.byte	0x04, 0x1c
        /*0026*/ 	.short	(.L_2077 - .L_2076)


	//   ....[0]....
.L_2076:
        /*0028*/ 	.word	0x000013b0


	//   ....[1]....
        /*002c*/ 	.word	0x00001430


	//----- nvinfo : EIATTR_CRS_STACK_SIZE
	.align		4
.L_2077:
        /*0030*/ 	.byte	0x04, 0x1e
        /*0032*/ 	.short	(.L_2079 - .L_2078)
.L_2078:
        /*0034*/ 	.word	0x00000000


	//----- nvinfo : EIATTR_CBANK_PARAM_SIZE
	.align		4
.L_2079:
        /*0038*/ 	.byte	0x03, 0x19
        /*003a*/ 	.short	0x00a0


	//----- nvinfo : EIATTR_PARAM_CBANK
	.align		4
        /*003c*/ 	.byte	0x04, 0x0a
        /*003e*/ 	.short	(.L_2081 - .L_2080)
	.align		4
.L_2080:
        /*0040*/ 	.word	index@(.nv.constant0._Z32group_norm_nhwc_fwd_scale_kernelI11Fp16IOFp16WLi196EEv26Group_norm_nhwc_fwd_params)
        /*0044*/ 	.short	0x0210
        /*0046*/ 	.short	0x00a0


	//----- nvinfo : EIATTR_SW_WAR
	.align		4
.L_2081:
        /*0048*/ 	.byte	0x04, 0x36
        /*004a*/ 	.short	(.L_2083 - .L_2082)
.L_2082:
        /*004c*/ 	.word	0x00000008
.L_2083:


//--------------------- .nv.info._Z32group_norm_nhwc_fwd_scale_kernelI11Fp16IOFp16WLi168EEv26Group_norm_nhwc_fwd_params --------------------------
	.section	.nv.info._Z32group_norm_nhwc_fwd_scale_kernelI11Fp16IOFp16WLi168EEv26Group_norm_nhwc_fwd_params,"",@"SHT_CUDA_INFO"
	.sectionflags	@""
	.align	4


	//----- nvinfo : EIATTR_CUDA_API_VERSION
	.align		4
        /*0000*/ 	.byte	0x04, 0x37
        /*0002*/ 	.short	(.L_2085 - .L_2084)
.L_2084:
        /*0004*/ 	.word	0x00000082


	//----- nvinfo : EIATTR_KPARAM_INFO
	.align		4
.L_2085:
        /*0008*/ 	.byte	0x04, 0x17
        /*000a*/ 	.short	(.L_2087 - .L_2086)
.L_2086:
        /*000c*/ 	.word	0x00000000
        /*0010*/ 	.short	0x0000
        /*0012*/ 	.short	0x0000
        /*0014*/ 	.byte	0x00, 0xf0, 0x81, 0x02


	//----- nvinfo : EIATTR_SPARSE_MMA_MASK
	.align		4
.L_2087:
        /*0018*/ 	.byte	0x03, 0x50
        /*001a*/ 	.short	0x0000


	//----- nvinfo : EIATTR_MAXREG_COUNT
	.align		4
        /*001c*/ 	.byte	0x03, 0x1b
        /*001e*/ 	.short	0x00ff


	//----- nvinfo : EIATTR_MERCURY_ISA_VERSION
	.align		4
        /*0020*/ 	.byte	0x03, 0x5f
        /*0022*/ 	.short	0x0101


	//----- nvinfo : EIATTR_EXIT_INSTR_OFFSETS
	.align		4
        /*0024*/ 	.byte	0x04, 0x1c
        /*0026*/ 	.short	(.L_2089 - .L_2088)


	//   ....[0]....
.L_2088:
        /*0028*/ 	.word	0x000013b0


	//   ....[1]....
        /*002c*/ 	.word	0x00001430


	//----- nvinfo : EIATTR_CRS_STACK_SIZE
	.align		4
.L_2089:
        /*0030*/ 	.byte	0x04, 0x1e
        /*0032*/ 	.short	(.L_2091 - .L_2090)
.L_2090:
        /*0034*/ 	.word	0x00000000


	//----- nvinfo : EIATTR_CBANK_PARAM_SIZE
	.align		4
.L_2091:
        /*0038*/ 	.byte	0x03, 0x19
        /*003a*/ 	.short	0x00a0


	//----- nvinfo : EIATTR_PARAM_CBANK
	.align		4
        /*003c*/ 	.byte	0x04, 0x0a
        /*003e*/ 	.short	(.L_2093 - .L_2092)
	.align		4
.L_2092:
        /*0040*/ 	.word	index@(.nv.constant0._Z32group_norm_nhwc_fwd_scale_kernelI11Fp16IOFp16WLi168EEv26Group_norm_nhwc_fwd_params)
        /*0044*/ 	.short	0x0210
        /*0046*/ 	.short	0x00a0


	//----- nvinfo : EIATTR_SW_WAR
	.align		4
.L_2093:
        /*0048*/ 	.byte	0x04, 0x36
        /*004a*/ 	.short	(.L_2095 - .L_2094)
.L_2094:
        /*004c*/ 	.word	0x00000008
.L_2095:


//--------------------- .nv.info._Z32group_norm_nhwc_fwd_scale_kernelI11Fp16IOFp16WLi64EEv26Group_norm_nhwc_fwd_params --------------------------
	.section	.nv.info._Z32group_norm_nhwc_fwd_scale_kernelI11Fp16IOFp16WLi64EEv26Group_norm_nhwc_fwd_params,"",@"SHT_CUDA_INFO"
	.sectionflags	@""
	.align	4


	//----- nvinfo : EIATTR_CUDA_API_VERSION
	.align		4
        /*0000*/ 	.byte	0x04, 0x37
        /*0002*/ 	.short	(.L_2097 - .L_2096)
.L_2096:
        /*0004*/ 	.word	0x00000082


	//----- nvinfo : EIATTR_KPARAM_INFO
	.align		4
.L_2097:
        /*0008*/ 	.byte	0x04, 0x17
        /*000a*/ 	.short	(.L_2099 - .L_2098)
.L_2098:
        /*000c*/ 	.word	0x00000000
        /*0010*/ 	.short	0x0000
        /*0012*/ 	.short	0x0000
        /*0014*/ 	.byte	0x00, 0xf0, 0x81, 0x02


	//----- nvinfo : EIATTR_SPARSE_MMA_MASK
	.align		4
.L_2099:
        /*0018*/ 	.byte	0x03, 0x50
        /*001a*/ 	.short	0x0000


	//----- nvinfo : EIATTR_MAXREG_COUNT
	.align		4
        /*001c*/ 	.byte	0x03, 0x1b
        /*001e*/ 	.short	0x00ff


	//----- nvinfo : EIATTR_MERCURY_ISA_VERSION
	.align		4
        /*0020*/ 	.byte	0x03, 0x5f
        /*0022*/ 	.short	0x0101


	//----- nvinfo : EIATTR_EXIT_INSTR_OFFSETS
	.align		4
        /*0024*/ 	.byte	0x04, 0x1c
        /*0026*/ 	.short	(.L_2101 - .L_2100)


	//   ....[0]....
.L_2100:
        /*0028*/ 	.word	0x000013b0


	//   ....[1]....
        /*002c*/ 	.word	0x00001430


	//----- nvinfo : EIATTR_CRS_STACK_SIZE
	.align		4
.L_2101:
        /*0030*/ 	.byte	0x04, 0x1e
        /*0032*/ 	.short	(.L_2103 - .L_2102)
.L_2102:
        /*0034*/ 	.word	0x00000000


	//----- nvinfo : EIATTR_CBANK_PARAM_SIZE
	.align		4
.L_2103:
        /*0038*/ 	.byte	0x03, 0x19
        /*003a*/ 	.short	0x00a0


	//----- nvinfo : EIATTR_PARAM_CBANK
	.align		4
        /*003c*/ 	.byte	0x04, 0x0a
        /*003e*/ 	.short	(.L_2105 - .L_2104)
	.align		4
.L_2104:
        /*0040*/ 	.word	index@(.nv.constant0._Z32group_norm_nhwc_fwd_scale_kernelI11Fp16IOFp16WLi64EEv26Group_norm_nhwc_fwd_params)
        /*0044*/ 	.short	0x0210
        /*0046*/ 	.short	0x00a0


	//----- nvinfo : EIATTR_SW_WAR
	.align		4
.L_2105:
        /*0048*/ 	.byte	0x04, 0x36
        /*004a*/ 	.short	(.L_2107 - .L_2106)
.L_2106:
        /*004c*/ 	.word	0x00000008
.L_2107:


//--------------------- .nv.info._Z32group_norm_nhwc_fwd_scale_kernelI11Fp16IOFp16WLi128EEv26Group_norm_nhwc_fwd_params --------------------------
	.section	.nv.info._Z32group_norm_nhwc_fwd_scale_kernelI11Fp16IOFp16WLi128EEv26Group_norm_nhwc_fwd_params,"",@"SHT_CUDA_INFO"
	.sectionflags	@""
	.align	4


	//----- nvinfo : EIATTR_CUDA_API_VERSION
	.align		4
        /*0000*/ 	.byte	0x04, 0x37
        /*0002*/ 	.short	(.L_2109 - .L_2108)
.L_2108:
        /*0004*/ 	.word	0x00000082


	//----- nvinfo : EIATTR_KPARAM_INFO
	.align		4
.L_2109:
        /*0008*/ 	.byte	0x04, 0x17
        /*000a*/ 	.short	(.L_2111 - .L_2110)
.L_2110:
        /*000c*/ 	.word	0x00000000
        /*0010*/ 	.short	0x0000
        /*0012*/ 	.short	0x0000
        /*0014*/ 	.byte	0x00, 0xf0, 0x81, 0x02


	//----- nvinfo : EIATTR_SPARSE_MMA_MASK
	.align		4
.L_2111:
        /*0018*/ 	.byte	0x03, 0x50
        /*001a*/ 	.short	0x0000


	//----- nvinfo : EIATTR_MAXREG_COUNT
	.align		4
        /*001c*/ 	.byte	0x03, 0x1b
        /*001e*/ 	.short	0x00ff


	//----- nvinfo : EIATTR_MERCURY_ISA_VERSION
	.align		4
        /*0020*/ 	.byte	0x03, 0x5f
        /*0022*/ 	.short	0x0101


	//----- nvinfo : EIATTR_EXIT_INSTR_OFFSETS
	.align		4
        /*0024*/ 	.byte	0x04, 0x1c
        /*0026*/ 	.short	(.L_2113 - .L_2112)


	//   ....[0]....
.L_2112:
        /*0028*/ 	.word	0x000013b0


	//   ....[1]....
        /*002c*/ 	.word	0x00001430


	//----- nvinfo : EIATTR_CRS_STACK_SIZE
	.align		4
.L_2113:
        /*0030*/ 	.byte	0x04, 0x1e
        /*0032*/ 	.short	(.L_2115 - .L_2114)
.L_2114:
        /*0034*/ 	.word	0x00000000


	//----- nvinfo : EIATTR_CBANK_PARAM_SIZE
	.align		4
.L_2115:
        /*0038*/ 	.byte	0x03, 0x19
        /*003a*/ 	.short	0x00a0


	//----- nvinfo : EIATTR_PARAM_CBANK
	.align		4
        /*003c*/ 	.byte	0x04, 0x0a
        /*003e*/ 	.short	(.L_2117 - .L_2116)
	.align		4
.L_2116:
        /*0040*/ 	.word	index@(.nv.constant0._Z32group_norm_nhwc_fwd_scale_kernelI11Fp16IOFp16WLi128EEv26Group_norm_nhwc_fwd_params)
        /*0044*/ 	.short	0x0210
        /*0046*/ 	.short	0x00a0


	//----- nvinfo : EIATTR_SW_WAR
	.align		4
.L_2117:
        /*0048*/ 	.byte	0x04, 0x36
        /*004a*/ 	.short	(.L_2119 - .L_2118)
.L_2118:
        /*004c*/ 	.word	0x00000008
.L_2119:


//--------------------- .nv.info._Z32group_norm_nhwc_fwd_scale_kernelI11Fp16IOFp16WLi192EEv26Group_norm_nhwc_fwd_params --------------------------
	.section	.nv.info._Z32group_norm_nhwc_fwd_scale_kernelI11Fp16IOFp16WLi192EEv26Group_norm_nhwc_fwd_params,"",@"SHT_CUDA_INFO"
	.sectionflags	@""
	.align	4


	//----- nvinfo : EIATTR_CUDA_API_VERSION
	.align		4
        /*0000*/ 	.byte	0x04, 0x37
        /*0002*/ 	.short	(.L_2121 - .L_2120)
.L_2120:
        /*0004*/ 	.word	0x00000082


	//----- nvinfo : EIATTR_KPARAM_INFO
	.align		4
.L_2121:
        /*0008*/ 	.byte	0x04, 0x17
        /*000a*/ 	.short	(.L_2123 - .L_2122)
.L_2122:
        /*000c*/ 	.word	0x00000000
        /*0010*/ 	.short	0x0000
        /*0012*/ 	.short	0x0000
        /*0014*/ 	.byte	0x00, 0xf0, 0x81, 0x02


	//----- nvinfo : EIATTR_SPARSE_MMA_MASK
	.align		4
.L_2123:
        /*0018*/ 	.byte	0x03, 0x50
        /*001a*/ 	.short	0x0000


	//----- nvinfo : EIATTR_MAXREG_COUNT
	.align		4
        /*001c*/ 	.byte	0x03, 0x1b
        /*001e*/ 	.short	0x00ff


	//----- nvinfo : EIATTR_MERCURY_ISA_VERSION
	.align		4
        /*0020*/ 	.byte	0x03, 0x5f
        /*0022*/ 	.short	0x0101


	//----- nvinfo : EIATTR_EXIT_INSTR_OFFSETS
	.align		4
        /*0024*/ 	.byte	0x04, 0x1c
        /*0026*/ 	.short	(.L_2125 - .L_2124)


	//   ....[0]....
.L_2124:
        /*0028*/ 	.word	0x000013b0


	//   ....[1]....
        /*002c*/ 	.word	0x00001430


	//----- nvinfo : EIATTR_CRS_STACK_SIZE
	.align		4
.L_2125:
        /*0030*/ 	.byte	0x04, 0x1e
        /*0032*/ 	.short	(.L_2127 - .L_2126)
.L_2126:
        /*0034*/ 	.word	0x00000000


	//----- nvinfo : EIATTR_CBANK_PARAM_SIZE
	.align		4
.L_2127:
        /*0038*/ 	.byte	0x03, 0x19
        /*003a*/ 	.short	0x00a0


	//----- nvinfo : EIATTR_PARAM_CBANK
	.align		4
        /*003c*/ 	.byte	0x04, 0x0a
        /*003e*/ 	.short	(.L_2129 - .L_2128)
	.align		4
.L_2128:
        /*0040*/ 	.word	index@(.nv.constant0._Z32group_norm_nhwc_fwd_scale_kernelI11Fp16IOFp16WLi192EEv26Group_norm_nhwc_fwd_params)
        /*0044*/ 	.short	0x0210
        /*0046*/ 	.short	0x00a0


	//----- nvinfo : EIATTR_SW_WAR
	.align		4
.L_2129:
        /*0048*/ 	.byte	0x04, 0x36
        /*004a*/ 	.short	(.L_2131 - .L_2130)
.L_2130:
        /*004c*/ 	.word	0x00000008
.L_2131:


//--------------------- .nv.info._Z32group_norm_nhwc_fwd_scale_kernelI11Fp16IOFp16WLi448EEv26Group_norm_nhwc_fwd_params --------------------------
	.section	.nv.info._Z32group_norm_nhwc_fwd_scale_kernelI11Fp16IOFp16WLi448EEv26Group_norm_nhwc_fwd_params,"",@"SHT_CUDA_INFO"
	.sectionflags	@""
	.align	4


	//----- nvinfo : EIATTR_CUDA_API_VERSION
	.align		4
        /*0000*/ 	.byte	0x04, 0x37
        /*0002*/ 	.short	(.L_2133 - .L_2132)
.L_2132:
        /*0004*/ 	.word	0x00000082


	//----- nvinfo : EIATTR_KPARAM_INFO
	.align		4
.L_2133:
        /*0008*/ 	.byte	0x04, 0x17
        /*000a*/ 	.short	(.L_2135 - .L_2134)
.L_2134:
        /*000c*/ 	.word	0x00000000
        /*0010*/ 	.short	0x0000
        /*0012*/ 	.short	0x0000
        /*0014*/ 	.byte	0x00, 0xf0, 0x81, 0x02


	//----- nvinfo : EIATTR_SPARSE_MMA_MASK
	.align		4
.L_2135:
        /*0018*/ 	.byte	0x03, 0x50
        /*001a*/ 	.short	0x0000


	//----- nvinfo : EIATTR_MAXREG_COUNT
	.align		4
        /*001c*/ 	.byte	0x03, 0x1b
        /*001e*/ 	.short	0x00ff


	//----- nvinfo : EIATTR_MERCURY_ISA_VERSION
	.align		4
        /*0020*/ 	.byte	0x03, 0x5f
        /*0022*/ 	.short	0x0101


	//----- nvinfo : EIATTR_EXIT_INSTR_OFFSETS
	.align		4
        /*0024*/ 	.byte	0x04, 0x1c
        /*0026*/ 	.short	(.L_2137 - .L_2136)


	//   ....[0]....
.L_2136:
        /*0028*/ 	.word	0x000013b0


	//   ....[1]....
        /*002c*/ 	.word	0x00001430


	//----- nvinfo : EIATTR_CRS_STACK_SIZE
	.align		4
.L_2137:
        /*0030*/ 	.byte	0x04, 0x1e
        /*0032*/ 	.short	(.L_2139 - .L_2138)
.L_2138:
        /*0034*/ 	.word	0x00000000


	//----- nvinfo : EIATTR_CBANK_PARAM_SIZE
	.align		4
.L_2139:
        /*0038*/ 	.byte	0x03, 0x19
        /*003a*/ 	.short	0x00a0


	//----- nvinfo : EIATTR_PARAM_CBANK
	.align		4
        /*003c*/ 	.byte	0x04, 0x0a
        /*003e*/ 	.short	(.L_2141 - .L_2140)
	.align		4
.L_2140:
        /*0040*/ 	.word	index@(.nv.constant0._Z32group_norm_nhwc_fwd_scale_kernelI11Fp16IOFp16WLi448EEv26Group_norm_nhwc_fwd_params)
        /*0044*/ 	.short	0x0210
        /*0046*/ 	.short	0x00a0


	//----- nvinfo : EIATTR_SW_WAR
	.align		4
.L_2141:
        /*0048*/ 	.byte	0x04, 0x36
        /*004a*/ 	.short	(.L_2143 - .L_2142)
.L_2142:
        /*004c*/ 	.word	0x00000008
.L_2143:


//--------------------- .nv.info._Z32group_norm_nhwc_fwd_scale_kernelI11Fp16IOFp16WLi256EEv26Group_norm_nhwc_fwd_params --------------------------
	.section	.nv.info._Z32group_norm_nhwc_fwd_scale_kernelI11Fp16IOFp16WLi256EEv26Group_norm_nhwc_fwd_params,"",@"SHT_CUDA_INFO"
	.sectionflags	@""
	.align	4


	//----- nvinfo : EIATTR_CUDA_API_VERSION
	.align		4
        /*0000*/ 	.byte	0x04, 0x37
        /*0002*/ 	.short	(.L_2145 - .L_2144)
.L_2144:
        /*0004*/ 	.word	0x00000082


	//----- nvinfo : EIATTR_KPARAM_INFO
	.align		4
.L_2145:
        /*0008*/ 	.byte	0x04, 0x17
        /*000a*/ 	.short	(.L_2147 - .L_2146)
.L_2146:
        /*000c*/ 	.word	0x00000000
        /*0010*/ 	.short	0x0000
        /*0012*/ 	.short	0x0000
        /*0014*/ 	.byte	0x00, 0xf0, 0x81, 0x02


	//----- nvinfo : EIATTR_SPARSE_MMA_MASK
	.align		4
.L_2147:
        /*0018*/ 	.byte	0x03, 0x50
        /*001a*/ 	.short	0x0000


	//----- nvinfo : EIATTR_MAXREG_COUNT
	.align		4
        /*001c*/ 	.byte	0x03, 0x1b
        /*001e*/ 	.short	0x00ff


	//----- nvinfo : EIATTR_MERCURY_ISA_VERSION
	.align		4
        /*0020*/ 	.byte	0x03, 0x5f
        /*0022*/ 	.short	0x0101


	//----- nvinfo : EIATTR_EXIT_INSTR_OFFSETS
	.align		4
        /*0024*/ 	.byte	0x04, 0x1c
        /*0026*/ 	.short	(.L_2149 - .L_2148)


	//   ....[0]....
.L_2148:
        /*0028*/ 	.word	0x000013b0


	//   ....[1]....
        /*002c*/ 	.word	0x00001430


	//----- nvinfo : EIATTR_CRS_STACK_SIZE
	.align		4
.L_2149:
        /*0030*/ 	.byte	0x04, 0x1e
        /*0032*/ 	.short	(.L_2151 - .L_2150)
.L_2150:
        /*0034*/ 	.word	0x00000000


	//----- nvinfo : EIATTR_CBANK_PARAM_SIZE
	.align		4
.L_2151:
        /*0038*/ 	.byte	0x03, 0x19
        /*003a*/ 	.short	0x00a0


	//----- nvinfo : EIATTR_PARAM_CBANK
	.align		4
        /*003c*/ 	.byte	0x04, 0x0a
        /*003e*/ 	.short	(.L_2153 - .L_2152)
	.align		4
.L_2152:
        /*0040*/ 	.word	index@(.nv.constant0._Z32group_norm_nhwc_fwd_scale_kernelI11Fp16IOFp16WLi256EEv26Group_norm_nhwc_fwd_params)
        /*0044*/ 	.short	0x0210
        /*0046*/ 	.short	0x00a0


	//----- nvinfo : EIATTR_SW_WAR
	.align		4
.L_2153:
        /*0048*/ 	.byte	0x04, 0x36
        /*004a*/ 	.short	(.L_2155 - .L_2154)
.L_2154:
        /*004c*/ 	.word	0x00000008
.L_2155:


//--------------------- .nv.info._Z32group_norm_nhwc_fwd_scale_kernelI11Fp16IOFp16WLi120EEv26Group_norm_nhwc_fwd_params --------------------------
	.section	.nv.info._Z32group_norm_nhwc_fwd_scale_kernelI11Fp16IOFp16WLi120EEv26Group_norm_nhwc_fwd_params,"",@"SHT_CUDA_INFO"
	.sectionflags	@""
	.align	4


	//----- nvinfo : EIATTR_CUDA_API_VERSION
	.align		4
        /*0000*/ 	.byte	0x04, 0x37
        /*0002*/ 	.short	(.L_2157 - .L_2156)
.L_2156:
        /*0004*/ 	.word	0x00000082


	//----- nvinfo : EIATTR_KPARAM_INFO
	.align		4
.L_2157:
        /*0008*/ 	.byte	0x04, 0x17
        /*000a*/ 	.short	(.L_2159 - .L_2158)
.L_2158:
        /*000c*/ 	.word	0x00000000
        /*0010*/ 	.short	0x0000
        /*0012*/ 	.short	0x0000
        /*0014*/ 	.byte	0x00, 0xf0, 0x81, 0x02


	//----- nvinfo : EIATTR_SPARSE_MMA_MASK
	.align		4
.L_2159:
        /*0018*/ 	.byte	0x03, 0x50
        /*001a*/ 	.short	0x0000


	//----- nvinfo : EIATTR_MAXREG_COUNT
	.align		4
        /*001c*/ 	.byte	0x03, 0x1b
        /*001e*/ 	.short	0x00ff


	//----- nvinfo : EIATTR_MERCURY_ISA_VERSION
	.align		4
        /*0020*/ 	.byte	0x03, 0x5f
        /*0022*/ 	.short	0x0101


	//----- nvinfo : EIATTR_EXIT_INSTR_OFFSETS
	.align		4
        /*0024*/ 	.byte	0x04, 0x1c
        /*0026*/ 	.short	(.L_2161 - .L_2160)


	//   ....[0]....
.L_2160:
        /*0028*/ 	.word	0x000013b0


	//   ....[1]....
        /*002c*/ 	.word	0x00001430


	//----- nvinfo : EIATTR_CRS_STACK_SIZE
	.align		4
.L_2161:
        /*0030*/ 	.byte	0x04, 0x1e
        /*0032*/ 	.short	(.L_2163 - .L_2162)
.L_2162:
        /*0034*/ 	.word	0x00000000


	//----- nvinfo : EIATTR_CBANK_PARAM_SIZE
	.align		4
.L_2163:
        /*0038*/ 	.byte	0x03, 0x19
        /*003a*/ 	.short	0x00a0


	//----- nvinfo : EIATTR_PARAM_CBANK
	.align		4
        /*003c*/ 	.byte	0x04, 0x0a
        /*003e*/ 	.short	(.L_2165 - .L_2164)
	.align		4
.L_2164:
        /*0040*/ 	.word	index@(.nv.constant0._Z32group_norm_nhwc_fwd_scale_kernelI11Fp16IOFp16WLi120EEv26Group_norm_nhwc_fwd_params)
        /*0044*/ 	.short	0x0210
        /*0046*/ 	.short	0x00a0


	//----- nvinfo : EIATTR_SW_WAR
	.align		4
.L_2165:
        /*0048*/ 	.byte	0x04, 0x36
        /*004a*/ 	.short	(.L_2167 - .L_2166)
.L_2166:
        /*004c*/ 	.word	0x00000008
.L_2167:


//--------------------- .nv.info._Z32group_norm_nhwc_fwd_scale_kernelI11Fp16IOFp16WLi140EEv26Group_norm_nhwc_fwd_params --------------------------
	.section	.nv.info._Z32group_norm_nhwc_fwd_scale_kernelI11Fp16IOFp16WLi140EEv26Group_norm_nhwc_fwd_params,"",@"SHT_CUDA_INFO"
	.sectionflags	@""
	.align	4


	//----- nvinfo : EIATTR_CUDA_API_VERSION
	.align		4
        /*0000*/ 	.byte	0x04, 0x37
        /*0002*/ 	.short	(.L_2169 - .L_2168)
.L_2168:
        /*0004*/ 	.word	0x00000082


	//----- nvinfo : EIATTR_KPARAM_INFO
	.align		4
.L_2169:
        /*0008*/ 	.byte	0x04, 0x17
        /*000a*/ 	.short	(.L_2171 - .L_2170)
.L_2170:
        /*000c*/ 	.word	0x00000000
        /*0010*/ 	.short	0x0000
        /*0012*/ 	.short	0x0000
        /*0014*/ 	.byte	0x00, 0xf0, 0x81, 0x02


	//----- nvinfo : EIATTR_SPARSE_MMA_MASK
	.align		4
.L_2171:
        /*0018*/ 	.byte	0x03, 0x50
        /*001a*/ 	.short	0x0000


	//----- nvinfo : EIATTR_MAXREG_COUNT
	.align		4
        /*001c*/ 	.byte	0x03, 0x1b
        /*001e*/ 	.short	0x00ff


	//----- nvinfo : EIATTR_MERCURY_ISA_VERSION
	.align		4
        /*0020*/ 	.byte	0x03, 0x5f
        /*0022*/ 	.short	0x0101


	//----- nvinfo : EIATTR_EXIT_INSTR_OFFSETS
	.align		4
        /*0024*/ 	.byte	0x04, 0x1c
        /*0026*/ 	.short	(.L_2173 - .L_2172)


	//   ....[0]....
.L_2172:
        /*0028*/ 	.word	0x000013b0


	//   ....[1]....
        /*002c*/ 	.word	0x00001430


	//----- nvinfo : EIATTR_CRS_STACK_SIZE
	.align		4
.L_2173:
        /*0030*/ 	.byte	0x04, 0x1e
        /*0032*/ 	.short	(.L_2175 - .L_2174)
.L_2174:
        /*0034*/ 	.word	0x00000000


	//----- nvinfo : EIATTR_CBANK_PARAM_SIZE
	.align		4
.L_2175:
        /*0038*/ 	.byte	0x03, 0x19
        /*003a*/ 	.short	0x00a0


	//----- nvinfo : EIATTR_PARAM_CBANK
	.align		4
        /*003c*/ 	.byte	0x04, 0x0a
        /*003e*/ 	.short	(.L_2177 - .L_2176)
	.align		4
.L_2176:
        /*0040*/ 	.word	index@(.nv.constant0._Z32group_norm_nhwc_fwd_scale_kernelI11Fp16IOFp16WLi140EEv26Group_norm_nhwc_fwd_params)
        /*0044*/ 	.short	0x0210
        /*0046*/ 	.short	0x00a0


	//----- nvinfo : EIATTR_SW_WAR
	.align		4
.L_2177:
        /*0048*/ 	.byte	0x04, 0x36
        /*004a*/ 	.short	(.L_2179 - .L_2178)
.L_2178:
        /*004c*/ 	.word	0x00000008
.L_2179:


//--------------------- .nv.info._Z32group_norm_nhwc_fwd_scale_kernelI11Fp16IOFp16WLi160EEv26Group_norm_nhwc_fwd_params --------------------------
	.section	.nv.info._Z32group_norm_nhwc_fwd_scale_kernelI11Fp16IOFp16WLi160EEv26Group_norm_nhwc_fwd_params,"",@"SHT_CUDA_INFO"
	.sectionflags	@""
	.align	4


	//----- nvinfo : EIATTR_CUDA_API_VERSION
	.align		4
        /*0000*/ 	.byte	0x04, 0x37
        /*0002*/ 	.short	(.L_2181 - .L_2180)
.L_2180:
        /*0004*/ 	.word	0x00000082


	//----- nvinfo : EIATTR_KPARAM_INFO
	.align		4
.L_2181:
        /*0008*/ 	.byte	0x04, 0x17
        /*000a*/ 	.short	(.L_2183 - .L_2182)
.L_2182:
        /*000c*/ 	.word	0x00000000
        /*0010*/ 	.short	0x0000
        /*0012*/ 	.short	0x0000
        /*0014*/ 	.byte	0x00, 0xf0, 0x81, 0x02


	//----- nvinfo : EIATTR_SPARSE_MMA_MASK
	.align		4
.L_2183:
        /*0018*/ 	.byte	0x03, 0x50
        /*001a*/ 	.short	0x0000


	//----- nvinfo : EIATTR_MAXREG_COUNT
	.align		4
        /*001c*/ 	.byte	0x03, 0x1b
        /*001e*/ 	.short	0x00ff


	//----- nvinfo : EIATTR_MERCURY_ISA_VERSION
	.align		4
        /*0020*/ 	.byte	0x03, 0x5f
        /*0022*/ 	.short	0x0101


	//----- nvinfo : EIATTR_EXIT_INSTR_OFFSETS
	.align		4
        /*0024*/ 	.byte	0x04, 0x1c
        /*0026*/ 	.short	(.L_2185 - .L_2184)


	//   ....[0]....
.L_2184:
        /*0028*/ 	.word	0x000013b0


	//   ....[1]....
        /*002c*/ 	.word	0x00001430


	//----- nvinfo : EIATTR_CRS_STACK_SIZE
	.align		4
.L_2185:
        /*0030*/ 	.byte	0x04, 0x1e
        /*0032*/ 	.short	(.L_2187 - .L_2186)
.L_2186:
        /*0034*/ 	.word	0x00000000


	//----- nvinfo : EIATTR_CBANK_PARAM_SIZE
	.align		4
.L_2187:
        /*0038*/ 	.byte	0x03, 0x19
        /*003a*/ 	.short	0x00a0


	//----- nvinfo : EIATTR_PARAM_CBANK
	.align		4
        /*003c*/ 	.byte	0x04, 0x0a
        /*003e*/ 	.short	(.L_2189 - .L_2188)
	.align		4
.L_2188:
        /*0040*/ 	.word	index@(.nv.constant0._Z32group_norm_nhwc_fwd_scale_kernelI11Fp16IOFp16WLi160EEv26Group_norm_nhwc_fwd_params)
        /*0044*/ 	.short	0x0210
        /*0046*/ 	.short	0x00a0


	//----- nvinfo : EIATTR_SW_WAR
	.align		4
.L_2189:
        /*0048*/ 	.byte	0x04, 0x36
        /*004a*/ 	.short	(.L_2191 - .L_2190)
.L_2190:
        /*004c*/ 	.word	0x00000008
.L_2191:


//--------------------- .nv.info._Z30group_norm_nhwc_fwd_sum_kernelI11Fp32IOFp32WLi196EEv26Group_norm_nhwc_fwd_params --------------------------
	.section	.nv.info._Z30group_norm_nhwc_fwd_sum_kernelI11Fp32IOFp32WLi196EEv26Group_norm_nhwc_fwd_params,"",@"SHT_CUDA_INFO"
	.sectionflags	@""
	.align	4


	//----- nvinfo : EIATTR_CUDA_API_VERSION
	.align		4
        /*0000*/ 	.byte	0x04, 0x37
        /*0002*/ 	.short	(.L_2193 - .L_2192)
.L_2192:
        /*0004*/ 	.word	0x00000082


	//----- nvinfo : EIATTR_KPARAM_INFO
	.align		4
.L_2193:
        /*0008*/ 	.byte	0x04, 0x17
        /*000a*/ 	.short	(.L_2195 - .L_2194)
.L_2194:
        /*000c*/ 	.word	0x00000000
        /*0010*/ 	.short	0x0000
        /*0012*/ 	.short	0x0000
        /*0014*/ 	.byte	0x00, 0xf0, 0x81, 0x02


	//----- nvinfo : EIATTR_SPARSE_MMA_MASK
	.align		4
.L_2195:
        /*0018*/ 	.byte	0x03, 0x50
        /*001a*/ 	.short	0x0000


	//----- nvinfo : EIATTR_MAXREG_COUNT
	.align		4
        /*001c*/ 	.byte	0x03, 0x1b
        /*001e*/ 	.short	0x00ff


	//----- nvinfo : EIATTR_NUM_BARRIERS
	.align		4
        /*0020*/ 	.byte	0x02, 0x4c
        /*0022*/ 	.byte	0x01
	.zero		1


	//----- nvinfo : EIATTR_MERCURY_ISA_VERSION
	.align		4
        /*0024*/ 	.byte	0x03, 0x5f
        /*0026*/ 	.short	0x0101


	//----- nvinfo : EIATTR_COOP_GROUP_MASK_REGIDS
	.align		4
        /*0028*/ 	.byte	0x04, 0x29
        /*002a*/ 	.short	(.L_2197 - .L_2196)


	//   ....[0]....
.L_2196:
        /*002c*/ 	.word	0x05000003


	//   ....[1]....
        /*0030*/ 	.word	0x05000003


	//   ....[2]....
        /*0034*/ 	.word	0x05000003


	//   ....[3]....
        /*0038*/ 	.word	0x05000003


	//   ....[4]....
        /*003c*/ 	.word	0x05000003


	//   ....[5]....
        /*0040*/ 	.word	0x05000003


	//   ....[6]....
        /*0044*/ 	.word	0x05000003


	//   ....[7]....
        /*0048*/ 	.word	0x05000003


	//   ....[8]....
        /*004c*/ 	.word	0x05000003


	//   ....[9]....
        /*0050*/ 	.word	0x05000003


	//   ....[10]....
        /*0054*/ 	.word	0x05000003


	//   ....[11]....
        /*0058*/ 	.word	0x05000003


	//   ....[12]....
        /*005c*/ 	.word	0x05000003


	//   ....[13]....
        /*0060*/ 	.word	0x05000003


	//   ....[14]....
        /*0064*/ 	.word	0x05000003


	//   ....[15]....
        /*0068*/ 	.word	0x05000003


	//   ....[16]....
        /*006c*/ 	.word	0x05000003


	//   ....[17]....
        /*0070*/ 	.word	0x05000003


	//   ....[18]....
        /*0074*/ 	.word	0x05000003


	//   ....[19]....
        /*0078*/ 	.word	0x05000003


	//   ....[20]....
        /*007c*/ 	.word	0x05000003


	//   ....[21]....
        /*0080*/ 	.word	0x05000003


	//----- nvinfo : EIATTR_COOP_GROUP_INSTR_OFFSETS
	.align		4
.L_2197:
        /*0084*/ 	.byte	0x04, 0x28
        /*0086*/ 	.short	(.L_2199 - .L_2198)


	//   ....[0]....
.L_2198:
        /*0088*/ 	.word	0x00000ef0


	//   ....[1]....
        /*008c*/ 	.word	0x00000ff0


	//   ....[2]....
        /*0090*/ 	.word	0x00001030


	//   ....[3]....
        /*0094*/ 	.word	0x00001130


	//   ....[4]....
        /*0098*/ 	.word	0x00001170


	//   ....[5]....
        /*009c*/ 	.word	0x00001270


	//   ....[6]....
        /*00a0*/ 	.word	0x000012b0


	//   ....[7]....
        /*00a4*/ 	.word	0x000013e0


	//   ....[8]....
        /*00a8*/ 	.word	0x00001430


	//   ....[9]....
        /*00ac*/ 	.word	0x000014a0


	//   ....[10]....
        /*00b0*/ 	.word	0x00001510


	//   ....[11]....
        /*00b4*/ 	.word	0x00001c20


	//   ....[12]....
        /*00b8*/ 	.word	0x00001c70


	//   ....[13]....
        /*00bc*/ 	.word	0x00001ce0


	//   ....[14]....
        /*00c0*/ 	.word	0x00001d30


	//   ....[15]....
        /*00c4*/ 	.word	0x00001da0


	//   ....[16]....
        /*00c8*/ 	.word	0x00001df0


	//   ....[17]....
        /*00cc*/ 	.word	0x00001e60


	//   ....[18]....
        /*00d0*/ 	.word	0x00001ec0


	//   ....[19]....
        /*00d4*/ 	.word	0x00001f40


	//   ....[20]....
        /*00d8*/ 	.word	0x00001fd0


	//   ....[21]....
        /*00dc*/ 	.word	0x00002060


	//----- nvinfo : EIATTR_EXIT_INSTR_OFFSETS
	.align		4
.L_2199:
        /*00e0*/ 	.byte	0x04, 0x1c
        /*00e2*/ 	.short	(.L_2201 - .L_2200)


	//   ....[0]....
.L_2200:
        /*00e4*/ 	.word	0x00001b20


	//   ....[1]....
        /*00e8*/ 	.word	0x00001c00


	//----- nvinfo : EIATTR_CRS_STACK_SIZE
	.align		4
.L_2201:
        /*00ec*/ 	.byte	0x04, 0x1e
        /*00ee*/ 	.short	(.L_2203 - .L_2202)
.L_2202:
        /*00f0*/ 	.word	0x00000000


	//----- nvinfo : EIATTR_CBANK_PARAM_SIZE
	.align		4
.L_2203:
        /*00f4*/ 	.byte	0x03, 0x19
        /*00f6*/ 	.short	0x00a0


	//----- nvinfo : EIATTR_PARAM_CBANK
	.align		4
        /*00f8*/ 	.byte	0x04, 0x0a
        /*00fa*/ 	.short	(.L_2205 - .L_2204)
	.align		4
.L_2204:
        /*00fc*/ 	.word	index@(.nv.constant0._Z30group_norm_nhwc_fwd_sum_kernelI11Fp32IOFp32WLi196EEv26Group_norm_nhwc_fwd_params)
        /*0100*/ 	.short	0x0210
        /*0102*/ 	.short	0x00a0


	//----- nvinfo : EIATTR_SW_WAR
	.align		4
.L_2205:
        /*0104*/ 	.byte	0x04, 0x36
        /*0106*/ 	.short	(.L_2207 - .L_2206)
.L_2206:
        /*0108*/ 	.word	0x00000008
.L_2207:


//--------------------- .nv.info._Z30group_norm_nhwc_fwd_sum_kernelI11Fp32IOFp32WLi168EEv26Group_norm_nhwc_fwd_params --------------------------
	.section	.nv.info._Z30group_norm_nhwc_fwd_sum_kernelI11Fp32IOFp32WLi168EEv26Group_norm_nhwc_fwd_params,"",@"SHT_CUDA_INFO"
	.sectionflags	@""
	.align	4


	//----- nvinfo : EIATTR_CUDA_API_VERSION
	.align		4
        /*0000*/ 	.byte	0x04, 0x37
        /*0002*/ 	.short	(.L_2209 - .L_2208)
.L_2208:
        /*0004*/ 	.word	0x00000082


	//----- nvinfo : EIATTR_KPARAM_INFO
	.align		4
.L_2209:
        /*0008*/ 	.byte	0x04, 0x17
        /*000a*/ 	.short	(.L_2211 - .L_2210)
.L_2210:
        /*000c*/ 	.word	0x00000000
        /*0010*/ 	.short	0x0000
        /*0012*/ 	.short	0x0000
        /*0014*/ 	.byte	0x00, 0xf0, 0x81, 0x02


	//----- nvinfo : EIATTR_SPARSE_MMA_MASK
	.align		4
.L_2211:
        /*0018*/ 	.byte	0x03, 0x50
        /*001a*/ 	.short	0x0000


	//----- nvinfo : EIATTR_MAXREG_COUNT
	.align		4
        /*001c*/ 	.byte	0x03, 0x1b
        /*001e*/ 	.short	0x00ff


	//----- nvinfo : EIATTR_NUM_BARRIERS
	.align		4
        /*0020*/ 	.byte	0x02, 0x4c
        /*0022*/ 	.byte	0x01
	.zero		1


	//----- nvinfo : EIATTR_MERCURY_ISA_VERSION
	.align		4
        /*0024*/ 	.byte	0x03, 0x5f
        /*0026*/ 	.short	0x0101


	//----- nvinfo : EIATTR_COOP_GROUP_MASK_REGIDS
	.align		4
        /*0028*/ 	.byte	0x04, 0x29
        /*002a*/ 	.short	(.L_2213 - .L_2212)


	//   ....[0]....
.L_2212:
        /*002c*/ 	.word	0x05000003


	//   ....[1]....
        /*0030*/ 	.word	0x05000003


	//   ....[2]....
        /*0034*/ 	.word	0x05000003


	//   ....[3]....
        /*0038*/ 	.word	0x05000003


	//   ....[4]....
        /*003c*/ 	.word	0x05000003


	//   ....[5]....
        /*0040*/ 	.word	0x05000003


	//   ....[6]....
        /*0044*/ 	.word	0x05000003


	//   ....[7]....
        /*0048*/ 	.word	0x05000003


	//   ....[8]....
        /*004c*/ 	.word	0x05000003


	//   ....[9]....
        /*0050*/ 	.word	0x05000003


	//   ....[10]....
        /*0054*/ 	.word	0x05000003


	//   ....[11]....
        /*0058*/ 	.word	0x05000003


	//   ....[12]....
        /*005c*/ 	.word	0x05000003


	//   ....[13]....
        /*0060*/ 	.word	0x05000003


	//   ....[14]....
        /*0064*/ 	.word	0x05000003


	//   ....[15]....
        /*0068*/ 	.word	0x05000003


	//   ....[16]....
        /*006c*/ 	.word	0x05000003


	//   ....[17]....
        /*0070*/ 	.word	0x05000003


	//   ....[18]....
        /*0074*/ 	.word	0x05000003


	//   ....[19]....
        /*0078*/ 	.word	0x05000003


	//   ....[20]....
        /*007c*/ 	.word	0x05000003


	//   ....[21]....
        /*0080*/ 	.word	0x05000003


	//----- nvinfo : EIATTR_COOP_GROUP_INSTR_OFFSETS
	.align		4
.L_2213:
        /*0084*/ 	.byte	0x04, 0x28
        /*0086*/ 	.short	(.L_2215 - .L_2214)


	//   ....[0]....
.L_2214:
        /*0088*/ 	.word	0x00000eb0


	//   ....[1]....
        /*008c*/ 	.word	0x00000fb0


	//   ....[2]....
        /*0090*/ 	.word	0x00000ff0


	//   ....[3]....
        /*0094*/ 	.word	0x000010f0


	//   ....[4]....
        /*0098*/ 	.word	0x00001130


	//   ....[5]....
        /*009c*/ 	.word	0x00001230


	//   ....[6]....
        /*00a0*/ 	.word	0x00001270


	//   ....[7]....
        /*00a4*/ 	.word	0x000013a0


	//   ....[8]....
        /*00a8*/ 	.word	0x000013f0


	//   ....[9]....
        /*00ac*/ 	.word	0x00001460


	//   ....[10]....
        /*00b0*/ 	.word	0x000014d0


	//   ....[11]....
        /*00b4*/ 	.word	0x00001bb0


	//   ....[12]....
        /*00b8*/ 	.word	0x00001c00


	//   ....[13]....
        /*00bc*/ 	.word	0x00001c70


	//   ....[14]....
        /*00c0*/ 	.word	0x00001cc0


	//   ....[15]....
        /*00c4*/ 	.word	0x00001d30


	//   ....[16]....
        /*00c8*/ 	.word	0x00001d80


	//   ....[17]....
        /*00cc*/ 	.word	0x00001df0


	//   ....[18]....
        /*00d0*/ 	.word	0x00001e50


	//   ....[19]....
        /*00d4*/ 	.word	0x00001ed0


	//   ....[20]....
        /*00d8*/ 	.word	0x00001f60


	//   ....[21]....
        /*00dc*/ 	.word	0x00001ff0


	//----- nvinfo : EIATTR_EXIT_INSTR_OFFSETS
	.align		4
.L_2215:
        /*00e0*/ 	.byte	0x04, 0x1c
        /*00e2*/ 	.short	(.L_2217 - .L_2216)


	//   ....[0]....
.L_2216:
        /*00e4*/ 	.word	0x00001ab0


	//   ....[1]....
        /*00e8*/ 	.word	0x00001b90


	//----- nvinfo : EIATTR_CRS_STACK_SIZE
	.align		4
.L_2217:
        /*00ec*/ 	.byte	0x04, 0x1e
        /*00ee*/ 	.short	(.L_2219 - .L_2218)
.L_2218:
        /*00f0*/ 	.word	0x00000000


	//----- nvinfo : EIATTR_CBANK_PARAM_SIZE
	.align		4
.L_2219:
        /*00f4*/ 	.byte	0x03, 0x19
        /*00f6*/ 	.short	0x00a0


	//----- nvinfo : EIATTR_PARAM_CBANK
	.align		4
        /*00f8*/ 	.byte	0x04, 0x0a
        /*00fa*/ 	.short	(.L_2221 - .L_2220)
	.align		4
.L_2220:
        /*00fc*/ 	.word	index@(.nv.constant0._Z30group_norm_nhwc_fwd_sum_kernelI11Fp32IOFp32WLi168EEv26Group_norm_nhwc_fwd_params)
        /*0100*/ 	.short	0x0210
        /*0102*/ 	.short	0x00a0


	//----- nvinfo : EIATTR_SW_WAR
	.align		4
.L_2221:
        /*0104*/ 	.byte	0x04, 0x36
        /*0106*/ 	.short	(.L_2223 - .L_2222)
.L_2222:
        /*0108*/ 	.word	0x00000008
.L_2223:


//--------------------- .nv.info._Z30group_norm_nhwc_fwd_sum_kernelI11Fp32IOFp32WLi64EEv26Group_norm_nhwc_fwd_params --------------------------
	.section	.nv.info._Z30group_norm_nhwc_fwd_sum_kernelI11Fp32IOFp32WLi64EEv26Group_norm_nhwc_fwd_params,"",@"SHT_CUDA_INFO"
	.sectionflags	@""
	.align	4


	//----- nvinfo : EIATTR_CUDA_API_VERSION
	.align		4
        /*0000*/ 	.byte	0x04, 0x37
        /*0002*/ 	.short	(.L_2225 - .L_2224)
.L_2224:
        /*0004*/ 	.word	0x00000082


	//----- nvinfo : EIATTR_KPARAM_INFO
	.align		4
.L_2225:
        /*0008*/ 	.byte	0x04, 0x17
        /*000a*/ 	.short	(.L_2227 - .L_2226)
.L_2226:
        /*000c*/ 	.word	0x00000000
        /*0010*/ 	.short	0x0000
        /*0012*/ 	.short	0x0000
        /*0014*/ 	.byte	0x00, 0xf0, 0x81, 0x02


	//----- nvinfo : EIATTR_SPARSE_MMA_MASK
	.align		4
.L_2227:
        /*0018*/ 	.byte	0x03, 0x50
        /*001a*/ 	.short	0x0000


	//----- nvinfo : EIATTR_MAXREG_COUNT
	.align		4
        /*001c*/ 	.byte	0x03, 0x1b
        /*001e*/ 	.short	0x00ff


	//----- nvinfo : EIATTR_NUM_BARRIERS
	.align		4
        /*0020*/ 	.byte	0x02, 0x4c
        /*0022*/ 	.byte	0x01
	.zero		1


	//----- nvinfo : EIATTR_MERCURY_ISA_VERSION
	.align		4
        /*0024*/ 	.byte	0x03, 0x5f
        /*0026*/ 	.short	0x0101


	//----- nvinfo : EIATTR_COOP_GROUP_MASK_REGIDS
	.align		4
        /*0028*/ 	.byte	0x04, 0x29
        /*002a*/ 	.short	(.L_2229 - .L_2228)


	//   ....[0]....
.L_2228:
        /*002c*/ 	.word	0xffffffff


	//   ....[1]....
        /*0030*/ 	.word	0xffffffff


	//   ....[2]....
        /*0034*/ 	.word	0xffffffff


	//   ....[3]....
        /*0038*/ 	.word	0xffffffff


	//   ....[4]....
        /*003c*/ 	.word	0xffffffff


	//   ....[5]....
        /*0040*/ 	.word	0xffffffff


	//   ....[6]....
        /*0044*/ 	.word	0xffffffff


	//   ....[7]....
        /*0048*/ 	.word	0xffffffff


	//   ....[8]....
        /*004c*/ 	.word	0xffffffff


	//   ....[9]....
        /*0050*/ 	.word	0xffffffff


	//   ....[10]....
        /*0054*/ 	.word	0xffffffff


	//   ....[11]....
        /*0058*/ 	.word	0xffffffff


	//   ....[12]....
        /*005c*/ 	.word	0xffffffff


	//   ....[13]....
        /*0060*/ 	.word	0xffffffff


	//   ....[14]....
        /*0064*/ 	.word	0xffffffff


	//   ....[15]....
        /*0068*/ 	.word	0xffffffff


	//   ....[16]....
        /*006c*/ 	.word	0xffffffff


	//   ....[17]....
        /*0070*/ 	.word	0xffffffff


	//   ....[18]....
        /*0074*/ 	.word	0x05000015


	//   ....[19]....
        /*0078*/ 	.word	0x05000015


	//   ....[20]....
        /*007c*/ 	.word	0x05000015


	//   ....[21]....
        /*0080*/ 	.word	0x05000015


	//   ....[22]....
        /*0084*/ 	.word	0x05000015


	//   ....[23]....
        /*0088*/ 	.word	0x05000015


	//   ....[24]....
        /*008c*/ 	.word	0x05000015


	//   ....[25]....
        /*0090*/ 	.word	0x05000015


	//   ....[26]....
        /*0094*/ 	.word	0x05000015


	//   ....[27]....
        /*0098*/ 	.word	0x05000015


	//   ....[28]....
        /*009c*/ 	.word	0x05000015


	//   ....[29]....
        /*00a0*/ 	.word	0x05000015


	//   ....[30]....
        /*00a4*/ 	.word	0x05000015


	//   ....[31]....
        /*00a8*/ 	.word	0x05000015


	//   ....[32]....
        /*00ac*/ 	.word	0x05000015


	//   ....[33]....
        /*00b0*/ 	.word	0x05000015


	//   ....[34]....
        /*00b4*/ 	.word	0x05000015


	//   ....[35]....
        /*00b8*/ 	.word	0x05000015


	//----- nvinfo : EIATTR_COOP_GROUP_INSTR_OFFSETS
	.align		4
.L_2229:
        /*00bc*/ 	.byte	0x04, 0x28
        /*00be*/ 	.short	(.L_2231 - .L_2230)


	//   ....[0]....
.L_2230:
        /*00c0*/ 	.word	0x00000ca0


	//   ....[1]....
        /*00c4*/ 	.word	0x00000cd0


	//   ....[2]....
        /*00c8*/ 	.word	0x00000ce0


	//   ....[3]....
        /*00cc*/ 	.word	0x00000d40


	//   ....[4]....
        /*00d0*/ 	.word	0x00000d70


	//   ....[5]....
        /*00d4*/ 	.word	0x00000d80


	//   ....[6]....
        /*00d8*/ 	.word	0x00000de0


	//   ....[7]....
        /*00dc*/ 	.word	0x00000e10


	//   ....[8]....
        /*00e0*/ 	.word	0x00000e20


	//   ....[9]....
        /*00e4*/ 	.word	0x00000e80


	//   ....[10]....
        /*00e8*/ 	.word	0x00000eb0


	//   ....[11]....
        /*00ec*/ 	.word	0x00000ec0


	//   ....[12]....
        /*00f0*/ 	.word	0x00000f20


	//   ....[13]....
        /*00f4*/ 	.word	0x00000f50


	//   ....[14]....
        /*00f8*/ 	.word	0x00000f60


	//   ....[15]....
        /*00fc*/ 	.word	0x00000fc0


	//   ....[16]....
        /*0100*/ 	.word	0x00000fd0


	//   ....[17]....
        /*0104*/ 	.word	0x00000fe0


	//   ....[18]....
        /*0108*/ 	.word	0x00001350


	//   ....[19]....
        /*010c*/ 	.word	0x000013a0


	//   ....[20]....
        /*0110*/ 	.word	0x00001400


	//   ....[21]....
        /*0114*/ 	.word	0x00001490


	//   ....[22]....
        /*0118*/ 	.word	0x00001500


	//   ....[23]....
        /*011c*/ 	.word	0x00001560


	//   ....[24]....
        /*0120*/ 	.word	0x000015f0


	//   ....[25]....
        /*0124*/ 	.word	0x00001660


	//   ....[26]....
        /*0128*/ 	.word	0x000016c0


	//   ....[27]....
        /*012c*/ 	.word	0x00001750


	//   ....[28]....
        /*0130*/ 	.word	0x000017c0


	//   ....[29]....
        /*0134*/ 	.word	0x00001820


	//   ....[30]....
        /*0138*/ 	.word	0x000018b0


	//   ....[31]....
        /*013c*/ 	.word	0x00001910


	//   ....[32]....
        /*0140*/ 	.word	0x00001960


	//   ....[33]....
        /*0144*/ 	.word	0x00001a10


	//   ....[34]....
        /*0148*/ 	.word	0x00001a60


	//   ....[35]....
        /*014c*/ 	.word	0x00001ab0


	//----- nvinfo : EIATTR_EXIT_INSTR_OFFSETS
	.align		4
.L_2231:
        /*0150*/ 	.byte	0x04, 0x1c
        /*0152*/ 	.short	(.L_2233 - .L_2232)


	//   ....[0]....
.L_2232:
        /*0154*/ 	.word	0x000011e0


	//   ....[1]....
        /*0158*/ 	.word	0x000012d0


	//----- nvinfo : EIATTR_CRS_STACK_SIZE
	.align		4
.L_2233:
        /*015c*/ 	.byte	0x04, 0x1e
        /*015e*/ 	.short	(.L_2235 - .L_2234)
.L_2234:
        /*0160*/ 	.word	0x00000000


	//----- nvinfo : EIATTR_CBANK_PARAM_SIZE
	.align		4
.L_2235:
        /*0164*/ 	.byte	0x03, 0x19
        /*0166*/ 	.short	0x00a0


	//----- nvinfo : EIATTR_PARAM_CBANK
	.align		4
        /*0168*/ 	.byte	0x04, 0x0a
        /*016a*/ 	.short	(.L_2237 - .L_2236)
	.align		4
.L_2236:
        /*016c*/ 	.word	index@(.nv.constant0._Z30group_norm_nhwc_fwd_sum_kernelI11Fp32IOFp32WLi64EEv26Group_norm_nhwc_fwd_params)
        /*0170*/ 	.short	0x0210
        /*0172*/ 	.short	0x00a0


	//----- nvinfo : EIATTR_SW_WAR
	.align		4
.L_2237:
        /*0174*/ 	.byte	0x04, 0x36
        /*0176*/ 	.short	(.L_2239 - .L_2238)
.L_2238:
        /*0178*/ 	.word	0x00000008
.L_2239:


//--------------------- .nv.info._Z30group_norm_nhwc_fwd_sum_kernelI11Fp32IOFp32WLi128EEv26Group_norm_nhwc_fwd_params --------------------------
	.section	.nv.info._Z30group_norm_nhwc_fwd_sum_kernelI11Fp32IOFp32WLi128EEv26Group_norm_nhwc_fwd_params,"",@"SHT_CUDA_INFO"
	.sectionflags	@""
	.align	4


	//----- nvinfo : EIATTR_CUDA_API_VERSION
	.align		4
        /*0000*/ 	.byte	0x04, 0x37
        /*0002*/ 	.short	(.L_2241 - .L_2240)
.L_2240:
        /*0004*/ 	.word	0x00000082


	//----- nvinfo : EIATTR_KPARAM_INFO
	.align		4
.L_2241:
        /*0008*/ 	.byte	0x04, 0x17
        /*000a*/ 	.short	(.L_2243 - .L_2242)
.L_2242:
        /*000c*/ 	.word	0x00000000
        /*0010*/ 	.short	0x0000
        /*0012*/ 	.short	0x0000
        /*0014*/ 	.byte	0x00, 0xf0, 0x81, 0x02


	//----- nvinfo : EIATTR_SPARSE_MMA_MASK
	.align		4
.L_2243:
        /*0018*/ 	.byte	0x03, 0x50
        /*001a*/ 	.short	0x0000


	//----- nvinfo : EIATTR_MAXREG_COUNT
	.align		4
        /*001c*/ 	.byte	0x03, 0x1b
        /*001e*/ 	.short	0x00ff


	//----- nvinfo : EIATTR_NUM_BARRIERS
	.align		4
        /*0020*/ 	.byte	0x02, 0x4c
        /*0022*/ 	.byte	0x01
	.zero		1


	//----- nvinfo : EIATTR_MERCURY_ISA_VERSION
	.align		4
        /*0024*/ 	.byte	0x03, 0x5f
        /*0026*/ 	.short	0x0101


	//----- nvinfo : EIATTR_COOP_GROUP_MASK_REGIDS
	.align		4
        /*0028*/ 	.byte	0x04, 0x29
        /*002a*/ 	.short	(.L_2245 - .L_2244)


	//   ....[0]....
.L_2244:
        /*002c*/ 	.word	0xffffffff


	//   ....[1]....
        /*0030*/ 	.word	0xffffffff


	//   ....[2]....
        /*0034*/ 	.word	0xffffffff


	//   ....[3]....
        /*0038*/ 	.word	0xffffffff


	//   ....[4]....
        /*003c*/ 	.word	0xffffffff


	//   ....[5]....
        /*0040*/ 	.word	0xffffffff


	//   ....[6]....
        /*0044*/ 	.word	0xffffffff


	//   ....[7]....
        /*0048*/ 	.word	0xffffffff


	//   ....[8]....
        /*004c*/ 	.word	0xffffffff


	//   ....[9]....
        /*0050*/ 	.word	0xffffffff


	//   ....[10]....
        /*0054*/ 	.word	0xffffffff


	//   ....[11]....
        /*0058*/ 	.word	0xffffffff


	//   ....[12]....
        /*005c*/ 	.word	0xffffffff


	//   ....[13]....
        /*0060*/ 	.word	0xffffffff


	//   ....[14]....
        /*0064*/ 	.word	0xffffffff


	//   ....[15]....
        /*0068*/ 	.word	0xffffffff


	//   ....[16]....
        /*006c*/ 	.word	0xffffffff


	//   ....[17]....
        /*0070*/ 	.word	0xffffffff


	//   ....[18]....
        /*0074*/ 	.word	0x05000000


	//   ....[19]....
        /*0078*/ 	.word	0x05000000


	//   ....[20]....
        /*007c*/ 	.word	0x05000000


	//   ....[21]....
        /*0080*/ 	.word	0x05000000


	//   ....[22]....
        /*0084*/ 	.word	0x05000000


	//   ....[23]....
        /*0088*/ 	.word	0x05000000


	//   ....[24]....
        /*008c*/ 	.word	0x05000000


	//   ....[25]....
        /*0090*/ 	.word	0x05000000


	//   ....[26]....
        /*0094*/ 	.word	0x05000000


	//   ....[27]....
        /*0098*/ 	.word	0x05000000


	//   ....[28]....
        /*009c*/ 	.word	0x05000000


	//   ....[29]....
        /*00a0*/ 	.word	0x05000000


	//   ....[30]....
        /*00a4*/ 	.word	0x05000000


	//   ....[31]....
        /*00a8*/ 	.word	0x05000000


	//   ....[32]....
        /*00ac*/ 	.word	0x05000000


	//   ....[33]....
        /*00b0*/ 	.word	0x05000000


	//   ....[34]....
        /*00b4*/ 	.word	0x05000000


	//   ....[35]....
        /*00b8*/ 	.word	0x05000000


	//----- nvinfo : EIATTR_COOP_GROUP_INSTR_OFFSETS
	.align		4
.L_2245:
        /*00bc*/ 	.byte	0x04, 0x28
        /*00be*/ 	.short	(.L_2247 - .L_2246)


	//   ....[0]....
.L_2246:
        /*00c0*/ 	.word	0x00000df0


	//   ....[1]....
        /*00c4*/ 	.word	0x00000e20


	//   ....[2]....
        /*00c8*/ 	.word	0x00000e40


	//   ....[3]....
        /*00cc*/ 	.word	0x00000ea0


	//   ....[4]....
        /*00d0*/ 	.word	0x00000ed0


	//   ....[5]....
        /*00d4*/ 	.word	0x00000ee0


	//   ....[6]....
        /*00d8*/ 	.word	0x00000f40


	//   ....[7]....
        /*00dc*/ 	.word	0x00000f70


	//   ....[8]....
        /*00e0*/ 	.word	0x00000f80


	//   ....[9]....
        /*00e4*/ 	.word	0x00000fe0


	//   ....[10]....
        /*00e8*/ 	.word	0x00001010


	//   ....[11]....
        /*00ec*/ 	.word	0x00001020


	//   ....[12]....
        /*00f0*/ 	.word	0x00001080


	//   ....[13]....
        /*00f4*/ 	.word	0x000010b0


	//   ....[14]....
        /*00f8*/ 	.word	0x000010c0


	//   ....[15]....
        /*00fc*/ 	.word	0x00001130


	//   ....[16]....
        /*0100*/ 	.word	0x00001140


	//   ....[17]....
        /*0104*/ 	.word	0x00001150


	//   ....[18]....
        /*0108*/ 	.word	0x000015e0


	//   ....[19]....
        /*010c*/ 	.word	0x00001640


	//   ....[20]....
        /*0110*/ 	.word	0x000016a0


	//   ....[21]....
        /*0114*/ 	.word	0x00001730


	//   ....[22]....
        /*0118*/ 	.word	0x000017a0


	//   ....[23]....
        /*011c*/ 	.word	0x00001800


	//   ....[24]....
        /*0120*/ 	.word	0x00001890


	//   ....[25]....
        /*0124*/ 	.word	0x00001900


	//   ....[26]....
        /*0128*/ 	.word	0x00001960


	//   ....[27]....
        /*012c*/ 	.word	0x000019f0


	//   ....[28]....
        /*0130*/ 	.word	0x00001a70


	//   ....[29]....
        /*0134*/ 	.word	0x00001ad0


	//   ....[30]....
        /*0138*/ 	.word	0x00001b60


	//   ....[31]....
        /*013c*/ 	.word	0x00001bc0


	//   ....[32]....
        /*0140*/ 	.word	0x00001c20


	//   ....[33]....
        /*0144*/ 	.word	0x00001cb0


	//   ....[34]....
        /*0148*/ 	.word	0x00001d00


	//   ....[35]....
        /*014c*/ 	.word	0x00001d50


	//----- nvinfo : EIATTR_EXIT_INSTR_OFFSETS
	.align		4
.L_2247:
        /*0150*/ 	.byte	0x04, 0x1c
        /*0152*/ 	.short	(.L_2249 - .L_2248)


	//   ....[0]....
.L_2248:
        /*0154*/ 	.word	0x00001470


	//   ....[1]....
        /*0158*/ 	.word	0x00001560


	//----- nvinfo : EIATTR_CRS_STACK_SIZE
	.align		4
.L_2249:
        /*015c*/ 	.byte	0x04, 0x1e
        /*015e*/ 	.short	(.L_2251 - .L_2250)
.L_2250:
        /*0160*/ 	.word	0x00000000


	//----- nvinfo : EIATTR_CBANK_PARAM_SIZE
	.align		4
.L_2251:
        /*0164*/ 	.byte	0x03, 0x19
        /*0166*/ 	.short	0x00a0


	//----- nvinfo : EIATTR_PARAM_CBANK
	.align		4
        /*0168*/ 	.byte	0x04, 0x0a
        /*016a*/ 	.short	(.L_2253 - .L_2252)
	.align		4
.L_2252:
        /*016c*/ 	.word	index@(.nv.constant0._Z30group_norm_nhwc_fwd_sum_kernelI11Fp32IOFp32WLi128EEv26Group_norm_nhwc_fwd_params)
        /*0170*/ 	.short	0x0210
        /*0172*/ 	.short	0x00a0


	//----- nvinfo : EIATTR_SW_WAR
	.align		4
.L_2253:
        /*0174*/ 	.byte	0x04, 0x36
        /*0176*/ 	.short	(.L_2255 - .L_2254)
.L_2254:
        /*0178*/ 	.word	0x00000008
.L_2255:


//--------------------- .nv.info._Z30group_norm_nhwc_fwd_sum_kernelI11Fp32IOFp32WLi192EEv26Group_norm_nhwc_fwd_params --------------------------
	.section	.nv.info._Z30group_norm_nhwc_fwd_sum_kernelI11Fp32IOFp32WLi192EEv26Group_norm_nhwc_fwd_params,"",@"SHT_CUDA_INFO"
	.sectionflags	@""
	.align	4


	//----- nvinfo : EIATTR_CUDA_API_VERSION
	.align		4
        /*0000*/ 	.byte	0x04, 0x37
        /*0002*/ 	.short	(.L_2257 - .L_2256)
.L_2256:
        /*0004*/ 	.word	0x00000082


	//----- nvinfo : EIATTR_KPARAM_INFO
	.align		4
.L_2257:
        /*0008*/ 	.byte	0x04, 0x17
        /*000a*/ 	.short	(.L_2259 - .L_2258)
.L_2258:
        /*000c*/ 	.word	0x00000000
        /*0010*/ 	.short	0x0000
        /*0012*/ 	.short	0x0000
        /*0014*/ 	.byte	0x00, 0xf0, 0x81, 0x02


	//----- nvinfo : EIATTR_SPARSE_MMA_MASK
	.align		4
.L_2259:
        /*0018*/ 	.byte	0x03, 0x50
        /*001a*/ 	.short	0x0000


	//----- nvinfo : EIATTR_MAXREG_COUNT
	.align		4
        /*001c*/ 	.byte	0x03, 0x1b
        /*001e*/ 	.short	0x00ff


	//----- nvinfo : EIATTR_NUM_BARRIERS
	.align		4
        /*0020*/ 	.byte	0x02, 0x4c
        /*0022*/ 	.byte	0x01
	.zero		1


	//----- nvinfo : EIATTR_MERCURY_ISA_VERSION
	.align		4
        /*0024*/ 	.byte	0x03, 0x5f
        /*0026*/ 	.short	0x0101


	//----- nvinfo : EIATTR_COOP_GROUP_MASK_REGIDS
	.align		4
        /*0028*/ 	.byte	0x04, 0x29
        /*002a*/ 	.short	(.L_2261 - .L_2260)


	//   ....[0]....
.L_2260:
        /*002c*/ 	.word	0xffffffff


	//   ....[1]....
        /*0030*/ 	.word	0xffffffff


	//   ....[2]....
        /*0034*/ 	.word	0xffffffff


	//   ....[3]....
        /*0038*/ 	.word	0xffffffff


	//   ....[4]....
        /*003c*/ 	.word	0xffffffff


	//   ....[5]....
        /*0040*/ 	.word	0xffffffff


	//   ....[6]....
        /*0044*/ 	.word	0xffffffff


	//   ....[7]....
        /*0048*/ 	.word	0xffffffff


	//   ....[8]....
        /*004c*/ 	.word	0xffffffff


	//   ....[9]....
        /*0050*/ 	.word	0xffffffff


	//   ....[10]....
        /*0054*/ 	.word	0xffffffff


	//   ....[11]....
        /*0058*/ 	.word	0xffffffff


	//   ....[12]....
        /*005c*/ 	.word	0xffffffff


	//   ....[13]....
        /*0060*/ 	.word	0xffffffff


	//   ....[14]....
        /*0064*/ 	.word	0xffffffff


	//   ....[15]....
        /*0068*/ 	.word	0xffffffff


	//   ....[16]....
        /*006c*/ 	.word	0xffffffff


	//   ....[17]....
        /*0070*/ 	.word	0xffffffff


	//   ....[18]....
        /*0074*/ 	.word	0x0500001a


	//   ....[19]....
        /*0078*/ 	.word	0x0500001a


	//   ....[20]....
        /*007c*/ 	.word	0x0500001a


	//   ....[21]....
        /*0080*/ 	.word	0x0500001a


	//   ....[22]....
        /*0084*/ 	.word	0x0500001a


	//   ....[23]....
        /*0088*/ 	.word	0x0500001a


	//   ....[24]....
        /*008c*/ 	.word	0x0500001a


	//   ....[25]....
        /*0090*/ 	.word	0x0500001a


	//   ....[26]....
        /*0094*/ 	.word	0x0500001a


	//   ....[27]....
        /*0098*/ 	.word	0x0500001a


	//   ....[28]....
        /*009c*/ 	.word	0x0500001a


	//   ....[29]....
        /*00a0*/ 	.word	0x0500001a


	//   ....[30]....
        /*00a4*/ 	.word	0x0500001a


	//   ....[31]....
        /*00a8*/ 	.word	0x0500001a


	//   ....[32]....
        /*00ac*/ 	.word	0x0500001a


	//   ....[33]....
        /*00b0*/ 	.word	0x0500001a


	//   ....[34]....
        /*00b4*/ 	.word	0x0500001a


	//   ....[35]....
        /*00b8*/ 	.word	0x0500001a


	//----- nvinfo : EIATTR_COOP_GROUP_INSTR_OFFSETS
	.align		4
.L_2261:
        /*00bc*/ 	.byte	0x04, 0x28
        /*00be*/ 	.short	(.L_2263 - .L_2262)


	//   ....[0]....
.L_2262:
        /*00c0*/ 	.word	0x00000f20


	//   ....[1]....
        /*00c4*/ 	.word	0x00000f50


	//   ....[2]....
        /*00c8*/ 	.word	0x00000f60


	//   ....[3]....
        /*00cc*/ 	.word	0x00000fc0


	//   ....[4]....
        /*00d0*/ 	.word	0x00000ff0


	//   ....[5]....
        /*00d4*/ 	.word	0x00001000


	//   ....[6]....
        /*00d8*/ 	.word	0x00001060


	//   ....[7]....
        /*00dc*/ 	.word	0x00001090


	//   ....[8]....
        /*00e0*/ 	.word	0x000010a0


	//   ....[9]....
        /*00e4*/ 	.word	0x00001100


	//   ....[10]....
        /*00e8*/ 	.word	0x00001130


	//   ....[11]....
        /*00ec*/ 	.word	0x00001140


	//   ....[12]....
        /*00f0*/ 	.word	0x000011a0


	//   ....[13]....
        /*00f4*/ 	.word	0x000011d0


	//   ....[14]....
        /*00f8*/ 	.word	0x000011e0


	//   ....[15]....
        /*00fc*/ 	.word	0x00001250


	//   ....[16]....
        /*0100*/ 	.word	0x00001260


	//   ....[17]....
        /*0104*/ 	.word	0x00001270


	//   ....[18]....
        /*0108*/ 	.word	0x000018b0


	//   ....[19]....
        /*010c*/ 	.word	0x00001900


	//   ....[20]....
        /*0110*/ 	.word	0x00001970


	//   ....[21]....
        /*0114*/ 	.word	0x00001a20


	//   ....[22]....
        /*0118*/ 	.word	0x00001a70


	//   ....[23]....
        /*011c*/ 	.word	0x00001ae0


	//   ....[24]....
        /*0120*/ 	.word	0x00001b90


	//   ....[25]....
        /*0124*/ 	.word	0x00001be0


	//   ....[26]....
        /*0128*/ 	.word	0x00001c50


	//   ....[27]....
        /*012c*/ 	.word	0x00001d00


	//   ....[28]....
        /*0130*/ 	.word	0x00001d50


	//   ....[29]....
        /*0134*/ 	.word	0x00001dc0


	//   ....[30]....
        /*0138*/ 	.word	0x00001e70


	//   ....[31]....
        /*013c*/ 	.word	0x00001ed0


	//   ....[32]....
        /*0140*/ 	.word	0x00001f20


	//   ....[33]....
        /*0144*/ 	.word	0x00001fe0


	//   ....[34]....
        /*0148*/ 	.word	0x00002030


	//   ....[35]....
        /*014c*/ 	.word	0x00002080


	//----- nvinfo : EIATTR_EXIT_INSTR_OFFSETS
	.align		4
.L_2263:
        /*0150*/ 	.byte	0x04, 0x1c
        /*0152*/ 	.short	(.L_2265 - .L_2264)


	//   ....[0]....
.L_2264:
        /*0154*/ 	.word	0x00001750


	//   ....[1]....
        /*0158*/ 	.word	0x00001840


	//----- nvinfo : EIATTR_CRS_STACK_SIZE
	.align		4
.L_2265:
        /*015c*/ 	.byte	0x04, 0x1e
        /*015e*/ 	.short	(.L_2267 - .L_2266)
.L_2266:
        /*0160*/ 	.word	0x00000000


	//----- nvinfo : EIATTR_CBANK_PARAM_SIZE
	.align		4
.L_2267:
        /*0164*/ 	.byte	0x03, 0x19
        /*0166*/ 	.short	0x00a0


	//----- nvinfo : EIATTR_PARAM_CBANK
	.align		4
        /*0168*/ 	.byte	0x04, 0x0a
        /*016a*/ 	.short	(.L_2269 - .L_2268)
	.align		4
.L_2268:
        /*016c*/ 	.word	index@(.nv.constant0._Z30group_norm_nhwc_fwd_sum_kernelI11Fp32IOFp32WLi192EEv26Group_norm_nhwc_fwd_params)
        /*0170*/ 	.short	0x0210
        /*0172*/ 	.short	0x00a0


	//----- nvinfo : EIATTR_SW_WAR
	.align		4
.L_2269:
        /*0174*/ 	.byte	0x04, 0x36
        /*0176*/ 	.short	(.L_2271 - .L_2270)
.L_2270:
        /*0178*/ 	.word	0x00000008
.L_2271:


//--------------------- .nv.info._Z30group_norm_nhwc_fwd_sum_kernelI11Fp32IOFp32WLi448EEv26Group_norm_nhwc_fwd_params --------------------------
	.section	.nv.info._Z30group_norm_nhwc_fwd_sum_kernelI11Fp32IOFp32WLi448EEv26Group_norm_nhwc_fwd_params,"",@"SHT_CUDA_INFO"
	.sectionflags	@""
	.align	4


	//----- nvinfo : EIATTR_CUDA_API_VERSION
	.align		4
        /*0000*/ 	.byte	0x04, 0x37
        /*0002*/ 	.short	(.L_2273 - .L_2272)
.L_2272:
        /*0004*/ 	.word	0x00000082


	//----- nvinfo : EIATTR_KPARAM_INFO
	.align		4
.L_2273:
        /*0008*/ 	.byte	0x04, 0x17
        /*000a*/ 	.short	(.L_2275 - .L_2274)
.L_2274:
        /*000c*/ 	.word	0x00000000
        /*0010*/ 	.short	0x0000
        /*0012*/ 	.short	0x0000
        /*0014*/ 	.byte	0x00, 0xf0, 0x81, 0x02


	//----- nvinfo : EIATTR_SPARSE_MMA_MASK
	.align		4
.L_2275:
        /*0018*/ 	.byte	0x03, 0x50
        /*001a*/ 	.short	0x0000


	//----- nvinfo : EIATTR_MAXREG_COUNT
	.align		4
        /*001c*/ 	.byte	0x03, 0x1b
        /*001e*/ 	.short	0x00ff


	//----- nvinfo : EIATTR_NUM_BARRIERS
	.align		4
        /*0020*/ 	.byte	0x02, 0x4c
        /*0022*/ 	.byte	0x01
	.zero		1


	//----- nvinfo : EIATTR_MERCURY_ISA_VERSION
	.align		4
        /*0024*/ 	.byte	0x03, 0x5f
        /*0026*/ 	.short	0x0101


	//----- nvinfo : EIATTR_COOP_GROUP_MASK_REGIDS
	.align		4
        /*0028*/ 	.byte	0x04, 0x29
        /*002a*/ 	.short	(.L_2277 - .L_2276)


	//   ....[0]....
.L_2276:
        /*002c*/ 	.word	0xffffffff


	//   ....[1]....
        /*0030*/ 	.word	0xffffffff


	//   ....[2]....
        /*0034*/ 	.word	0xffffffff


	//   ....[3]....
        /*0038*/ 	.word	0xffffffff


	//   ....[4]....
        /*003c*/ 	.word	0xffffffff


	//   ....[5]....
        /*0040*/ 	.word	0xffffffff


	//   ....[6]....
        /*0044*/ 	.word	0xffffffff


	//   ....[7]....
        /*0048*/ 	.word	0xffffffff


	//   ....[8]....
        /*004c*/ 	.word	0xffffffff


	//   ....[9]....
        /*0050*/ 	.word	0xffffffff


	//   ....[10]....
        /*0054*/ 	.word	0xffffffff


	//   ....[11]....
        /*0058*/ 	.word	0xffffffff


	//   ....[12]....
        /*005c*/ 	.word	0xffffffff


	//   ....[13]....
        /*0060*/ 	.word	0xffffffff


	//   ....[14]....
        /*0064*/ 	.word	0xffffffff


	//   ....[15]....
        /*0068*/ 	.word	0xffffffff


	//   ....[16]....
        /*006c*/ 	.word	0xffffffff


	//   ....[17]....
        /*0070*/ 	.word	0xffffffff


	//   ....[18]....
        /*0074*/ 	.word	0x05000032


	//   ....[19]....
        /*0078*/ 	.word	0x05000032


	//   ....[20]....
        /*007c*/ 	.word	0x05000032


	//   ....[21]....
        /*0080*/ 	.word	0x05000032


	//   ....[22]....
        /*0084*/ 	.word	0x05000032


	//   ....[23]....
        /*0088*/ 	.word	0x05000032


	//   ....[24]....
        /*008c*/ 	.word	0x05000032


	//   ....[25]....
        /*0090*/ 	.word	0x05000032


	//   ....[26]....
        /*0094*/ 	.word	0x05000032


	//   ....[27]....
        /*0098*/ 	.word	0x05000032


	//   ....[28]....
        /*009c*/ 	.word	0x05000032


	//   ....[29]....
        /*00a0*/ 	.word	0x05000032


	//   ....[30]....
        /*00a4*/ 	.word	0x05000032


	//   ....[31]....
        /*00a8*/ 	.word	0x05000032


	//   ....[32]....
        /*00ac*/ 	.word	0x05000032


	//   ....[33]....
        /*00b0*/ 	.word	0x05000032


	//   ....[34]....
        /*00b4*/ 	.word	0x05000032


	//   ....[35]....
        /*00b8*/ 	.word	0x05000032


	//----- nvinfo : EIATTR_COOP_GROUP_INSTR_OFFSETS
	.align		4
.L_2277:
        /*00bc*/ 	.byte	0x04, 0x28
        /*00be*/ 	.short	(.L_2279 - .L_2278)


	//   ....[0]....
.L_2278:
        /*00c0*/ 	.word	0x000013e0


	//   ....[1]....
        /*00c4*/ 	.word	0x00001410


	//   ....[2]....
        /*00c8*/ 	.word	0x00001430


	//   ....[3]....
        /*00cc*/ 	.word	0x00001490


	//   ....[4]....
        /*00d0*/ 	.word	0x000014c0


	//   ....[5]....
        /*00d4*/ 	.word	0x000014d0


	//   ....[6]....
        /*00d8*/ 	.word	0x00001530


	//   ....[7]....
        /*00dc*/ 	.word	0x00001560


	//   ....[8]....
        /*00e0*/ 	.word	0x00001570


	//   ....[9]....
        /*00e4*/ 	.word	0x000015c0


	//   ....[10]....
        /*00e8*/ 	.word	0x000015f0


	//   ....[11]....
        /*00ec*/ 	.word	0x00001610


	//   ....[12]....
        /*00f0*/ 	.word	0x00001660


	//   ....[13]....
        /*00f4*/ 	.word	0x000016a0


	//   ....[14]....
        /*00f8*/ 	.word	0x000016c0


	//   ....[15]....
        /*00fc*/ 	.word	0x000016f0


	//   ....[16]....
        /*0100*/ 	.word	0x00001740


	//   ....[17]....
        /*0104*/ 	.word	0x00001760


	//   ....[18]....
        /*0108*/ 	.word	0x00002200


	//   ....[19]....
        /*010c*/ 	.word	0x00002270


	//   ....[20]....
        /*0110*/ 	.word	0x000022e0


	//   ....[21]....
        /*0114*/ 	.word	0x00002390


	//   ....[22]....
        /*0118*/ 	.word	0x00002400


	//   ....[23]....
        /*011c*/ 	.word	0x00002470


	//   ....[24]....
        /*0120*/ 	.word	0x00002520


	//   ....[25]....
        /*0124*/ 	.word	0x00002590


	//   ....[26]....
        /*0128*/ 	.word	0x00002600


	//   ....[27]....
        /*012c*/ 	.word	0x000026b0


	//   ....[28]....
        /*0130*/ 	.word	0x00002720


	//   ....[29]....
        /*0134*/ 	.word	0x00002790


	//   ....[30]....
        /*0138*/ 	.word	0x00002840


	//   ....[31]....
        /*013c*/ 	.word	0x000028c0


	//   ....[32]....
        /*0140*/ 	.word	0x00002920


	//   ....[33]....
        /*0144*/ 	.word	0x000029d0


	//   ....[34]....
        /*0148*/ 	.word	0x00002a50


	//   ....[35]....
        /*014c*/ 	.word	0x00002ab0


	//----- nvinfo : EIATTR_EXIT_INSTR_OFFSETS
	.align		4
.L_2279:
        /*0150*/ 	.byte	0x04, 0x1c
        /*0152*/ 	.short	(.L_2281 - .L_2280)


	//   ....[0]....
.L_2280:
        /*0154*/ 	.word	0x00002070


	//   ....[1]....
        /*0158*/ 	.word	0x00002160


	//----- nvinfo : EIATTR_CRS_STACK_SIZE
	.align		4
.L_2281:
        /*015c*/ 	.byte	0x04, 0x1e
        /*015e*/ 	.short	(.L_2283 - .L_2282)
.L_2282:
        /*0160*/ 	.word	0x00000000


	//----- nvinfo : EIATTR_CBANK_PARAM_SIZE
	.align		4
.L_2283:
        /*0164*/ 	.byte	0x03, 0x19
        /*0166*/ 	.short	0x00a0


	//----- nvinfo : EIATTR_PARAM_CBANK
	.align		4
        /*0168*/ 	.byte	0x04, 0x0a
        /*016a*/ 	.short	(.L_2285 - .L_2284)
	.align		4
.L_2284:
        /*016c*/ 	.word	index@(.nv.constant0._Z30group_norm_nhwc_fwd_sum_kernelI11Fp32IOFp32WLi448EEv26Group_norm_nhwc_fwd_params)
        /*0170*/ 	.short	0x0210
        /*0172*/ 	.short	0x00a0


	//----- nvinfo : EIATTR_SW_WAR
	.align		4
.L_2285:
        /*0174*/ 	.byte	0x04, 0x36
        /*0176*/ 	.short	(.L_2287 - .L_2286)
.L_2286:
        /*0178*/ 	.word	0x00000008
.L_2287:


//--------------------- .nv.info._Z30group_norm_nhwc_fwd_sum_kernelI11Fp32IOFp32WLi256EEv26Group_norm_nhwc_fwd_params --------------------------
	.section	.nv.info._Z30group_norm_nhwc_fwd_sum_kernelI11Fp32IOFp32WLi256EEv26Group_norm_nhwc_fwd_params,"",@"SHT_CUDA_INFO"
	.sectionflags	@""
	.align	4


	//----- nvinfo : EIATTR_CUDA_API_VERSION
	.align		4
        /*0000*/ 	.byte	0x04, 0x37
        /*0002*/ 	.short	(.L_2289 - .L_2288)
.L_2288:
        /*0004*/ 	.word	0x00000082


	//----- nvinfo : EIATTR_KPARAM_INFO
	.align		4
.L_2289:
        /*0008*/ 	.byte	0x04, 0x17
        /*000a*/ 	.short	(.L_2291 - .L_2290)
.L_2290:
        /*000c*/ 	.word	0x00000000
        /*0010*/ 	.short	0x0000
        /*0012*/ 	.short	0x0000
        /*0014*/ 	.byte	0x00, 0xf0, 0x81, 0x02


	//----- nvinfo : EIATTR_SPARSE_MMA_MASK
	.align		4
.L_2291:
        /*0018*/ 	.byte	0x03, 0x50
        /*001a*/ 	.short	0x0000


	//----- nvinfo : EIATTR_MAXREG_COUNT
	.align		4
        /*001c*/ 	.byte	0x03, 0x1b
        /*001e*/ 	.short	0x00ff


	//----- nvinfo : EIATTR_NUM_BARRIERS
	.align		4
        /*0020*/ 	.byte	0x02, 0x4c
        /*0022*/ 	.byte	0x01
	.zero		1


	//----- nvinfo : EIATTR_MERCURY_ISA_VERSION
	.align		4
        /*0024*/ 	.byte	0x03, 0x5f
        /*0026*/ 	.short	0x0101


	//----- nvinfo : EIATTR_COOP_GROUP_MASK_REGIDS
	.align		4
        /*0028*/ 	.byte	0x04, 0x29
        /*002a*/ 	.short	(.L_2293 - .L_2292)


	//   ....[0]....
.L_2292:
        /*002c*/ 	.word	0xffffffff


	//   ....[1]....
        /*0030*/ 	.word	0xffffffff


	//   ....[2]....
        /*0034*/ 	.word	0xffffffff


	//   ....[3]....
        /*0038*/ 	.word	0xffffffff


	//   ....[4]....
        /*003c*/ 	.word	0xffffffff


	//   ....[5]....
        /*0040*/ 	.word	0xffffffff


	//   ....[6]....
        /*0044*/ 	.word	0xffffffff


	//   ....[7]....
        /*0048*/ 	.word	0xffffffff


	//   ....[8]....
        /*004c*/ 	.word	0xffffffff


	//   ....[9]....
        /*0050*/ 	.word	0xffffffff


	//   ....[10]....
        /*0054*/ 	.word	0xffffffff


	//   ....[11]....
        /*0058*/ 	.word	0xffffffff


	//   ....[12]....
        /*005c*/ 	.word	0xffffffff


	//   ....[13]....
        /*0060*/ 	.word	0xffffffff


	//   ....[14]....
        /*0064*/ 	.word	0xffffffff


	//   ....[15]....
        /*0068*/ 	.word	0xffffffff


	//   ....[16]....
        /*006c*/ 	.word	0xffffffff


	//   ....[17]....
        /*0070*/ 	.word	0xffffffff


	//   ....[18]....
        /*0074*/ 	.word	0x05000020


	//   ....[19]....
        /*0078*/ 	.word	0x05000020


	//   ....[20]....
        /*007c*/ 	.word	0x05000020


	//   ....[21]....
        /*0080*/ 	.word	0x05000020


	//   ....[22]....
        /*0084*/ 	.word	0x05000020


	//   ....[23]....
        /*0088*/ 	.word	0x05000020


	//   ....[24]....
        /*008c*/ 	.word	0x05000020


	//   ....[25]....
        /*0090*/ 	.word	0x05000020


	//   ....[26]....
        /*0094*/ 	.word	0x05000020


	//   ....[27]....
        /*0098*/ 	.word	0x05000020


	//   ....[28]....
        /*009c*/ 	.word	0x05000020


	//   ....[29]....
        /*00a0*/ 	.word	0x05000020


	//   ....[30]....
        /*00a4*/ 	.word	0x05000020


	//   ....[31]....
        /*00a8*/ 	.word	0x05000020


	//   ....[32]....
        /*00ac*/ 	.word	0x05000020


	//   ....[33]....
        /*00b0*/ 	.word	0x05000020


	//   ....[34]....
        /*00b4*/ 	.word	0x05000020


	//   ....[35]....
        /*00b8*/ 	.word	0x05000020


	//----- nvinfo : EIATTR_COOP_GROUP_INSTR_OFFSETS
	.align		4
.L_2293:
        /*00bc*/ 	.byte	0x04, 0x28
        /*00be*/ 	.short	(.L_2295 - .L_2294)


	//   ....[0]....
.L_2294:
        /*00c0*/ 	.word	0x00001030


	//   ....[1]....
        /*00c4*/ 	.word	0x00001060


	//   ....[2]....
        /*00c8*/ 	.word	0x00001080


	//   ....[3]....
        /*00cc*/ 	.word	0x000010e0


	//   ....[4]....
        /*00d0*/ 	.word	0x00001110


	//   ....[5]....
        /*00d4*/ 	.word	0x00001120


	//   ....[6]....
        /*00d8*/ 	.word	0x00001170


	//   ....[7]....
        /*00dc*/ 	.word	0x000011a0


	//   ....[8]....
        /*00e0*/ 	.word	0x000011c0


	//   ....[9]....
        /*00e4*/ 	.word	0x00001210


	//   ....[10]....
        /*00e8*/ 	.word	0x00001220


	//   ....[11]....
        /*00ec*/ 	.word	0x00001260


	//   ....[12]....
        /*00f0*/ 	.word	0x000012b0


	//   ....[13]....
        /*00f4*/ 	.word	0x000012f0


	//   ....[14]....
        /*00f8*/ 	.word	0x00001330


	//   ....[15]....
        /*00fc*/ 	.word	0x00001350


	//   ....[16]....
        /*0100*/ 	.word	0x00001380


	//   ....[17]....
        /*0104*/ 	.word	0x000013b0


	//   ....[18]....
        /*0108*/ 	.word	0x00001ae0


	//   ....[19]....
        /*010c*/ 	.word	0x00001b50


	//   ....[20]....
        /*0110*/ 	.word	0x00001bc0


	//   ....[21]....
        /*0114*/ 	.word	0x00001c70


	//   ....[22]....
        /*0118*/ 	.word	0x00001ce0


	//   ....[23]....
        /*011c*/ 	.word	0x00001d50


	//   ....[24]....
        /*0120*/ 	.word	0x00001e00


	//   ....[25]....
        /*0124*/ 	.word	0x00001e70


	//   ....[26]....
        /*0128*/ 	.word	0x00001ee0


	//   ....[27]....
        /*012c*/ 	.word	0x00001f90


	//   ....[28]....
        /*0130*/ 	.word	0x00002000


	//   ....[29]....
        /*0134*/ 	.word	0x00002070


	//   ....[30]....
        /*0138*/ 	.word	0x00002120


	//   ....[31]....
        /*013c*/ 	.word	0x000021a0


	//   ....[32]....
        /*0140*/ 	.word	0x00002210


	//   ....[33]....
        /*0144*/ 	.word	0x000022b0


	//   ....[34]....
        /*0148*/ 	.word	0x00002330


	//   ....[35]....
        /*014c*/ 	.word	0x00002390


	//----- nvinfo : EIATTR_EXIT_INSTR_OFFSETS
	.align		4
.L_2295:
        /*0150*/ 	.byte	0x04, 0x1c
        /*0152*/ 	.short	(.L_2297 - .L_2296)


	//   ....[0]....
.L_2296:
        /*0154*/ 	.word	0x00001950


	//   ....[1]....
        /*0158*/ 	.word	0x00001a40


	//----- nvinfo : EIATTR_CRS_STACK_SIZE
	.align		4
.L_2297:
        /*015c*/ 	.byte	0x04, 0x1e
        /*015e*/ 	.short	(.L_2299 - .L_2298)
.L_2298:
        /*0160*/ 	.word	0x00000000


	//----- nvinfo : EIATTR_CBANK_PARAM_SIZE
	.align		4
.L_2299:
        /*0164*/ 	.byte	0x03, 0x19
        /*0166*/ 	.short	0x00a0


	//----- nvinfo : EIATTR_PARAM_CBANK
	.align		4
        /*0168*/ 	.byte	0x04, 0x0a
        /*016a*/ 	.short	(.L_2301 - .L_2300)
	.align		4
.L_2300:
        /*016c*/ 	.word	index@(.nv.constant0._Z30group_norm_nhwc_fwd_sum_kernelI11Fp32IOFp32WLi256EEv26Group_norm_nhwc_fwd_params)
        /*0170*/ 	.short	0x0210
        /*0172*/ 	.short	0x00a0


	//----- nvinfo : EIATTR_SW_WAR
	.align		4
.L_2301:
        /*0174*/ 	.byte	0x04, 0x36
        /*0176*/ 	.short	(.L_2303 - .L_2302)
.L_2302:
        /*0178*/ 	.word	0x00000008
.L_2303:


//--------------------- .nv.info._Z30group_norm_nhwc_fwd_sum_kernelI11Fp32IOFp32WLi120EEv26Group_norm_nhwc_fwd_params --------------------------
	.section	.nv.info._Z30group_norm_nhwc_fwd_sum_kernelI11Fp32IOFp32WLi120EEv26Group_norm_nhwc_fwd_params,"",@"SHT_CUDA_INFO"
	.sectionflags	@""
	.align	4


	//----- nvinfo : EIATTR_CUDA_API_VERSION
	.align		4
        /*0000*/ 	.byte	0x04, 0x37
        /*0002*/ 	.short	(.L_2305 - .L_2304)
.L_2304:
        /*0004*/ 	.word	0x00000082


	//----- nvinfo : EIATTR_KPARAM_INFO
	.align		4
.L_2305:
        /*0008*/ 	.byte	0x04, 0x17
        /*000a*/ 	.short	(.L_2307 - .L_2306)
.L_2306:
        /*000c*/ 	.word	0x00000000
        /*0010*/ 	.short	0x0000
        /*0012*/ 	.short	0x0000
        /*0014*/ 	.byte	0x00, 0xf0, 0x81, 0x02


	//----- nvinfo : EIATTR_SPARSE_MMA_MASK
	.align		4
.L_2307:
        /*0018*/ 	.byte	0x03, 0x50
        /*001a*/ 	.short	0x0000


	//----- nvinfo : EIATTR_MAXREG_COUNT
	.align		4
        /*001c*/ 	.byte	0x03, 0x1b
        /*001e*/ 	.short	0x00ff


	//----- nvinfo : EIATTR_NUM_BARRIERS
	.align		4
        /*0020*/ 	.byte	0x02, 0x4c
        /*0022*/ 	.byte	0x01
	.zero		1


	//----- nvinfo : EIATTR_MERCURY_ISA_VERSION
	.align		4
        /*0024*/ 	.byte	0x03, 0x5f
        /*0026*/ 	.short	0x0101


	//----- nvinfo : EIATTR_COOP_GROUP_MASK_REGIDS
	.align		4
        /*0028*/ 	.byte	0x04, 0x29
        /*002a*/ 	.short	(.L_2309 - .L_2308)


	//   ....[0]....
.L_2308:
        /*002c*/ 	.word	0x0500000b


	//   ....[1]....
        /*0030*/ 	.word	0x0500000b


	//   ....[2]....
        /*0034*/ 	.word	0x0500000b


	//   ....[3]....
        /*0038*/ 	.word	0x0500000b


	//   ....[4]....
        /*003c*/ 	.word	0x0500000b


	//   ....[5]....
        /*0040*/ 	.word	0x0500000b


	//   ....[6]....
        /*0044*/ 	.word	0x0500000b


	//   ....[7]....
        /*0048*/ 	.word	0x0500000b


	//   ....[8]....
        /*004c*/ 	.word	0x0500000b


	//   ....[9]....
        /*0050*/ 	.word	0x0500000b


	//   ....[10]....
        /*0054*/ 	.word	0x0500000b


	//   ....[11]....
        /*0058*/ 	.word	0x0500000b


	//   ....[12]....
        /*005c*/ 	.word	0x0500000b


	//   ....[13]....
        /*0060*/ 	.word	0x0500000b


	//   ....[14]....
        /*0064*/ 	.word	0x0500000b


	//   ....[15]....
        /*0068*/ 	.word	0x0500000b


	//   ....[16]....
        /*006c*/ 	.word	0x0500000b


	//   ....[17]....
        /*0070*/ 	.word	0x0500000b


	//   ....[18]....
        /*0074*/ 	.word	0x0500000b


	//   ....[19]....
        /*0078*/ 	.word	0x0500000b


	//   ....[20]....
        /*007c*/ 	.word	0x0500000b


	//   ....[21]....
        /*0080*/ 	.word	0x0500000b


	//----- nvinfo : EIATTR_COOP_GROUP_INSTR_OFFSETS
	.align		4
.L_2309:
        /*0084*/ 	.byte	0x04, 0x28
        /*0086*/ 	.short	(.L_2311 - .L_2310)


	//   ....[0]....
.L_2310:
        /*0088*/ 	.word	0x00000dd0


	//   ....[1]....
        /*008c*/ 	.word	0x00000ed0


	//   ....[2]....
        /*0090*/ 	.word	0x00000f10


	//   ....[3]....
        /*0094*/ 	.word	0x00001010


	//   ....[4]....
        /*0098*/ 	.word	0x00001050


	//   ....[5]....
        /*009c*/ 	.word	0x00001150


	//   ....[6]....
        /*00a0*/ 	.word	0x00001190


	//   ....[7]....
        /*00a4*/ 	.word	0x000012c0


	//   ....[8]....
        /*00a8*/ 	.word	0x00001310


	//   ....[9]....
        /*00ac*/ 	.word	0x00001380


	//   ....[10]....
        /*00b0*/ 	.word	0x000013f0


	//   ....[11]....
        /*00b4*/ 	.word	0x000018e0


	//   ....[12]....
        /*00b8*/ 	.word	0x00001930


	//   ....[13]....
        /*00bc*/ 	.word	0x000019a0


	//   ....[14]....
        /*00c0*/ 	.word	0x000019f0


	//   ....[15]....
        /*00c4*/ 	.word	0x00001a60


	//   ....[16]....
        /*00c8*/ 	.word	0x00001ab0


	//   ....[17]....
        /*00cc*/ 	.word	0x00001b20


	//   ....[18]....
        /*00d0*/ 	.word	0x00001b80


	//   ....[19]....
        /*00d4*/ 	.word	0x00001c00


	//   ....[20]....
        /*00d8*/ 	.word	0x00001c90


	//   ....[21]....
        /*00dc*/ 	.word	0x00001d20


	//----- nvinfo : EIATTR_EXIT_INSTR_OFFSETS
	.align		4
.L_2311:
        /*00e0*/ 	.byte	0x04, 0x1c
        /*00e2*/ 	.short	(.L_2313 - .L_2312)


	//   ....[0]....
.L_2312:
        /*00e4*/ 	.word	0x000017e0


	//   ....[1]....
        /*00e8*/ 	.word	0x000018c0


	//----- nvinfo : EIATTR_CRS_STACK_SIZE
	.align		4
.L_2313:
        /*00ec*/ 	.byte	0x04, 0x1e
        /*00ee*/ 	.short	(.L_2315 - .L_2314)
.L_2314:
        /*00f0*/ 	.word	0x00000000


	//----- nvinfo : EIATTR_CBANK_PARAM_SIZE
	.align		4
.L_2315:
        /*00f4*/ 	.byte	0x03, 0x19
        /*00f6*/ 	.short	0x00a0


	//----- nvinfo : EIATTR_PARAM_CBANK
	.align		4
        /*00f8*/ 	.byte	0x04, 0x0a
        /*00fa*/ 	.short	(.L_2317 - .L_2316)
	.align		4
.L_2316:
        /*00fc*/ 	.word	index@(.nv.constant0._Z30group_norm_nhwc_fwd_sum_kernelI11Fp32IOFp32WLi120EEv26Group_norm_nhwc_fwd_params)
        /*0100*/ 	.short	0x0210
        /*0102*/ 	.short	0x00a0


	//----- nvinfo : EIATTR_SW_WAR
	.align		4
.L_2317:
        /*0104*/ 	.byte	0x04, 0x36
        /*0106*/ 	.short	(.L_2319 - .L_2318)
.L_2318:
        /*0108*/ 	.word	0x00000008
.L_2319:


//--------------------- .nv.info._Z30group_norm_nhwc_fwd_sum_kernelI11Fp32IOFp32WLi140EEv26Group_norm_nhwc_fwd_params --------------------------
	.section	.nv.info._Z30group_norm_nhwc_fwd_sum_kernelI11Fp32IOFp32WLi140EEv26Group_norm_nhwc_fwd_params,"",@"SHT_CUDA_INFO"
	.sectionflags	@""
	.align	4


	//----- nvinfo : EIATTR_CUDA_API_VERSION
	.align		4
        /*0000*/ 	.byte	0x04, 0x37
        /*0002*/ 	.short	(.L_2321 - .L_2320)
.L_2320:
        /*0004*/ 	.word	0x00000082


	//----- nvinfo : EIATTR_KPARAM_INFO
	.align		4
.L_2321:
        /*0008*/ 	.byte	0x04, 0x17
        /*000a*/ 	.short	(.L_2323 - .L_2322)
.L_2322:
        /*000c*/ 	.word	0x00000000
        /*0010*/ 	.short	0x0000
        /*0012*/ 	.short	0x0000
        /*0014*/ 	.byte	0x00, 0xf0, 0x81, 0x02


	//----- nvinfo : EIATTR_SPARSE_MMA_MASK
	.align		4
.L_2323:
        /*0018*/ 	.byte	0x03, 0x50
        /*001a*/ 	.short	0x0000


	//----- nvinfo : EIATTR_MAXREG_COUNT
	.align		4
        /*001c*/ 	.byte	0x03, 0x1b
        /*001e*/ 	.short	0x00ff


	//----- nvinfo : EIATTR_NUM_BARRIERS
	.align		4
        /*0020*/ 	.byte	0x02, 0x4c
        /*0022*/ 	.byte	0x01
	.zero		1


	//----- nvinfo : EIATTR_MERCURY_ISA_VERSION
	.align		4
        /*0024*/ 	.byte	0x03, 0x5f
        /*0026*/ 	.short	0x0101


	//----- nvinfo : EIATTR_COOP_GROUP_MASK_REGIDS
	.align		4
        /*0028*/ 	.byte	0x04, 0x29
        /*002a*/ 	.short	(.L_2325 - .L_2324)


	//   ....[0]....
.L_2324:
        /*002c*/ 	.word	0x0500000b


	//   ....[1]....
        /*0030*/ 	.word	0x0500000b


	//   ....[2]....
        /*0034*/ 	.word	0x0500000b


	//   ....[3]....
        /*0038*/ 	.word	0x0500000b


	//   ....[4]....
        /*003c*/ 	.word	0x0500000b


	//   ....[5]....
        /*0040*/ 	.word	0x0500000b


	//   ....[6]....
        /*0044*/ 	.word	0x0500000b


	//   ....[7]....
        /*0048*/ 	.word	0x0500000b


	//   ....[8]....
        /*004c*/ 	.word	0x0500000b


	//   ....[9]....
        /*0050*/ 	.word	0x0500000b


	//   ....[10]....
        /*0054*/ 	.word	0x0500000b


	//   ....[11]....
        /*0058*/ 	.word	0x0500000b


	//   ....[12]....
        /*005c*/ 	.word	0x0500000b


	//   ....[13]....
        /*0060*/ 	.word	0x0500000b


	//   ....[14]....
        /*0064*/ 	.word	0x0500000b


	//   ....[15]....
        /*0068*/ 	.word	0x0500000b


	//   ....[16]....
        /*006c*/ 	.word	0x0500000b


	//   ....[17]....
        /*0070*/ 	.word	0x0500000b


	//   ....[18]....
        /*0074*/ 	.word	0x0500000b


	//   ....[19]....
        /*0078*/ 	.word	0x0500000b


	//   ....[20]....
        /*007c*/ 	.word	0x0500000b


	//   ....[21]....
        /*0080*/ 	.word	0x0500000b


	//----- nvinfo : EIATTR_COOP_GROUP_INSTR_OFFSETS
	.align		4
.L_2325:
        /*0084*/ 	.byte	0x04, 0x28
        /*0086*/ 	.short	(.L_2327 - .L_2326)


	//   ....[0]....
.L_2326:
        /*0088*/ 	.word	0x00000e20


	//   ....[1]....
        /*008c*/ 	.word	0x00000f20


	//   ....[2]....
        /*0090*/ 	.word	0x00000f60


	//   ....[3]....
        /*0094*/ 	.word	0x00001060


	//   ....[4]....
        /*0098*/ 	.word	0x000010a0


	//   ....[5]....
        /*009c*/ 	.word	0x000011a0


	//   ....[6]....
        /*00a0*/ 	.word	0x000011e0


	//   ....[7]....
        /*00a4*/ 	.word	0x00001310


	//   ....[8]....
        /*00a8*/ 	.word	0x00001360


	//   ....[9]....
        /*00ac*/ 	.word	0x000013d0


	//   ....[10]....
        /*00b0*/ 	.word	0x00001440


	//   ....[11]....
        /*00b4*/ 	.word	0x00001a10


	//   ....[12]....
        /*00b8*/ 	.word	0x00001a60


	//   ....[13]....
        /*00bc*/ 	.word	0x00001ad0


	//   ....[14]....
        /*00c0*/ 	.word	0x00001b20


	//   ....[15]....
        /*00c4*/ 	.word	0x00001b90


	//   ....[16]....
        /*00c8*/ 	.word	0x00001be0


	//   ....[17]....
        /*00cc*/ 	.word	0x00001c50


	//   ....[18]....
        /*00d0*/ 	.word	0x00001cb0


	//   ....[19]....
        /*00d4*/ 	.word	0x00001d30


	//   ....[20]....
        /*00d8*/ 	.word	0x00001dc0


	//   ....[21]....
        /*00dc*/ 	.word	0x00001e50


	//----- nvinfo : EIATTR_EXIT_INSTR_OFFSETS
	.align		4
.L_2327:
        /*00e0*/ 	.byte	0x04, 0x1c
        /*00e2*/ 	.short	(.L_2329 - .L_2328)


	//   ....[0]....
.L_2328:
        /*00e4*/ 	.word	0x00001910


	//   ....[1]....
        /*00e8*/ 	.word	0x000019f0


	//----- nvinfo : EIATTR_CRS_STACK_SIZE
	.align		4
.L_2329:
        /*00ec*/ 	.byte	0x04, 0x1e
        /*00ee*/ 	.short	(.L_2331 - .L_2330)
.L_2330:
        /*00f0*/ 	.word	0x00000000


	//----- nvinfo : EIATTR_CBANK_PARAM_SIZE
	.align		4
.L_2331:
        /*00f4*/ 	.byte	0x03, 0x19
        /*00f6*/ 	.short	0x00a0


	//----- nvinfo : EIATTR_PARAM_CBANK
	.align		4
        /*00f8*/ 	.byte	0x04, 0x0a
        /*00fa*/ 	.short	(.L_2333 - .L_2332)
	.align		4
.L_2332:
        /*00fc*/ 	.word	index@(.nv.constant0._Z30group_norm_nhwc_fwd_sum_kernelI11Fp32IOFp32WLi140EEv26Group_norm_nhwc_fwd_params)
        /*0100*/ 	.short	0x0210
        /*0102*/ 	.short	0x00a0


	//----- nvinfo : EIATTR_SW_WAR
	.align		4
.L_2333:
        /*0104*/ 	.byte	0x04, 0x36
        /*0106*/ 	.short	(.L_2335 - .L_2334)
.L_2334:
        /*0108*/ 	.word	0x00000008
.L_2335:


//--------------------- .nv.info._Z30group_norm_nhwc_fwd_sum_kernelI11Fp32IOFp32WLi160EEv26Group_norm_nhwc_fwd_params --------------------------
	.section	.nv.info._Z30group_norm_nhwc_fwd_sum_kernelI11Fp32IOFp32WLi160EEv26Group_norm_nhwc_fwd_params,"",@"SHT_CUDA_INFO"
	.sectionflags	@""
	.align	4


	//----- nvinfo : EIATTR_CUDA_API_VERSION
	.align		4
        /*0000*/ 	.byte	0x04, 0x37
        /*0002*/ 	.short	(.L_2337 - .L_2336)
.L_2336:
        /*0004*/ 	.word	0x00000082


	//----- nvinfo : EIATTR_KPARAM_INFO
	.align		4
.L_2337:
        /*0008*/ 	.byte	0x04, 0x17
        /*000a*/ 	.short	(.L_2339 - .L_2338)
.L_2338:
        /*000c*/ 	.word	0x00000000
        /*0010*/ 	.short	0x0000
        /*0012*/ 	.short	0x0000
        /*0014*/ 	.byte	0x00, 0xf0, 0x81, 0x02


	//----- nvinfo : EIATTR_SPARSE_MMA_MASK
	.align		4
.L_2339:
        /*0018*/ 	.byte	0x03, 0x50
        /*001a*/ 	.short	0x0000


	//----- nvinfo : EIATTR_MAXREG_COUNT
	.align		4
        /*001c*/ 	.byte	0x03, 0x1b
        /*001e*/ 	.short	0x00ff


	//----- nvinfo : EIATTR_NUM_BARRIERS
	.align		4
        /*0020*/ 	.byte	0x02, 0x4c
        /*0022*/ 	.byte	0x01
	.zero		1


	//----- nvinfo : EIATTR_MERCURY_ISA_VERSION
	.align		4
        /*0024*/ 	.byte	0x03, 0x5f
        /*0026*/ 	.short	0x0101


	//----- nvinfo : EIATTR_COOP_GROUP_MASK_REGIDS
	.align		4
        /*0028*/ 	.byte	0x04, 0x29
        /*002a*/ 	.short	(.L_2341 - .L_2340)


	//   ....[0]....
.L_2340:
        /*002c*/ 	.word	0xffffffff


	//   ....[1]....
        /*0030*/ 	.word	0xffffffff


	//   ....[2]....
        /*0034*/ 	.word	0xffffffff


	//   ....[3]....
        /*0038*/ 	.word	0xffffffff


	//   ....[4]....
        /*003c*/ 	.word	0xffffffff


	//   ....[5]....
        /*0040*/ 	.word	0xffffffff


	//   ....[6]....
        /*0044*/ 	.word	0xffffffff


	//   ....[7]....
        /*0048*/ 	.word	0xffffffff


	//   ....[8]....
        /*004c*/ 	.word	0xffffffff


	//   ....[9]....
        /*0050*/ 	.word	0xffffffff


	//   ....[10]....
        /*0054*/ 	.word	0xffffffff


	//   ....[11]....
        /*0058*/ 	.word	0xffffffff


	//   ....[12]....
        /*005c*/ 	.word	0xffffffff


	//   ....[13]....
        /*0060*/ 	.word	0xffffffff


	//   ....[14]....
        /*0064*/ 	.word	0xffffffff


	//   ....[15]....
        /*0068*/ 	.word	0xffffffff


	//   ....[16]....
        /*006c*/ 	.word	0xffffffff


	//   ....[17]....
        /*0070*/ 	.word	0xffffffff


	//   ....[18]....
        /*0074*/ 	.word	0x05000015


	//   ....[19]....
        /*0078*/ 	.word	0x05000015


	//   ....[20]....
        /*007c*/ 	.word	0x05000015


	//   ....[21]....
        /*0080*/ 	.word	0x05000015


	//   ....[22]....
        /*0084*/ 	.word	0x05000015


	//   ....[23]....
        /*0088*/ 	.word	0x05000015


	//   ....[24]....
        /*008c*/ 	.word	0x05000015


	//   ....[25]....
        /*0090*/ 	.word	0x05000015


	//   ....[26]....
        /*0094*/ 	.word	0x05000015


	//   ....[27]....
        /*0098*/ 	.word	0x05000015


	//   ....[28]....
        /*009c*/ 	.word	0x05000015


	//   ....[29]....
        /*00a0*/ 	.word	0x05000015


	//   ....[30]....
        /*00a4*/ 	.word	0x05000015


	//   ....[31]....
        /*00a8*/ 	.word	0x05000015


	//   ....[32]....
        /*00ac*/ 	.word	0x05000015


	//   ....[33]....
        /*00b0*/ 	.word	0x05000015


	//   ....[34]....
        /*00b4*/ 	.word	0x05000015


	//   ....[35]....
        /*00b8*/ 	.word	0x05000015


	//----- nvinfo : EIATTR_COOP_GROUP_INSTR_OFFSETS
	.align		4
.L_2341:
        /*00bc*/ 	.byte	0x04, 0x28
        /*00be*/ 	.short	(.L_2343 - .L_2342)


	//   ....[0]....
.L_2342:
        /*00c0*/ 	.word	0x00000e60


	//   ....[1]....
        /*00c4*/ 	.word	0x00000e90


	//   ....[2]....
        /*00c8*/ 	.word	0x00000ea0


	//   ....[3]....
        /*00cc*/ 	.word	0x00000f00


	//   ....[4]....
        /*00d0*/ 	.word	0x00000f30


	//   ....[5]....
        /*00d4*/ 	.word	0x00000f40


	//   ....[6]....
        /*00d8*/ 	.word	0x00000fa0


	//   ....[7]....
        /*00dc*/ 	.word	0x00000fd0


	//   ....[8]....
        /*00e0*/ 	.word	0x00000fe0


	//   ....[9]....
        /*00e4*/ 	.word	0x00001040


	//   ....[10]....
        /*00e8*/ 	.word	0x00001070


	//   ....[11]....
        /*00ec*/ 	.word	0x00001080


	//   ....[12]....
        /*00f0*/ 	.word	0x000010e0


	//   ....[13]....
        /*00f4*/ 	.word	0x00001110


	//   ....[14]....
        /*00f8*/ 	.word	0x00001120


	//   ....[15]....
        /*00fc*/ 	.word	0x00001190


	//   ....[16]....
        /*0100*/ 	.word	0x000011a0


	//   ....[17]....
        /*0104*/ 	.word	0x000011b0


	//   ....[18]....
        /*0108*/ 	.word	0x00001740


	//   ....[19]....
        /*010c*/ 	.word	0x00001790


	//   ....[20]....
        /*0110*/ 	.word	0x000017f0


	//   ....[21]....
        /*0114*/ 	.word	0x00001880


	//   ....[22]....
        /*0118*/ 	.word	0x000018f0


	//   ....[23]....
        /*011c*/ 	.word	0x00001950


	//   ....[24]....
        /*0120*/ 	.word	0x000019e0


	//   ....[25]....
        /*0124*/ 	.word	0x00001a50


	//   ....[26]....
        /*0128*/ 	.word	0x00001ab0


	//   ....[27]....
        /*012c*/ 	.word	0x00001b40


	//   ....[28]....
        /*0130*/ 	.word	0x00001bb0


	//   ....[29]....
        /*0134*/ 	.word	0x00001c00


	//   ....[30]....
        /*0138*/ 	.word	0x00001ce0


	//   ....[31]....
        /*013c*/ 	.word	0x00001d30


	//   ....[32]....
        /*0140*/ 	.word	0x00001d90


	//   ....[33]....
        /*0144*/ 	.word	0x00001e20


	//   ....[34]....
        /*0148*/ 	.word	0x00001e70


	//   ....[35]....
        /*014c*/ 	.word	0x00001ec0


	//----- nvinfo : EIATTR_EXIT_INSTR_OFFSETS
	.align		4
.L_2343:
        /*0150*/ 	.byte	0x04, 0x1c
        /*0152*/ 	.short	(.L_2345 - .L_2344)


	//   ....[0]....
.L_2344:
        /*0154*/ 	.word	0x000015d0


	//   ....[1]....
        /*0158*/ 	.word	0x000016c0


	//----- nvinfo : EIATTR_CRS_STACK_SIZE
	.align		4
.L_2345:
        /*015c*/ 	.byte	0x04, 0x1e
        /*015e*/ 	.short	(.L_2347 - .L_2346)
.L_2346:
        /*0160*/ 	.word	0x00000000


	//----- nvinfo : EIATTR_CBANK_PARAM_SIZE
	.align		4
.L_2347:
        /*0164*/ 	.byte	0x03, 0x19
        /*0166*/ 	.short	0x00a0


	//----- nvinfo : EIATTR_PARAM_CBANK
	.align		4
        /*0168*/ 	.byte	0x04, 0x0a
        /*016a*/ 	.short	(.L_2349 - .L_2348)
	.align		4
.L_2348:
        /*016c*/ 	.word	index@(.nv.constant0._Z30group_norm_nhwc_fwd_sum_kernelI11Fp32IOFp32WLi160EEv26Group_norm_nhwc_fwd_params)
        /*0170*/ 	.short	0x0210
        /*0172*/ 	.short	0x00a0


	//----- nvinfo : EIATTR_SW_WAR
	.align		4
.L_2349:
        /*0174*/ 	.byte	0x04, 0x36
        /*0176*/ 	.short	(.L_2351 - .L_2350)
.L_2350:
        /*0178*/ 	.word	0x00000008
.L_2351:


//--------------------- .nv.info._Z30group_norm_nhwc_fwd_sum_kernelI11Fp32IOBf16WLi196EEv26Group_norm_nhwc_fwd_params --------------------------
	.section	.nv.info._Z30group_norm_nhwc_fwd_sum_kernelI11Fp32IOBf16WLi196EEv26Group_norm_nhwc_fwd_params,"",@"SHT_CUDA_INFO"
	.sectionflags	@""
	.align	4


	//----- nvinfo : EIATTR_CUDA_API_VERSION
	.align		4
        /*0000*/ 	.byte	0x04, 0x37
        /*0002*/ 	.short	(.L_2353 - .L_2352)
.L_2352:
        /*0004*/ 	.word	0x00000082


	//----- nvinfo : EIATTR_KPARAM_INFO
	.align		4
.L_2353:
        /*0008*/ 	.byte	0x04, 0x17
        /*000a*/ 	.short	(.L_2355 - .L_2354)
.L_2354:
        /*000c*/ 	.word	0x00000000
        /*0010*/ 	.short	0x0000
        /*0012*/ 	.short	0x0000
        /*0014*/ 	.byte	0x00, 0xf0, 0x81, 0x02


	//----- nvinfo : EIATTR_SPARSE_MMA_MASK
	.align		4
.L_2355:
        /*0018*/ 	.byte	0x03, 0x50
        /*001a*/ 	.short	0x0000


	//----- nvinfo : EIATTR_MAXREG_COUNT
	.align		4
        /*001c*/ 	.byte	0x03, 0x1b
        /*001e*/ 	.short	0x00ff


	//----- nvinfo : EIATTR_NUM_BARRIERS
	.align		4
        /*0020*/ 	.byte	0x02, 0x4c
        /*0022*/ 	.byte	0x01
	.zero		1


	//----- nvinfo : EIATTR_MERCURY_ISA_VERSION
	.align		4
        /*0024*/ 	.byte	0x03, 0x5f
        /*0026*/ 	.short	0x0101


	//----- nvinfo : EIATTR_COOP_GROUP_MASK_REGIDS
	.align		4
        /*0028*/ 	.byte	0x04, 0x29
        /*002a*/ 	.short	(.L_2357 - .L_2356)


	//   ....[0]....
.L_2356:
        /*002c*/ 	.word	0x05000003


	//   ....[1]....
        /*0030*/ 	.word	0x05000003


	//   ....[2]....
        /*0034*/ 	.word	0x05000003


	//   ....[3]....
        /*0038*/ 	.word	0x05000003


	//   ....[4]....
        /*003c*/ 	.word	0x05000003


	//   ....[5]....
        /*0040*/ 	.word	0x05000003


	//   ....[6]....
        /*0044*/ 	.word	0x05000003


	//   ....[7]....
        /*0048*/ 	.word	0x05000003


	//   ....[8]....
        /*004c*/ 	.word	0x05000003


	//   ....[9]....
        /*0050*/ 	.word	0x05000003


	//   ....[10]....
        /*0054*/ 	.word	0x05000003


	//   ....[11]....
        /*0058*/ 	.word	0x05000003


	//   ....[12]....
        /*005c*/ 	.word	0x05000003


	//   ....[13]....
        /*0060*/ 	.word	0x05000003


	//   ....[14]....
        /*0064*/ 	.word	0x05000003


	//   ....[15]....
        /*0068*/ 	.word	0x05000003


	//   ....[16]....
        /*006c*/ 	.word	0x05000003


	//   ....[17]....
        /*0070*/ 	.word	0x05000003


	//   ....[18]....
        /*0074*/ 	.word	0x05000003


	//   ....[19]....
        /*0078*/ 	.word	0x05000003


	//   ....[20]....
        /*007c*/ 	.word	0x05000003


	//   ....[21]....
        /*0080*/ 	.word	0x05000003


	//----- nvinfo : EIATTR_COOP_GROUP_INSTR_OFFSETS
	.align		4
.L_2357:
        /*0084*/ 	.byte	0x04, 0x28
        /*0086*/ 	.short	(.L_2359 - .L_2358)


	//   ....[0]....
.L_2358:
        /*0088*/ 	.word	0x00000ef0


	//   ....[1]....
        /*008c*/ 	.word	0x00000ff0


	//   ....[2]....
        /*0090*/ 	.word	0x00001030


	//   ....[3]....
        /*0094*/ 	.word	0x00001130


	//   ....[4]....
        /*0098*/ 	.word	0x00001170


	//   ....[5]....
        /*009c*/ 	.word	0x00001270


	//   ....[6]....
        /*00a0*/ 	.word	0x000012b0


	//   ....[7]....
        /*00a4*/ 	.word	0x000013e0


	//   ....[8]....
        /*00a8*/ 	.word	0x00001430


	//   ....[9]....
        /*00ac*/ 	.word	0x000014a0


	//   ....[10]....
        /*00b0*/ 	.word	0x00001510


	//   ....[11]....
        /*00b4*/ 	.word	0x00001c20


	//   ....[12]....
        /*00b8*/ 	.word	0x00001c70


	//   ....[13]....
        /*00bc*/ 	.word	0x00001ce0


	//   ....[14]....
        /*00c0*/ 	.word	0x00001d30


	//   ....[15]....
        /*00c4*/ 	.word	0x00001da0


	//   ....[16]....
        /*00c8*/ 	.word	0x00001df0


	//   ....[17]....
        /*00cc*/ 	.word	0x00001e60


	//   ....[18]....
        /*00d0*/ 	.word	0x00001ec0


	//   ....[19]....
        /*00d4*/ 	.word	0x00001f40


	//   ....[20]....
        /*00d8*/ 	.word	0x00001fd0


	//   ....[21]....
        /*00dc*/ 	.word	0x00002060


	//----- nvinfo : EIATTR_EXIT_INSTR_OFFSETS
	.align		4
.L_2359:
        /*00e0*/ 	.byte	0x04, 0x1c
        /*00e2*/ 	.short	(.L_2361 - .L_2360)


	//   ....[0]....
.L_2360:
        /*00e4*/ 	.word	0x00001b20


	//   ....[1]....
        /*00e8*/ 	.word	0x00001c00


	//----- nvinfo : EIATTR_CRS_STACK_SIZE
	.align		4
.L_2361:
        /*00ec*/ 	.byte	0x04, 0x1e
        /*00ee*/ 	.short	(.L_2363 - .L_2362)
.L_2362:
        /*00f0*/ 	.word	0x00000000


	//----- nvinfo : EIATTR_CBANK_PARAM_SIZE
	.align		4
.L_2363:
        /*00f4*/ 	.byte	0x03, 0x19
        /*00f6*/ 	.short	0x00a0


	//----- nvinfo : EIATTR_PARAM_CBANK
	.align		4
        /*00f8*/ 	.byte	0x04, 0x0a
        /*00fa*/ 	.short	(.L_2365 - .L_2364)
	.align		4
.L_2364:
        /*00fc*/ 	.word	index@(.nv.constant0._Z30group_norm_nhwc_fwd_sum_kernelI11Fp32IOBf16WLi196EEv26Group_norm_nhwc_fwd_params)
        /*0100*/ 	.short	0x0210
        /*0102*/ 	.short	0x00a0


	//----- nvinfo : EIATTR_SW_WAR
	.align		4
.L_2365:
        /*0104*/ 	.byte	0x04, 0x36
        /*0106*/ 	.short	(.L_2367 - .L_2366)
.L_2366:
        /*0108*/ 	.word	0x00000008
.L_2367:


//--------------------- .nv.info._Z30group_norm_nhwc_fwd_sum_kernelI11Fp32IOBf16WLi168EEv26Group_norm_nhwc_fwd_params --------------------------
	.section	.nv.info._Z30group_norm_nhwc_fwd_sum_kernelI11Fp32IOBf16WLi168EEv26Group_norm_nhwc_fwd_params,"",@"SHT_CUDA_INFO"
	.sectionflags	@""
	.align	4


	//----- nvinfo : EIATTR_CUDA_API_VERSION
	.align		4
        /*0000*/ 	.byte	0x04, 0x37
        /*0002*/ 	.short	(.L_2369 - .L_2368)
.L_2368:
        /*0004*/ 	.word	0x00000082


	//----- nvinfo : EIATTR_KPARAM_INFO
	.align		4
.L_2369:
        /*0008*/ 	.byte	0x04, 0x17
        /*000a*/ 	.short	(.L_2371 - .L_2370)
.L_2370:
        /*000c*/ 	.word	0x00000000
        /*0010*/ 	.short	0x0000
        /*0012*/ 	.short	0x0000
        /*0014*/ 	.byte	0x00, 0xf0, 0x81, 0x02


	//----- nvinfo : EIATTR_SPARSE_MMA_MASK
	.align		4
.L_2371:
        /*0018*/ 	.byte	0x03, 0x50
        /*001a*/ 	.short	0x0000


	//----- nvinfo : EIATTR_MAXREG_COUNT
	.align		4
        /*001c*/ 	.byte	0x03, 0x1b
        /*001e*/ 	.short	0x00ff


	//----- nvinfo : EIATTR_NUM_BARRIERS
	.align		4
        /*0020*/ 	.byte	0x02, 0x4c
        /*0022*/ 	.byte	0x01
	.zero		1


	//----- nvinfo : EIATTR_MERCURY_ISA_VERSION
	.align		4
        /*0024*/ 	.byte	0x03, 0x5f
        /*0026*/ 	.short	0x0101


	//----- nvinfo : EIATTR_COOP_GROUP_MASK_REGIDS
	.align		4
        /*0028*/ 	.byte	0x04, 0x29
        /*002a*/ 	.short	(.L_2373 - .L_2372)


	//   ....[0]....
.L_2372:
        /*002c*/ 	.word	0x05000003


	//   ....[1]....
        /*0030*/ 	.word	0x05000003


	//   ....[2]....
        /*0034*/ 	.word	0x05000003


	//   ....[3]....
        /*0038*/ 	.word	0x05000003


	//   ....[4]....
        /*003c*/ 	.word	0x05000003


	//   ....[5]....
        /*0040*/ 	.word	0x05000003


	//   ....[6]....
        /*0044*/ 	.word	0x05000003


	//   ....[7]....
        /*0048*/ 	.word	0x05000003


	//   ....[8]....
        /*004c*/ 	.word	0x05000003


	//   ....[9]....
        /*0050*/ 	.word	0x05000003


	//   ....[10]....
        /*0054*/ 	.word	0x05000003


	//   ....[11]....
        /*0058*/ 	.word	0x05000003


	//   ....[12]....
        /*005c*/ 	.word	0x05000003


	//   ....[13]....
        /*0060*/ 	.word	0x05000003


	//   ....[14]....
        /*0064*/ 	.word	0x05000003


	//   ....[15]....
        /*0068*/ 	.word	0x05000003


	//   ....[16]....
        /*006c*/ 	.word	0x05000003


	//   ....[17]....
        /*0070*/ 	.word	0x05000003


	//   ....[18]....
        /*0074*/ 	.word	0x05000003


	//   ....[19]....
        /*0078*/ 	.word	0x05000003


	//   ....[20]....
        /*007c*/ 	.word	0x05000003


	//   ....[21]....
        /*0080*/ 	.word	0x05000003


	//----- nvinfo : EIATTR_COOP_GROUP_INSTR_OFFSETS
	.align		4
.L_2373:
        /*0084*/ 	.byte	0x04, 0x28
        /*0086*/ 	.short	(.L_2375 - .L_2374)


	//   ....[0]....
.L_2374:
        /*0088*/ 	.word	0x00000eb0


	//   ....[1]....
        /*008c*/ 	.word	0x00000fb0


	//   ....[2]....
        /*0090*/ 	.word	0x00000ff0


	//   ....[3]....
        /*0094*/ 	.word	0x000010f0


	//   ....[4]....
        /*0098*/ 	.word	0x00001130


	//   ....[5]....
        /*009c*/ 	.word	0x00001230


	//   ....[6]....
        /*00a0*/ 	.word	0x00001270


	//   ....[7]....
        /*00a4*/ 	.word	0x000013a0


	//   ....[8]....
        /*00a8*/ 	.word	0x000013f0


	//   ....[9]....
        /*00ac*/ 	.word	0x00001460


	//   ....[10]....
        /*00b0*/ 	.word	0x000014d0


	//   ....[11]....
        /*00b4*/ 	.word	0x00001bb0


	//   ....[12]....
        /*00b8*/ 	.word	0x00001c00


	//   ....[13]....
        /*00bc*/ 	.word	0x00001c70


	//   ....[14]....
        /*00c0*/ 	.word	0x00001cc0


	//   ....[15]....
        /*00c4*/ 	.word	0x00001d30


	//   ....[16]....
        /*00c8*/ 	.word	0x00001d80


	//   ....[17]....
        /*00cc*/ 	.word	0x00001df0


	//   ....[18]....
        /*00d0*/ 	.word	0x00001e50


	//   ....[19]....
        /*00d4*/ 	.word	0x00001ed0


	//   ....[20]....
        /*00d8*/ 	.word	0x00001f60


	//   ....[21]....
        /*00dc*/ 	.word	0x00001ff0


	//----- nvinfo : EIATTR_EXIT_INSTR_OFFSETS
	.align		4
.L_2375:
        /*00e0*/ 	.byte	0x04, 0x1c
        /*00e2*/ 	.short	(.L_2377 - .L_2376)


	//   ....[0]....
.L_2376:
        /*00e4*/ 	.word	0x00001ab0


	//   ....[1]....
        /*00e8*/ 	.word	0x00001b90


	//----- nvinfo : EIATTR_CRS_STACK_SIZE
	.align		4
.L_2377:
        /*00ec*/ 	.byte	0x04, 0x1e
        /*00ee*/ 	.short	(.L_2379 - .L_2378)
.L_2378:
        /*00f0*/ 	.word	0x00000000


	//----- nvinfo : EIATTR_CBANK_PARAM_SIZE
	.align		4
.L_2379:
        /*00f4*/ 	.byte	0x03, 0x19
        /*00f6*/ 	.short	0x00a0


	//----- nvinfo : EIATTR_PARAM_CBANK
	.align		4
        /*00f8*/ 	.byte	0x04, 0x0a
        /*00fa*/ 	.short	(.L_2381 - .L_2380)
	.align		4
.L_2380:
        /*00fc*/ 	.word	index@(.nv.constant0._Z30group_norm_nhwc_fwd_sum_kernelI11Fp32IOBf16WLi168EEv26Group_norm_nhwc_fwd_params)
        /*0100*/ 	.short	0x0210
        /*0102*/ 	.short	0x00a0


	//----- nvinfo : EIATTR_SW_WAR
	.align		4
.L_2381:
        /*0104*/ 	.byte	0x04, 0x36
        /*0106*/ 	.short	(.L_2383 - .L_2382)
.L_2382:
        /*0108*/ 	.word	0x00000008
.L_2383:


//--------------------- .nv.info._Z30group_norm_nhwc_fwd_sum_kernelI11Fp32IOBf16WLi64EEv26Group_norm_nhwc_fwd_params --------------------------
	.section	.nv.info._Z30group_norm_nhwc_fwd_sum_kernelI11Fp32IOBf16WLi64EEv26Group_norm_nhwc_fwd_params,"",@"SHT_CUDA_INFO"
	.sectionflags	@""
	.align	4


	//----- nvinfo : EIATTR_CUDA_API_VERSION
	.align		4
        /*0000*/ 	.byte	0x04, 0x37
        /*0002*/ 	.short	(.L_2385 - .L_2384)
.L_2384:
        /*0004*/ 	.word	0x00000082


	//----- nvinfo : EIATTR_KPARAM_INFO
	.align		4
.L_2385:
        /*0008*/ 	.byte	0x04, 0x17
        /*000a*/ 	.short	(.L_2387 - .L_2386)
.L_2386:
        /*000c*/ 	.word	0x00000000
        /*0010*/ 	.short	0x0000
        /*0012*/ 	.short	0x0000
        /*0014*/ 	.byte	0x00, 0xf0, 0x81, 0x02


	//----- nvinfo : EIATTR_SPARSE_MMA_MASK
	.align		4
.L_2387:
        /*0018*/ 	.byte	0x03, 0x50
        /*001a*/ 	.short	0x0000


	//----- nvinfo : EIATTR_MAXREG_COUNT
	.align		4
        /*001c*/ 	.byte	0x03, 0x1b
        /*001e*/ 	.short	0x00ff


	//----- nvinfo : EIATTR_NUM_BARRIERS
	.align		4
        /*0020*/ 	.byte	0x02, 0x4c
        /*0022*/ 	.byte	0x01
	.zero		1


	//----- nvinfo : EIATTR_MERCURY_ISA_VERSION
	.align		4
        /*0024*/ 	.byte	0x03, 0x5f
        /*0026*/ 	.short	0x0101


	//----- nvinfo : EIATTR_COOP_GROUP_MASK_REGIDS
	.align		4
        /*0028*/ 	.byte	0x04, 0x29
        /*002a*/ 	.short	(.L_2389 - .L_2388)


	//   ....[0]....
.L_2388:
        /*002c*/ 	.word	0xffffffff


	//   ....[1]....
        /*0030*/ 	.word	0xffffffff


	//   ....[2]....
        /*0034*/ 	.word	0xffffffff


	//   ....[3]....
        /*0038*/ 	.word	0xffffffff


	//   ....[4]....
        /*003c*/ 	.word	0xffffffff


	//   ....[5]....
        /*0040*/ 	.word	0xffffffff


	//   ....[6]....
        /*0044*/ 	.word	0xffffffff


	//   ....[7]....
        /*0048*/ 	.word	0xffffffff


	//   ....[8]....
        /*004c*/ 	.word	0xffffffff


	//   ....[9]....
        /*0050*/ 	.word	0xffffffff


	//   ....[10]....
        /*0054*/ 	.word	0xffffffff


	//   ....[11]....
        /*0058*/ 	.word	0xffffffff


	//   ....[12]....
        /*005c*/ 	.word	0xffffffff


	//   ....[13]....
        /*0060*/ 	.word	0xffffffff


	//   ....[14]....
        /*0064*/ 	.word	0xffffffff


	//   ....[15]....
        /*0068*/ 	.word	0xffffffff


	//   ....[16]....
        /*006c*/ 	.word	0xffffffff


	//   ....[17]....
        /*0070*/ 	.word	0xffffffff


	//   ....[18]....
        /*0074*/ 	.word	0x05000015


	//   ....[19]....
        /*0078*/ 	.word	0x05000015


	//   ....[20]....
        /*007c*/ 	.word	0x05000015


	//   ....[21]....
        /*0080*/ 	.word	0x05000015


	//   ....[22]....
        /*0084*/ 	.word	0x05000015


	//   ....[23]....
        /*0088*/ 	.word	0x05000015


	//   ....[24]....
        /*008c*/ 	.word	0x05000015


	//   ....[25]....
        /*0090*/ 	.word	0x05000015


	//   ....[26]....
        /*0094*/ 	.word	0x05000015


	//   ....[27]....
        /*0098*/ 	.word	0x05000015


	//   ....[28]....
        /*009c*/ 	.word	0x05000015


	//   ....[29]....
        /*00a0*/ 	.word	0x05000015


	//   ....[30]....
        /*00a4*/ 	.word	0x05000015


	//   ....[31]....
        /*00a8*/ 	.word	0x05000015


	//   ....[32]....
        /*00ac*/ 	.word	0x05000015


	//   ....[33]....
        /*00b0*/ 	.word	0x05000015


	//   ....[34]....
        /*00b4*/ 	.word	0x05000015


	//   ....[35]....
        /*00b8*/ 	.word	0x05000015


	//----- nvinfo : EIATTR_COOP_GROUP_INSTR_OFFSETS
	.align		4
.L_2389:
        /*00bc*/ 	.byte	0x04, 0x28
        /*00be*/ 	.short	(.L_2391 - .L_2390)


	//   ....[0]....
.L_2390:
        /*00c0*/ 	.word	0x00000ca0


	//   ....[1]....
        /*00c4*/ 	.word	0x00000cd0


	//   ....[2]....
        /*00c8*/ 	.word	0x00000ce0


	//   ....[3]....
        /*00cc*/ 	.word	0x00000d40


	//   ....[4]....
        /*00d0*/ 	.word	0x00000d70


	//   ....[5]....
        /*00d4*/ 	.word	0x00000d80


	//   ....[6]....
        /*00d8*/ 	.word	0x00000de0


	//   ....[7]....
        /*00dc*/ 	.word	0x00000e10


	//   ....[8]....
        /*00e0*/ 	.word	0x00000e20


	//   ....[9]....
        /*00e4*/ 	.word	0x00000e80


	//   ....[10]....
        /*00e8*/ 	.word	0x00000eb0


	//   ....[11]....
        /*00ec*/ 	.word	0x00000ec0


	//   ....[12]....
        /*00f0*/ 	.word	0x00000f20


	//   ....[13]....
        /*00f4*/ 	.word	0x00000f50


	//   ....[14]....
        /*00f8*/ 	.word	0x00000f60


	//   ....[15]....
        /*00fc*/ 	.word	0x00000fc0


	//   ....[16]....
        /*0100*/ 	.word	0x00000fd0


	//   ....[17]....
        /*0104*/ 	.word	0x00000fe0


	//   ....[18]....
        /*0108*/ 	.word	0x00001350


	//   ....[19]....
        /*010c*/ 	.word	0x000013a0


	//   ....[20]....
        /*0110*/ 	.word	0x00001400


	//   ....[21]....
        /*0114*/ 	.word	0x00001490


	//   ....[22]....
        /*0118*/ 	.word	0x00001500


	//   ....[23]....
        /*011c*/ 	.word	0x00001560


	//   ....[24]....
        /*0120*/ 	.word	0x000015f0


	//   ....[25]....
        /*0124*/ 	.word	0x00001660


	//   ....[26]....
        /*0128*/ 	.word	0x000016c0


	//   ....[27]....
        /*012c*/ 	.word	0x00001750


	//   ....[28]....
        /*0130*/ 	.word	0x000017c0


	//   ....[29]....
        /*0134*/ 	.word	0x00001820


	//   ....[30]....
        /*0138*/ 	.word	0x000018b0


	//   ....[31]....
        /*013c*/ 	.word	0x00001910


	//   ....[32]....
        /*0140*/ 	.word	0x00001960


	//   ....[33]....
        /*0144*/ 	.word	0x00001a10


	//   ....[34]....
        /*0148*/ 	.word	0x00001a60


	//   ....[35]....
        /*014c*/ 	.word	0x00001ab0


	//----- nvinfo : EIATTR_EXIT_INSTR_OFFSETS
	.align		4
.L_2391:
        /*0150*/ 	.byte	0x04, 0x1c
        /*0152*/ 	.short	(.L_2393 - .L_2392)


	//   ....[0]....
.L_2392:
        /*0154*/ 	.word	0x000011e0


	//   ....[1]....
        /*0158*/ 	.word	0x000012d0


	//----- nvinfo : EIATTR_CRS_STACK_SIZE
	.align		4
.L_2393:
        /*015c*/ 	.byte	0x04, 0x1e
        /*015e*/ 	.short	(.L_2395 - .L_2394)
.L_2394:
        /*0160*/ 	.word	0x00000000


	//----- nvinfo : EIATTR_CBANK_PARAM_SIZE
	.align		4
.L_2395:
        /*0164*/ 	.byte	0x03, 0x19
        /*0166*/ 	.short	0x00a0


	//----- nvinfo : EIATTR_PARAM_CBANK
	.align		4
        /*0168*/ 	.byte	0x04, 0x0a
        /*016a*/ 	.short	(.L_2397 - .L_2396)
	.align		4
.L_2396:
        /*016c*/ 	.word	index@(.nv.constant0._Z30group_norm_nhwc_fwd_sum_kernelI11Fp32IOBf16WLi64EEv26Group_norm_nhwc_fwd_params)
        /*0170*/ 	.short	0x0210
        /*0172*/ 	.short	0x00a0


	//----- nvinfo : EIATTR_SW_WAR
	.align		4
.L_2397:
        /*0174*/ 	.byte	0x04, 0x36
        /*0176*/ 	.short	(.L_2399 - .L_2398)
.L_2398:
        /*0178*/ 	.word	0x00000008
.L_2399:


//--------------------- .nv.info._Z30group_norm_nhwc_fwd_sum_kernelI11Fp32IOBf16WLi128EEv26Group_norm_nhwc_fwd_params --------------------------
	.section	.nv.info._Z30group_norm_nhwc_fwd_sum_kernelI11Fp32IOBf16WLi128EEv26Group_norm_nhwc_fwd_params,"",@"SHT_CUDA_INFO"
	.sectionflags	@""
	.align	4


	//----- nvinfo : EIATTR_CUDA_API_VERSION
	.align		4
        /*0000*/ 	.byte	0x04, 0x37
        /*0002*/ 	.short	(.L_2401 - .L_2400)
.L_2400:
        /*0004*/ 	.word	0x00000082


	//----- nvinfo : EIATTR_KPARAM_INFO
	.align		4
.L_2401:
        /*0008*/ 	.byte	0x04, 0x17
        /*000a*/ 	.short	(.L_2403 - .L_2402)
.L_2402:
        /*000c*/ 	.word	0x00000000
        /*0010*/ 	.short	0x0000
        /*0012*/ 	.short	0x0000
        /*0014*/ 	.byte	0x00, 0xf0, 0x81, 0x02


	//----- nvinfo : EIATTR_SPARSE_MMA_MASK
	.align		4
.L_2403:
        /*0018*/ 	.byte	0x03, 0x50
        /*001a*/ 	.short	0x0000


	//----- nvinfo : EIATTR_MAXREG_COUNT
	.align		4
        /*001c*/ 	.byte	0x03, 0x1b
        /*001e*/ 	.short	0x00ff


	//----- nvinfo : EIATTR_NUM_BARRIERS
	.align		4
        /*0020*/ 	.byte	0x02, 0x4c
        /*0022*/ 	.byte	0x01
	.zero		1


	//----- nvinfo : EIATTR_MERCURY_ISA_VERSION
	.align		4
        /*0024*/ 	.byte	0x03, 0x5f
        /*0026*/ 	.short	0x0101


	//----- nvinfo : EIATTR_COOP_GROUP_MASK_REGIDS
	.align		4
        /*0028*/ 	.byte	0x04, 0x29
        /*002a*/ 	.short	(.L_2405 - .L_2404)


	//   ....[0]....
.L_2404:
        /*002c*/ 	.word	0xffffffff


	//   ....[1]....
        /*0030*/ 	.word	0xffffffff


	//   ....[2]....
        /*0034*/ 	.word	0xffffffff


	//   ....[3]....
        /*0038*/ 	.word	0xffffffff


	//   ....[4]....
        /*003c*/ 	.word	0xffffffff


	//   ....[5]....
        /*0040*/ 	.word	0xffffffff


	//   ....[6]....
        /*0044*/ 	.word	0xffffffff


	//   ....[7]....
        /*0048*/ 	.word	0xffffffff


	//   ....[8]....
        /*004c*/ 	.word	0xffffffff


	//   ....[9]....
        /*0050*/ 	.word	0xffffffff


	//   ....[10]....
        /*0054*/ 	.word	0xffffffff


	//   ....[11]....
        /*0058*/ 	.word	0xffffffff


	//   ....[12]....
        /*005c*/ 	.word	0xffffffff


	//   ....[13]....
        /*0060*/ 	.word	0xffffffff


	//   ....[14]....
        /*0064*/ 	.word	0xffffffff


	//   ....[15]....
        /*0068*/ 	.word	0xffffffff


	//   ....[16]....
        /*006c*/ 	.word	0xffffffff


	//   ....[17]....
        /*0070*/ 	.word	0xffffffff


	//   ....[18]....
        /*0074*/ 	.word	0x05000000


	//   ....[19]....
        /*0078*/ 	.word	0x05000000


	//   ....[20]....
        /*007c*/ 	.word	0x05000000


	//   ....[21]....
        /*0080*/ 	.word	0x05000000


	//   ....[22]....
        /*0084*/ 	.word	0x05000000


	//   ....[23]....
        /*0088*/ 	.word	0x05000000


	//   ....[24]....
        /*008c*/ 	.word	0x05000000


	//   ....[25]....
        /*0090*/ 	.word	0x05000000


	//   ....[26]....
        /*0094*/ 	.word	0x05000000


	//   ....[27]....
        /*0098*/ 	.word	0x05000000


	//   ....[28]....
        /*009c*/ 	.word	0x05000000


	//   ....[29]....
        /*00a0*/ 	.word	0x05000000


	//   ....[30]....
        /*00a4*/ 	.word	0x05000000


	//   ....[31]....
        /*00a8*/ 	.word	0x05000000


	//   ....[32]....
        /*00ac*/ 	.word	0x05000000


	//   ....[33]....
        /*00b0*/ 	.word	0x05000000


	//   ....[34]....
        /*00b4*/ 	.word	0x05000000


	//   ....[35]....
        /*00b8*/ 	.word	0x05000000


	//----- nvinfo : EIATTR_COOP_GROUP_INSTR_OFFSETS
	.align		4
.L_2405:
        /*00bc*/ 	.byte	0x04, 0x28
        /*00be*/ 	.short	(.L_2407 - .L_2406)


	//   ....[0]....
.L_2406:
        /*00c0*/ 	.word	0x00000df0


	//   ....[1]....
        /*00c4*/ 	.word	0x00000e20


	//   ....[2]....
        /*00c8*/ 	.word	0x00000e40


	//   ....[3]....
        /*00cc*/ 	.word	0x00000ea0


	//   ....[4]....
        /*00d0*/ 	.word	0x00000ed0


	//   ....[5]....
        /*00d4*/ 	.word	0x00000ee0


	//   ....[6]....
        /*00d8*/ 	.word	0x00000f40


	//   ....[7]....
        /*00dc*/ 	.word	0x00000f70


	//   ....[8]....
        /*00e0*/ 	.word	0x00000f80


	//   ....[9]....
        /*00e4*/ 	.word	0x00000fe0


	//   ....[10]....
        /*00e8*/ 	.word	0x00001010


	//   ....[11]....
        /*00ec*/ 	.word	0x00001020


	//   ....[12]....
        /*00f0*/ 	.word	0x00001080


	//   ....[13]....
        /*00f4*/ 	.word	0x000010b0


	//   ....[14]....
        /*00f8*/ 	.word	0x000010c0


	//   ....[15]....
        /*00fc*/ 	.word	0x00001130


	//   ....[16]....
        /*0100*/ 	.word	0x00001140


	//   ....[17]....
        /*0104*/ 	.word	0x00001150


	//   ....[18]....
        /*0108*/ 	.word	0x000015e0


	//   ....[19]....
        /*010c*/ 	.word	0x00001640


	//   ....[20]....
        /*0110*/ 	.word	0x000016a0


	//   ....[21]....
        /*0114*/ 	.word	0x00001730


	//   ....[22]....
        /*0118*/ 	.word	0x000017a0


	//   ....[23]....
        /*011c*/ 	.word	0x00001800


	//   ....[24]....
        /*0120*/ 	.word	0x00001890


	//   ....[25]....
        /*0124*/ 	.word	0x00001900


	//   ....[26]....
        /*0128*/ 	.word	0x00001960


	//   ....[27]....
        /*012c*/ 	.word	0x000019f0


	//   ....[28]....
        /*0130*/ 	.word	0x00001a70


	//   ....[29]....
        /*0134*/ 	.word	0x00001ad0


	//   ....[30]....
        /*0138*/ 	.word	0x00001b60


	//   ....[31]....
        /*013c*/ 	.word	0x00001bc0


	//   ....[32]....
        /*0140*/ 	.word	0x00001c20


	//   ....[33]....
        /*0144*/ 	.word	0x00001cb0


	//   ....[34]....
        /*0148*/ 	.word	0x00001d00


	//   ....[35]....
        /*014c*/ 	.word	0x00001d50


	//----- nvinfo : EIATTR_EXIT_INSTR_OFFSETS
	.align		4
.L_2407:
        /*0150*/ 	.byte	0x04, 0x1c
        /*0152*/ 	.short	(.L_2409 - .L_2408)


	//   ....[0]....
.L_2408:
        /*0154*/ 	.word	0x00001470


	//   ....[1]....
        /*0158*/ 	.word	0x00001560


	//----- nvinfo : EIATTR_CRS_STACK_SIZE
	.align		4
.L_2409:
        /*015c*/ 	.byte	0x04, 0x1e
        /*015e*/ 	.short	(.L_2411 - .L_2410)
.L_2410:
        /*0160*/ 	.word	0x00000000


	//----- nvinfo : EIATTR_CBANK_PARAM_SIZE
	.align		4
.L_2411:
        /*0164*/ 	.byte	0x03, 0x19
        /*0166*/ 	.short	0x00a0


	//----- nvinfo : EIATTR_PARAM_CBANK
	.align		4
        /*0168*/ 	.byte	0x04, 0x0a
        /*016a*/ 	.short	(.L_2413 - .L_2412)
	.align		4
.L_2412:
        /*016c*/ 	.word	index@(.nv.constant0._Z30group_norm_nhwc_fwd_sum_kernelI11Fp32IOBf16WLi128EEv26Group_norm_nhwc_fwd_params)
        /*0170*/ 	.short	0x0210
        /*0172*/ 	.short	0x00a0


	//----- nvinfo : EIATTR_SW_WAR
	.align		4
.L_2413:
        /*0174*/ 	.byte	0x04, 0x36
        /*0176*/ 	.short	(.L_2415 - .L_2414)
.L_2414:
        /*0178*/ 	.word	0x00000008
.L_2415:


//--------------------- .nv.info._Z30group_norm_nhwc_fwd_sum_kernelI11Fp32IOBf16WLi192EEv26Group_norm_nhwc_fwd_params --------------------------
	.section	.nv.info._Z30group_norm_nhwc_fwd_sum_kernelI11Fp32IOBf16WLi192EEv26Group_norm_nhwc_fwd_params,"",@"SHT_CUDA_INFO"
	.sectionflags	@""
	.align	4


	//----- nvinfo : EIATTR_CUDA_API_VERSION
	.align		4
        /*0000*/ 	.byte	0x04, 0x37
        /*0002*/ 	.short	(.L_2417 - .L_2416)
.L_2416:
        /*0004*/ 	.word	0x00000082


	//----- nvinfo : EIATTR_KPARAM_INFO
	.align		4
.L_2417:
        /*0008*/ 	.byte	0x04, 0x17
        /*000a*/ 	.short	(.L_2419 - .L_2418)
.L_2418:
        /*000c*/ 	.word	0x00000000
        /*0010*/ 	.short	0x0000
        /*0012*/ 	.short	0x0000
        /*0014*/ 	.byte	0x00, 0xf0, 0x81, 0x02


	//----- nvinfo : EIATTR_SPARSE_MMA_MASK
	.align		4
.L_2419:
        /*0018*/ 	.byte	0x03, 0x50
        /*001a*/ 	.short	0x0000


	//----- nvinfo : EIATTR_MAXREG_COUNT
	.align		4
        /*001c*/ 	.byte	0x03, 0x1b
        /*001e*/ 	.short	0x00ff


	//----- nvinfo : EIATTR_NUM_BARRIERS
	.align		4
        /*0020*/ 	.byte	0x02, 0x4c
        /*0022*/ 	.byte	0x01
	.zero		1


	//----- nvinfo : EIATTR_MERCURY_ISA_VERSION
	.align		4
        /*0024*/ 	.byte	0x03, 0x5f
        /*0026*/ 	.short	0x0101


	//----- nvinfo : EIATTR_COOP_GROUP_MASK_REGIDS
	.align		4
        /*0028*/ 	.byte	0x04, 0x29
        /*002a*/ 	.short	(.L_2421 - .L_2420)


	//   ....[0]....
.L_2420:
        /*002c*/ 	.word	0xffffffff


	//   ....[1]....
        /*0030*/ 	.word	0xffffffff


	//   ....[2]....
        /*0034*/ 	.word	0xffffffff


	//   ....[3]....
        /*0038*/ 	.word	0xffffffff


	//   ....[4]....
        /*003c*/ 	.word	0xffffffff


	//   ....[5]....
        /*0040*/ 	.word	0xffffffff


	//   ....[6]....
        /*0044*/ 	.word	0xffffffff


	//   ....[7]....
        /*0048*/ 	.word	0xffffffff


	//   ....[8]....
        /*004c*/ 	.word	0xffffffff


	//   ....[9]....
        /*0050*/ 	.word	0xffffffff


	//   ....[10]....
        /*0054*/ 	.word	0xffffffff


	//   ....[11]....
        /*0058*/ 	.word	0xffffffff


	//   ....[12]....
        /*005c*/ 	.word	0xffffffff


	//   ....[13]....
        /*0060*/ 	.word	0xffffffff


	//   ....[14]....
        /*0064*/ 	.word	0xffffffff


	//   ....[15]....
        /*0068*/ 	.word	0xffffffff


	//   ....[16]....
        /*006c*/ 	.word	0xffffffff


	//   ....[17]....
        /*0070*/ 	.word	0xffffffff


	//   ....[18]....
        /*0074*/ 	.word	0x0500001a


	//   ....[19]....
        /*0078*/ 	.word	0x0500001a


	//   ....[20]....
        /*007c*/ 	.word	0x0500001a


	//   ....[21]....
        /*0080*/ 	.word	0x0500001a


	//   ....[22]....
        /*0084*/ 	.word	0x0500001a


	//   ....[23]....
        /*0088*/ 	.word	0x0500001a


	//   ....[24]....
        /*008c*/ 	.word	0x0500001a


	//   ....[25]....
        /*0090*/ 	.word	0x0500001a


	//   ....[26]....
        /*0094*/ 	.word	0x0500001a


	//   ....[27]....
        /*0098*/ 	.word	0x0500001a


	//   ....[28]....
        /*009c*/ 	.word	0x0500001a


	//   ....[29]....
        /*00a0*/ 	.word	0x0500001a


	//   ....[30]....
        /*00a4*/ 	.word	0x0500001a


	//   ....[31]....
        /*00a8*/ 	.word	0x0500001a


	//   ....[32]....
        /*00ac*/ 	.word	0x0500001a


	//   ....[33]....
        /*00b0*/ 	.word	0x0500001a


	//   ....[34]....
        /*00b4*/ 	.word	0x0500001a


	//   ....[35]....
        /*00b8*/ 	.word	0x0500001a


	//----- nvinfo : EIATTR_COOP_GROUP_INSTR_OFFSETS
	.align		4
.L_2421:
        /*00bc*/ 	.byte	0x04, 0x28
        /*00be*/ 	.short	(.L_2423 - .L_2422)


	//   ....[0]....
.L_2422:
        /*00c0*/ 	.word	0x00000f20


	//   ....[1]....
        /*00c4*/ 	.word	0x00000f50


	//   ....[2]....
        /*00c8*/ 	.word	0x00000f60


	//   ....[3]....
        /*00cc*/ 	.word	0x00000fc0


	//   ....[4]....
        /*00d0*/ 	.word	0x00000ff0


	//   ....[5]....
        /*00d4*/ 	.word	0x00001000


	//   ....[6]....
        /*00d8*/ 	.word	0x00001060


	//   ....[7]....
        /*00dc*/ 	.word	0x00001090


	//   ....[8]....
        /*00e0*/ 	.word	0x000010a0


	//   ....[9]....
        /*00e4*/ 	.word	0x00001100


	//   ....[10]....
        /*00e8*/ 	.word	0x00001130


	//   ....[11]....
        /*00ec*/ 	.word	0x00001140


	//   ....[12]....
        /*00f0*/ 	.word	0x000011a0


	//   ....[13]....
        /*00f4*/ 	.word	0x000011d0


	//   ....[14]....
        /*00f8*/ 	.word	0x000011e0


	//   ....[15]....
        /*00fc*/ 	.word	0x00001250


	//   ....[16]....
        /*0100*/ 	.word	0x00001260


	//   ....[17]....
        /*0104*/ 	.word	0x00001270


	//   ....[18]....
        /*0108*/ 	.word	0x000018b0


	//   ....[19]....
        /*010c*/ 	.word	0x00001900


	//   ....[20]....
        /*0110*/ 	.word	0x00001970


	//   ....[21]....
        /*0114*/ 	.word	0x00001a20


	//   ....[22]....
        /*0118*/ 	.word	0x00001a70


	//   ....[23]....
        /*011c*/ 	.word	0x00001ae0


	//   ....[24]....
        /*0120*/ 	.word	0x00001b90


	//   ....[25]....
        /*0124*/ 	.word	0x00001be0


	//   ....[26]....
        /*0128*/ 	.word	0x00001c50


	//   ....[27]....
        /*012c*/ 	.word	0x00001d00


	//   ....[28]....
        /*0130*/ 	.word	0x00001d50


	//   ....[29]....
        /*0134*/ 	.word	0x00001dc0


	//   ....[30]....
        /*0138*/ 	.word	0x00001e70


	//   ....[31]....
        /*013c*/ 	.word	0x00001ed0


	//   ....[32]....
        /*0140*/ 	.word	0x00001f20


	//   ....[33]....
        /*0144*/ 	.word	0x00001fe0


	//   ....[34]....
        /*0148*/ 	.word	0x00002030


	//   ....[35]....
        /*014c*/ 	.word	0x00002080


	//----- nvinfo : EIATTR_EXIT_INSTR_OFFSETS
	.align		4
.L_2423:
        /*0150*/ 	.byte	0x04, 0x1c
        /*0152*/ 	.short	(.L_2425 - .L_2424)


	//   ....[0]....
.L_2424:
        /*0154*/ 	.word	0x00001750


	//   ....[1]....
        /*0158*/ 	.word	0x00001840


	//----- nvinfo : EIATTR_CRS_STACK_SIZE
	.align		4
.L_2425:
        /*015c*/ 	.byte	0x04, 0x1e
        /*015e*/ 	.short	(.L_2427 - .L_2426)
.L_2426:
        /*0160*/ 	.word	0x00000000


	//----- nvinfo : EIATTR_CBANK_PARAM_SIZE
	.align		4
.L_2427:
        /*0164*/ 	.byte	0x03, 0x19
        /*0166*/ 	.short	0x00a0


	//----- nvinfo : EIATTR_PARAM_CBANK
	.align		4
        /*0168*/ 	.byte	0x04, 0x0a
        /*016a*/ 	.short	(.L_2429 - .L_2428)
	.align		4
.L_2428:
        /*016c*/ 	.word	index@(.nv.constant0._Z30group_norm_nhwc_fwd_sum_kernelI11Fp32IOBf16WLi192EEv26Group_norm_nhwc_fwd_params)
        /*0170*/ 	.short	0x0210
        /*0172*/ 	.short	0x00a0


	//----- nvinfo : EIATTR_SW_WAR
	.align		4
.L_2429:
        /*0174*/ 	.byte	0x04, 0x36
        /*0176*/ 	.short	(.L_2431 - .L_2430)
.L_2430:
        /*0178*/ 	.word	0x00000008
.L_2431:


//--------------------- .nv.info._Z30group_norm_nhwc_fwd_sum_kernelI11Fp32IOBf16WLi448EEv26Group_norm_nhwc_fwd_params --------------------------
	.section	.nv.info._Z30group_norm_nhwc_fwd_sum_kernelI11Fp32IOBf16WLi448EEv26Group_norm_nhwc_fwd_params,"",@"SHT_CUDA_INFO"
	.sectionflags	@""
	.align	4


	//----- nvinfo : EIATTR_CUDA_API_VERSION
	.align		4
        /*0000*/ 	.byte	0x04, 0x37
        /*0002*/ 	.short	(.L_2433 - .L_2432)
.L_2432:
        /*0004*/ 	.word	0x00000082


	//----- nvinfo : EIATTR_KPARAM_INFO
	.align		4
.L_2433:
        /*0008*/ 	.byte	0x04, 0x17
        /*000a*/ 	.short	(.L_2435 - .L_2434)
.L_2434:
        /*000c*/ 	.word	0x00000000
        /*0010*/ 	.short	0x0000
        /*0012*/ 	.short	0x0000
        /*0014*/ 	.byte	0x00, 0xf0, 0x81, 0x02


	//----- nvinfo : EIATTR_SPARSE_MMA_MASK
	.align		4
.L_2435:
        /*0018*/ 	.byte	0x03, 0x50
        /*001a*/ 	.short	0x0000


	//----- nvinfo : EIATTR_MAXREG_COUNT
	.align		4
        /*001c*/ 	.byte	0x03, 0x1b
        /*001e*/ 	.short	0x00ff


	//----- nvinfo : EIATTR_NUM_BARRIERS
	.align		4
        /*0020*/ 	.byte	0x02, 0x4c
        /*0022*/ 	.byte	0x01
	.zero		1


	//----- nvinfo : EIATTR_MERCURY_ISA_VERSION
	.align		4
        /*0024*/ 	.byte	0x03, 0x5f
        /*0026*/ 	.short	0x0101


	//----- nvinfo : EIATTR_COOP_GROUP_MASK_REGIDS
	.align		4
        /*0028*/ 	.byte	0x04, 0x29
        /*002a*/ 	.short	(.L_2437 - .L_2436)


	//   ....[0]....
.L_2436:
        /*002c*/ 	.word	0xffffffff


	//   ....[1]....
        /*0030*/ 	.word	0xffffffff


	//   ....[2]....
        /*0034*/ 	.word	0xffffffff


	//   ....[3]....
        /*0038*/ 	.word	0xffffffff


	//   ....[4]....
        /*003c*/ 	.word	0xffffffff


	//   ....[5]....
        /*0040*/ 	.word	0xffffffff


	//   ....[6]....
        /*0044*/ 	.word	0xffffffff


	//   ....[7]....
        /*0048*/ 	.word	0xffffffff


	//   ....[8]....
        /*004c*/ 	.word	0xffffffff


	//   ....[9]....
        /*0050*/ 	.word	0xffffffff


	//   ....[10]....
        /*0054*/ 	.word	0xffffffff


	//   ....[11]....
        /*0058*/ 	.word	0xffffffff


	//   ....[12]....
        /*005c*/ 	.word	0xffffffff


	//   ....[13]....
        /*0060*/ 	.word	0xffffffff


	//   ....[14]....
        /*0064*/ 	.word	0xffffffff


	//   ....[15]....
        /*0068*/ 	.word	0xffffffff


	//   ....[16]....
        /*006c*/ 	.word	0xffffffff


	//   ....[17]....
        /*0070*/ 	.word	0xffffffff


	//   ....[18]....
        /*0074*/ 	.word	0x05000032


	//   ....[19]....
        /*0078*/ 	.word	0x05000032


	//   ....[20]....
        /*007c*/ 	.word	0x05000032


	//   ....[21]....
        /*0080*/ 	.word	0x05000032


	//   ....[22]....
        /*0084*/ 	.word	0x05000032


	//   ....[23]....
        /*0088*/ 	.word	0x05000032


	//   ....[24]....
        /*008c*/ 	.word	0x05000032


	//   ....[25]....
        /*0090*/ 	.word	0x05000032


	//   ....[26]....
        /*0094*/ 	.word	0x05000032


	//   ....[27]....
        /*0098*/ 	.word	0x05000032


	//   ....[28]....
        /*009c*/ 	.word	0x05000032


	//   ....[29]....
        /*00a0*/ 	.word	0x05000032


	//   ....[30]....
        /*00a4*/ 	.word	0x05000032


	//   ....[31]....
        /*00a8*/ 	.word	0x05000032


	//   ....[32]....
        /*00ac*/ 	.word	0x05000032


	//   ....[33]....
        /*00b0*/ 	.word	0x05000032


	//   ....[34]....
        /*00b4*/ 	.word	0x05000032


	//   ....[35]....
        /*00b8*/ 	.word	0x05000032


	//----- nvinfo : EIATTR_COOP_GROUP_INSTR_OFFSETS
	.align		4
.L_2437:
        /*00bc*/ 	.byte	0x04, 0x28
        /*00be*/ 	.short	(.L_2439 - .L_2438)


	//   ....[0]....
.L_2438:
        /*00c0*/ 	.word	0x000013e0


	//   ....[1]....
        /*00c4*/ 	.word	0x00001410


	//   ....[2]....
        /*00c8*/ 	.word	0x00001430


	//   ....[3]....
        /*00cc*/ 	.word	0x00001490


	//   ....[4]....
        /*00d0*/ 	.word	0x000014c0


	//   ....[5]....
        /*00d4*/ 	.word	0x000014d0


	//   ....[6]....
        /*00d8*/ 	.word	0x00001530


	//   ....[7]....
        /*00dc*/ 	.word	0x00001560


	//   ....[8]....
        /*00e0*/ 	.word	0x00001570


	//   ....[9]....
        /*00e4*/ 	.word	0x000015c0


	//   ....[10]....
        /*00e8*/ 	.word	0x000015f0


	//   ....[11]....
        /*00ec*/ 	.word	0x00001610


	//   ....[12]....
        /*00f0*/ 	.word	0x00001660


	//   ....[13]....
        /*00f4*/ 	.word	0x000016a0


	//   ....[14]....
        /*00f8*/ 	.word	0x000016c0


	//   ....[15]....
        /*00fc*/ 	.word	0x000016f0


	//   ....[16]....
        /*0100*/ 	.word	0x00001740


	//   ....[17]....
        /*0104*/ 	.word	0x00001760


	//   ....[18]....
        /*0108*/ 	.word	0x00002200


	//   ....[19]....
        /*010c*/ 	.word	0x00002270


	//   ....[20]....
        /*0110*/ 	.word	0x000022e0


	//   ....[21]....
        /*0114*/ 	.word	0x00002390


	//   ....[22]....
        /*0118*/ 	.word	0x00002400


	//   ....[23]....
        /*011c*/ 	.word	0x00002470


	//   ....[24]....
        /*0120*/ 	.word	0x00002520


	//   ....[25]....
        /*0124*/ 	.word	0x00002590


	//   ....[26]....
        /*0128*/ 	.word	0x00002600


	//   ....[27]....
        /*012c*/ 	.word	0x000026b0


	//   ....[28]....
        /*0130*/ 	.word	0x00002720


	//   ....[29]....
        /*0134*/ 	.word	0x00002790


	//   ....[30]....
        /*0138*/ 	.word	0x00002840


	//   ....[31]....
        /*013c*/ 	.word	0x000028c0


	//   ....[32]....
        /*0140*/ 	.word	0x00002920


	//   ....[33]....
        /*0144*/ 	.word	0x000029d0


	//   ....[34]....
        /*0148*/ 	.word	0x00002a50


	//   ....[35]....
        /*014c*/ 	.word	0x00002ab0


	//----- nvinfo : EIATTR_EXIT_INSTR_OFFSETS
	.align		4
.L_2439:
        /*0150*/ 	.byte	0x04, 0x1c
        /*0152*/ 	.short	(.L_2441 - .L_2440)


	//   ....[0]....
.L_2440:
        /*0154*/ 	.word	0x00002070


	//   ....[1]....
        /*0158*/ 	.word	0x00002160


	//----- nvinfo : EIATTR_CRS_STACK_SIZE
	.align		4
.L_2441:
        /*015c*/ 	.byte	0x04, 0x1e
        /*015e*/ 	.short	(.L_2443 - .L_2442)
.L_2442:
        /*0160*/ 	.word	0x00000000


	//----- nvinfo : EIATTR_CBANK_PARAM_SIZE
	.align		4
.L_2443:
        /*0164*/ 	.byte	0x03, 0x19
        /*0166*/ 	.short	0x00a0


	//----- nvinfo : EIATTR_PARAM_CBANK
	.align		4
        /*0168*/ 	.byte	0x04, 0x0a
        /*016a*/ 	.short	(.L_2445 - .L_2444)
	.align		4
.L_2444:
        /*016c*/ 	.word	index@(.nv.constant0._Z30group_norm_nhwc_fwd_sum_kernelI11Fp32IOBf16WLi448EEv26Group_norm_nhwc_fwd_params)
        /*0170*/ 	.short	0x0210
        /*0172*/ 	.short	0x00a0


	//----- nvinfo : EIATTR_SW_WAR
	.align		4
.L_2445:
        /*0174*/ 	.byte	0x04, 0x36
        /*0176*/ 	.short	(.L_2447 - .L_2446)
.L_2446:
        /*0178*/ 	.word	0x00000008
.L_2447:


//--------------------- .nv.info._Z30group_norm_nhwc_fwd_sum_kernelI11Fp32IOBf16WLi256EEv26Group_norm_nhwc_fwd_params --------------------------
	.section	.nv.info._Z30group_norm_nhwc_fwd_sum_kernelI11Fp32IOBf16WLi256EEv26Group_norm_nhwc_fwd_params,"",@"SHT_CUDA_INFO"
	.sectionflags	@""
	.align	4


	//----- nvinfo : EIATTR_CUDA_API_VERSION
	.align		4
        /*0000*/ 	.byte	0x04, 0x37
        /*0002*/ 	.short	(.L_2449 - .L_2448)
.L_2448:
        /*0004*/ 	.word	0x00000082


	//----- nvinfo : EIATTR_KPARAM_INFO
	.align		4
.L_2449:
        /*0008*/ 	.byte	0x04, 0x17
        /*000a*/ 	.short	(.L_2451 - .L_2450)
.L_2450:
        /*000c*/ 	.word	0x00000000
        /*0010*/ 	.short	0x0000
        /*0012*/ 	.short	0x0000
        /*0014*/ 	.byte	0x00, 0xf0, 0x81, 0x02


	//----- nvinfo : EIATTR_SPARSE_MMA_MASK
	.align		4
.L_2451:
        /*0018*/ 	.byte	0x03, 0x50
        /*001a*/ 	.short	0x0000


	//----- nvinfo : EIATTR_MAXREG_COUNT
	.align		4
        /*001c*/ 	.byte	0x03, 0x1b
        /*001e*/ 	.short	0x00ff


	//----- nvinfo : EIATTR_NUM_BARRIERS
	.align		4
        /*0020*/ 	.byte	0x02, 0x4c
        /*0022*/ 	.byte	0x01
	.zero		1


	//----- nvinfo : EIATTR_MERCURY_ISA_VERSION
	.align		4
        /*0024*/ 	.byte	0x03, 0x5f
        /*0026*/ 	.short	0x0101


	//----- nvinfo : EIATTR_COOP_GROUP_MASK_REGIDS
	.align		4
        /*0028*/ 	.byte	0x04, 0x29
        /*002a*/ 	.short	(.L_2453 - .L_2452)


	//   ....[0]....
.L_2452:
        /*002c*/ 	.word	0xffffffff


	//   ....[1]....
        /*0030*/ 	.word	0xffffffff


	//   ....[2]....
        /*0034*/ 	.word	0xffffffff


	//   ....[3]....
        /*0038*/ 	.word	0xffffffff


	//   ....[4]....
        /*003c*/ 	.word	0xffffffff


	//   ....[5]....
        /*0040*/ 	.word	0xffffffff


	//   ....[6]....
        /*0044*/ 	.word	0xffffffff


	//   ....[7]....
        /*0048*/ 	.word	0xffffffff


	//   ....[8]....
        /*004c*/ 	.word	0xffffffff


	//   ....[9]....
        /*0050*/ 	.word	0xffffffff


	//   ....[10]....
        /*0054*/ 	.word	0xffffffff


	//   ....[11]....
        /*0058*/ 	.word	0xffffffff


	//   ....[12]....
        /*005c*/ 	.word	0xffffffff


	//   ....[13]....
        /*0060*/ 	.word	0xffffffff


	//   ....[14]....
        /*0064*/ 	.word	0xffffffff


	//   ....[15]....
        /*0068*/ 	.word	0xffffffff


	//   ....[16]....
        /*006c*/ 	.word	0xffffffff


	//   ....[17]....
        /*0070*/ 	.word	0xffffffff


	//   ....[18]....
        /*0074*/ 	.word	0x05000020


	//   ....[19]....
        /*0078*/ 	.word	0x05000020


	//   ....[20]....
        /*007c*/ 	.word	0x05000020


	//   ....[21]....
        /*0080*/ 	.word	0x05000020


	//   ....[22]....
        /*0084*/ 	.word	0x05000020


	//   ....[23]....
        /*0088*/ 	.word	0x05000020


	//   ....[24]....
        /*008c*/ 	.word	0x05000020


	//   ....[25]....
        /*0090*/ 	.word	0x05000020


	//   ....[26]....
        /*0094*/ 	.word	0x05000020


	//   ....[27]....
        /*0098*/ 	.word	0x05000020


	//   ....[28]....
        /*009c*/ 	.word	0x05000020


	//   ....[29]....
        /*00a0*/ 	.word	0x05000020


	//   ....[30]....
        /*00a4*/ 	.word	0x05000020


	//   ....[31]....
        /*00a8*/ 	.word	0x05000020


	//   ....[32]....
        /*00ac*/ 	.word	0x05000020


	//   ....[33]....
        /*00b0*/ 	.word	0x05000020


	//   ....[34]....
        /*00b4*/ 	.word	0x05000020


	//   ....[35]....
        /*00b8*/ 	.word	0x05000020


	//----- nvinfo : EIATTR_COOP_GROUP_INSTR_OFFSETS
	.align		4
.L_2453:
        /*00bc*/ 	.byte	0x04, 0x28
        /*00be*/ 	.short	(.L_2455 - .L_2454)


	//   ....[0]....
.L_2454:
        /*00c0*/ 	.word	0x00001030


	//   ....[1]....
        /*00c4*/ 	.word	0x00001060


	//   ....[2]....
        /*00c8*/ 	.word	0x00001080


	//   ....[3]....
        /*00cc*/ 	.word	0x000010e0


	//   ....[4]....
        /*00d0*/ 	.word	0x00001110


	//   ....[5]....
        /*00d4*/ 	.word	0x00001120


	//   ....[6]....
        /*00d8*/ 	.word	0x00001170


	//   ....[7]....
        /*00dc*/ 	.word	0x000011a0


	//   ....[8]....
        /*00e0*/ 	.word	0x000011c0


	//   ....[9]....
        /*00e4*/ 	.word	0x00001210


	//   ....[10]....
        /*00e8*/ 	.word	0x00001220


	//   ....[11]....
        /*00ec*/ 	.word	0x00001260


	//   ....[12]....
        /*00f0*/ 	.word	0x000012b0


	//   ....[13]....
        /*00f4*/ 	.word	0x000012f0


	//   ....[14]....
        /*00f8*/ 	.word	0x00001330


	//   ....[15]....
        /*00fc*/ 	.word	0x00001350


	//   ....[16]....
        /*0100*/ 	.word	0x00001380


	//   ....[17]....
        /*0104*/ 	.word	0x000013b0


	//   ....[18]....
        /*0108*/ 	.word	0x00001ae0


	//   ....[19]....
        /*010c*/ 	.word	0x00001b50


	//   ....[20]....
        /*0110*/ 	.word	0x00001bc0


	//   ....[21]....
        /*0114*/ 	.word	0x00001c70


	//   ....[22]....
        /*0118*/ 	.word	0x00001ce0


	//   ....[23]....
        /*011c*/ 	.word	0x00001d50


	//   ....[24]....
        /*0120*/ 	.word	0x00001e00


	//   ....[25]....
        /*0124*/ 	.word	0x00001e70


	//   ....[26]....
        /*0128*/ 	.word	0x00001ee0


	//   ....[27]....
        /*012c*/ 	.word	0x00001f90


	//   ....[28]....
        /*0130*/ 	.word	0x00002000


	//   ....[29]....
        /*0134*/ 	.word	0x00002070


	//   ....[30]....
        /*0138*/ 	.word	0x00002120


	//   ....[31]....
        /*013c*/ 	.word	0x000021a0


	//   ....[32]....
        /*0140*/ 	.word	0x00002210


	//   ....[33]....
        /*0144*/ 	.word	0x000022b0


	//   ....[34]....
        /*0148*/ 	.word	0x00002330


	//   ....[35]....
        /*014c*/ 	.word	0x00002390


	//----- nvinfo : EIATTR_EXIT_INSTR_OFFSETS
	.align		4
.L_2455:
        /*0150*/ 	.byte	0x04, 0x1c
        /*0152*/ 	.short	(.L_2457 - .L_2456)


	//   ....[0]....
.L_2456:
        /*0154*/ 	.word	0x00001950


	//   ....[1]....
        /*0158*/ 	.word	0x00001a40


	//----- nvinfo : EIATTR_CRS_STACK_SIZE
	.align		4
.L_2457:
        /*015c*/ 	.byte	0x04, 0x1e
        /*015e*/ 	.short	(.L_2459 - .L_2458)
.L_2458:
        /*0160*/ 	.word	0x00000000


	//----- nvinfo : EIATTR_CBANK_PARAM_SIZE
	.align		4
.L_2459:
        /*0164*/ 	.byte	0x03, 0x19
        /*0166*/ 	.short	0x00a0


	//----- nvinfo : EIATTR_PARAM_CBANK
	.align		4
        /*0168*/ 	.byte	0x04, 0x0a
        /*016a*/ 	.short	(.L_2461 - .L_2460)
	.align		4
.L_2460:
        /*016c*/ 	.word	index@(.nv.constant0._Z30group_norm_nhwc_fwd_sum_kernelI11Fp32IOBf16WLi256EEv26Group_norm_nhwc_fwd_params)
        /*0170*/ 	.short	0x0210
        /*0172*/ 	.short	0x00a0


	//----- nvinfo : EIATTR_SW_WAR
	.align		4
.L_2461:
        /*0174*/ 	.byte	0x04, 0x36
        /*0176*/ 	.short	(.L_2463 - .L_2462)
.L_2462:
        /*0178*/ 	.word	0x00000008
.L_2463:


//--------------------- .nv.info._Z30group_norm_nhwc_fwd_sum_kernelI11Fp32IOBf16WLi120EEv26Group_norm_nhwc_fwd_params --------------------------
	.section	.nv.info._Z30group_norm_nhwc_fwd_sum_kernelI11Fp32IOBf16WLi120EEv26Group_norm_nhwc_fwd_params,"",@"SHT_CUDA_INFO"
	.sectionflags	@""
	.align	4


	//----- nvinfo : EIATTR_CUDA_API_VERSION
	.align		4
        /*0000*/ 	.byte	0x04, 0x37
        /*0002*/ 	.short	(.L_2465 - .L_2464)
.L_2464:
        /*0004*/ 	.word	0x00000082


	//----- nvinfo : EIATTR_KPARAM_INFO
	.align		4
.L_2465:
        /*0008*/ 	.byte	0x04, 0x17
        /*000a*/ 	.short	(.L_2467 - .L_2466)
.L_2466:
        /*000c*/ 	.word	0x00000000
        /*0010*/ 	.short	0x0000
        /*0012*/ 	.short	0x0000
        /*0014*/ 	.byte	0x00, 0xf0, 0x81, 0x02


	//----- nvinfo : EIATTR_SPARSE_MMA_MASK
	.align		4
.L_2467:
        /*0018*/ 	.byte	0x03, 0x50
        /*001a*/ 	.short	0x0000


	//----- nvinfo : EIATTR_MAXREG_COUNT
	.align		4
        /*001c*/ 	.byte	0x03, 0x1b
        /*001e*/ 	.short	0x00ff


	//----- nvinfo : EIATTR_NUM_BARRIERS
	.align		4
        /*0020*/ 	.byte	0x02, 0x4c
        /*0022*/ 	.byte	0x01
	.zero		1


	//----- nvinfo : EIATTR_MERCURY_ISA_VERSION
	.align		4
        /*0024*/ 	.byte	0x03, 0x5f
        /*0026*/ 	.short	0x0101


	//----- nvinfo : EIATTR_COOP_GROUP_MASK_REGIDS
	.align		4
        /*0028*/ 	.byte	0x04, 0x29
        /*002a*/ 	.short	(.L_2469 - .L_2468)


	//   ....[0]....
.L_2468:
        /*002c*/ 	.word	0x0500000b


	//   ....[1]....
        /*0030*/ 	.word	0x0500000b


	//   ....[2]....
        /*0034*/ 	.word	0x0500000b


	//   ....[3]....
        /*0038*/ 	.word	0x0500000b


	//   ....[4]....
        /*003c*/ 	.word	0x0500000b


	//   ....[5]....
        /*0040*/ 	.word	0x0500000b


	//   ....[6]....
        /*0044*/ 	.word	0x0500000b


	//   ....[7]....
        /*0048*/ 	.word	0x0500000b


	//   ....[8]....
        /*004c*/ 	.word	0x0500000b


	//   ....[9]....
        /*0050*/ 	.word	0x0500000b


	//   ....[10]....
        /*0054*/ 	.word	0x0500000b


	//   ....[11]....
        /*0058*/ 	.word	0x0500000b


	//   ....[12]....
        /*005c*/ 	.word	0x0500000b


	//   ....[13]....
        /*0060*/ 	.word	0x0500000b


	//   ....[14]....
        /*0064*/ 	.word	0x0500000b


	//   ....[15]....
        /*0068*/ 	.word	0x0500000b


	//   ....[16]....
        /*006c*/ 	.word	0x0500000b


	//   ....[17]....
        /*0070*/ 	.word	0x0500000b


	//   ....[18]....
        /*0074*/ 	.word	0x0500000b


	//   ....[19]....
        /*0078*/ 	.word	0x0500000b


	//   ....[20]....
        /*007c*/ 	.word	0x0500000b


	//   ....[21]....
        /*0080*/ 	.word	0x0500000b


	//----- nvinfo : EIATTR_COOP_GROUP_INSTR_OFFSETS
	.align		4
.L_2469:
        /*0084*/ 	.byte	0x04, 0x28
        /*0086*/ 	.short	(.L_2471 - .L_2470)


	//   ....[0]....
.L_2470:
        /*0088*/ 	.word	0x00000dd0


	//   ....[1]....
        /*008c*/ 	.word	0x00000ed0


	//   ....[2]....
        /*0090*/ 	.word	0x00000f10


	//   ....[3]....
        /*0094*/ 	.word	0x00001010


	//   ....[4]....
        /*0098*/ 	.word	0x00001050


	//   ....[5]....
        /*009c*/ 	.word	0x00001150


	//   ....[6]....
        /*00a0*/ 	.word	0x00001190


	//   ....[7]....
        /*00a4*/ 	.word	0x000012c0


	//   ....[8]....
        /*00a8*/ 	.word	0x00001310


	//   ....[9]....
        /*00ac*/ 	.word	0x00001380


	//   ....[10]....
        /*00b0*/ 	.word	0x000013f0


	//   ....[11]....
        /*00b4*/ 	.word	0x000018e0


	//   ....[12]....
        /*00b8*/ 	.word	0x00001930


	//   ....[13]....
        /*00bc*/ 	.word	0x000019a0


	//   ....[14]....
        /*00c0*/ 	.word	0x000019f0


	//   ....[15]....
        /*00c4*/ 	.word	0x00001a60


	//   ....[16]....
        /*00c8*/ 	.word	0x00001ab0


	//   ....[17]....
        /*00cc*/ 	.word	0x00001b20


	//   ....[18]....
        /*00d0*/ 	.word	0x00001b80


	//   ....[19]....
        /*00d4*/ 	.word	0x00001c00


	//   ....[20]....
        /*00d8*/ 	.word	0x00001c90


	//   ....[21]....
        /*00dc*/ 	.word	0x00001d20


	//----- nvinfo : EIATTR_EXIT_INSTR_OFFSETS
	.align		4
.L_2471:
        /*00e0*/ 	.byte	0x04, 0x1c
        /*00e2*/ 	.short	(.L_2473 - .L_2472)


	//   ....[0]....
.L_2472:
        /*00e4*/ 	.word	0x000017e0


	//   ....[1]....
        /*00e8*/ 	.word	0x000018c0


	//----- nvinfo : EIATTR_CRS_STACK_SIZE
	.align		4
.L_2473:
        /*00ec*/ 	.byte	0x04, 0x1e
        /*00ee*/ 	.short	(.L_2475 - .L_2474)
.L_2474:
        /*00f0*/ 	.word	0x00000000


	//----- nvinfo : EIATTR_CBANK_PARAM_SIZE
	.align		4
.L_2475:
        /*00f4*/ 	.byte	0x03, 0x19
        /*00f6*/ 	.short	0x00a0


	//----- nvinfo : EIATTR_PARAM_CBANK
	.align		4
        /*00f8*/ 	.byte	0x04, 0x0a
        /*00fa*/ 	.short	(.L_2477 - .L_2476)
	.align		4
.L_2476:
        /*00fc*/ 	.word	index@(.nv.constant0._Z30group_norm_nhwc_fwd_sum_kernelI11Fp32IOBf16WLi120EEv26Group_norm_nhwc_fwd_params)
        /*0100*/ 	.short	0x0210
        /*0102*/ 	.short	0x00a0


	//----- nvinfo : EIATTR_SW_WAR
	.align		4
.L_2477:
        /*0104*/ 	.byte	0x04, 0x36
        /*0106*/ 	.short	(.L_2479 - .L_2478)
.L_2478:
        /*0108*/ 	.word	0x00000008
.L_2479:


//--------------------- .nv.info._Z30group_norm_nhwc_fwd_sum_kernelI11Fp32IOBf16WLi140EEv26Group_norm_nhwc_fwd_params --------------------------
	.section	.nv.info._Z30group_norm_nhwc_fwd_sum_kernelI11Fp32IOBf16WLi140EEv26Group_norm_nhwc_fwd_params,"",@"SHT_CUDA_INFO"
	.sectionflags	@""
	.align	4


	//----- nvinfo : EIATTR_CUDA_API_VERSION
	.align		4
        /*0000*/ 	.byte	0x04, 0x37
        /*0002*/ 	.short	(.L_2481 - .L_2480)
.L_2480:
        /*0004*/ 	.word	0x00000082


	//----- nvinfo : EIATTR_KPARAM_INFO
	.align		4
.L_2481:
        /*0008*/ 	.byte	0x04, 0x17
        /*000a*/ 	.short	(.L_2483 - .L_2482)
.L_2482:
        /*000c*/ 	.word	0x00000000
        /*0010*/ 	.short	0x0000
        /*0012*/ 	.short	0x0000
        /*0014*/ 	.byte	0x00, 0xf0, 0x81, 0x02


	//----- nvinfo : EIATTR_SPARSE_MMA_MASK
	.align		4
.L_2483:
        /*0018*/ 	.byte	0x03, 0x50
        /*001a*/ 	.short	0x0000


	//----- nvinfo : EIATTR_MAXREG_COUNT
	.align		4
        /*001c*/ 	.byte	0x03, 0x1b
        /*001e*/ 	.short	0x00ff


	//----- nvinfo : EIATTR_NUM_BARRIERS
	.align		4
        /*0020*/ 	.byte	0x02, 0x4c
        /*0022*/ 	.byte	0x01
	.zero		1


	//----- nvinfo : EIATTR_MERCURY_ISA_VERSION
	.align		4
        /*0024*/ 	.byte	0x03, 0x5f
        /*0026*/ 	.short	0x0101


	//----- nvinfo : EIATTR_COOP_GROUP_MASK_REGIDS
	.align		4
        /*0028*/ 	.byte	0x04, 0x29
        /*002a*/ 	.short	(.L_2485 - .L_2484)


	//   ....[0]....
.L_2484:
        /*002c*/ 	.word	0x0500000b


	//   ....[1]....
        /*0030*/ 	.word	0x0500000b


	//   ....[2]....
        /*0034*/ 	.word	0x0500000b


	//   ....[3]....
        /*0038*/ 	.word	0x0500000b


	//   ....[4]....
        /*003c*/ 	.word	0x0500000b


	//   ....[5]....
        /*0040*/ 	.word	0x0500000b


	//   ....[6]....
        /*0044*/ 	.word	0x0500000b


	//   ....[7]....
        /*0048*/ 	.word	0x0500000b


	//   ....[8]....
        /*004c*/ 	.word	0x0500000b


	//   ....[9]....
        /*0050*/ 	.word	0x0500000b


	//   ....[10]....
        /*0054*/ 	.word	0x0500000b


	//   ....[11]....
        /*0058*/ 	.word	0x0500000b


	//   ....[12]....
        /*005c*/ 	.word	0x0500000b


	//   ....[13]....
        /*0060*/ 	.word	0x0500000b


	//   ....[14]....
        /*0064*/ 	.word	0x0500000b


	//   ....[15]....
        /*0068*/ 	.word	0x0500000b


	//   ....[16]....
        /*006c*/ 	.word	0x0500000b


	//   ....[17]....
        /*0070*/ 	.word	0x0500000b


	//   ....[18]....
        /*0074*/ 	.word	0x0500000b


	//   ....[19]....
        /*0078*/ 	.word	0x0500000b


	//   ....[20]....
        /*007c*/ 	.word	0x0500000b


	//   ....[21]....
        /*0080*/ 	.word	0x0500000b


	//----- nvinfo : EIATTR_COOP_GROUP_INSTR_OFFSETS
	.align		4
.L_2485:
        /*0084*/ 	.byte	0x04, 0x28
        /*0086*/ 	.short	(.L_2487 - .L_2486)


	//   ....[0]....
.L_2486:
        /*0088*/ 	.word	0x00000e20


	//   ....[1]....
        /*008c*/ 	.word	0x00000f20


	//   ....[2]....
        /*0090*/ 	.word	0x00000f60


	//   ....[3]....
        /*0094*/ 	.word	0x00001060


	//   ....[4]....
        /*0098*/ 	.word	0x000010a0


	//   ....[5]....
        /*009c*/ 	.word	0x000011a0


	//   ....[6]....
        /*00a0*/ 	.word	0x000011e0


	//   ....[7]....
        /*00a4*/ 	.word	0x00001310


	//   ....[8]....
        /*00a8*/ 	.word	0x00001360


	//   ....[9]....
        /*00ac*/ 	.word	0x000013d0


	//   ....[10]....
        /*00b0*/ 	.word	0x00001440


	//   ....[11]....
        /*00b4*/ 	.word	0x00001a10


	//   ....[12]....
        /*00b8*/ 	.word	0x00001a60


	//   ....[13]....
        /*00bc*/ 	.word	0x00001ad0


	//   ....[14]....
        /*00c0*/ 	.word	0x00001b20


	//   ....[15]....
        /*00c4*/ 	.word	0x00001b90


	//   ....[16]....
        /*00c8*/ 	.word	0x00001be0


	//   ....[17]....
        /*00cc*/ 	.word	0x00001c50


	//   ....[18]....
        /*00d0*/ 	.word	0x00001cb0


	//   ....[19]....
        /*00d4*/ 	.word	0x00001d30


	//   ....[20]....
        /*00d8*/ 	.word	0x00001dc0


	//   ....[21]....
        /*00dc*/ 	.word	0x00001e50


	//----- nvinfo : EIATTR_EXIT_INSTR_OFFSETS
	.align		4
.L_2487:
        /*00e0*/ 	.byte	0x04, 0x1c
        /*00e2*/ 	.short	(.L_2489 - .L_2488)


	//   ....[0]....
.L_2488:
        /*00e4*/ 	.word	0x00001910


	//   ....[1]....
        /*00e8*/ 	.word	0x000019f0


	//----- nvinfo : EIATTR_CRS_STACK_SIZE
	.align		4
.L_2489:
        /*00ec*/ 	.byte	0x04, 0x1e
        /*00ee*/ 	.short	(.L_2491 - .L_2490)
.L_2490:
        /*00f0*/ 	.word	0x00000000


	//----- nvinfo : EIATTR_CBANK_PARAM_SIZE
	.align		4
.L_2491:
        /*00f4*/ 	.byte	0x03, 0x19
        /*00f6*/ 	.short	0x00a0


	//----- nvinfo : EIATTR_PARAM_CBANK
	.align		4
        /*00f8*/ 	.byte	0x04, 0x0a
        /*00fa*/ 	.short	(.L_2493 - .L_2492)
	.align		4
.L_2492:
        /*00fc*/ 	.word	index@(.nv.constant0._Z30group_norm_nhwc_fwd_sum_kernelI11Fp32IOBf16WLi140EEv26Group_norm_nhwc_fwd_params)
        /*0100*/ 	.short	0x0210
        /*0102*/ 	.short	0x00a0


	//----- nvinfo : EIATTR_SW_WAR
	.align		4
.L_2493:
        /*0104*/ 	.byte	0x04, 0x36
        /*0106*/ 	.short	(.L_2495 - .L_2494)
.L_2494:
        /*0108*/ 	.word	0x00000008
.L_2495:


//--------------------- .nv.info._Z30group_norm_nhwc_fwd_sum_kernelI11Fp32IOBf16WLi160EEv26Group_norm_nhwc_fwd_params --------------------------
	.section	.nv.info._Z30group_norm_nhwc_fwd_sum_kernelI11Fp32IOBf16WLi160EEv26Group_norm_nhwc_fwd_params,"",@"SHT_CUDA_INFO"
	.sectionflags	@""
	.align	4


	//----- nvinfo : EIATTR_CUDA_API_VERSION
	.align		4
        /*0000*/ 	.byte	0x04, 0x37
        /*0002*/ 	.short	(.L_2497 - .L_2496)
.L_2496:
        /*0004*/ 	.word	0x00000082


	//----- nvinfo : EIATTR_KPARAM_INFO
	.align		4
.L_2497:
        /*0008*/ 	.byte	0x04, 0x17
        /*000a*/ 	.short	(.L_2499 - .L_2498)
.L_2498:
        /*000c*/ 	.word	0x00000000
        /*0010*/ 	.short	0x0000
        /*0012*/ 	.short	0x0000
        /*0014*/ 	.byte	0x00, 0xf0, 0x81, 0x02


	//----- nvinfo : EIATTR_SPARSE_MMA_MASK
	.align		4
.L_2499:
        /*0018*/ 	.byte	0x03, 0x50
        /*001a*/ 	.short	0x0000


	//----- nvinfo : EIATTR_MAXREG_COUNT
	.align		4
        /*001c*/ 	.byte	0x03, 0x1b
        /*001e*/ 	.short	0x00ff


	//----- nvinfo : EIATTR_NUM_BARRIERS
	.align		4
        /*0020*/ 	.byte	0x02, 0x4c
        /*0022*/ 	.byte	0x01
	.zero		1


	//----- nvinfo : EIATTR_MERCURY_ISA_VERSION
	.align		4
        /*0024*/ 	.byte	0x03, 0x5f
        /*0026*/ 	.short	0x0101


	//----- nvinfo : EIATTR_COOP_GROUP_MASK_REGIDS
	.align		4
        /*0028*/ 	.byte	0x04, 0x29
        /*002a*/ 	.short	(.L_2501 - .L_2500)


	//   ....[0]....
.L_2500:
        /*002c*/ 	.word	0xffffffff


	//   ....[1]....
        /*0030*/ 	.word	0xffffffff


	//   ....[2]....
        /*0034*/ 	.word	0xffffffff


	//   ....[3]....
        /*0038*/ 	.word	0xffffffff


	//   ....[4]....
        /*003c*/ 	.word	0xffffffff


	//   ....[5]....
        /*0040*/ 	.word	0xffffffff


	//   ....[6]....
        /*0044*/ 	.word	0xffffffff


	//   ....[7]....
        /*0048*/ 	.word	0xffffffff


	//   ....[8]....
        /*004c*/ 	.word	0xffffffff


	//   ....[9]....
        /*0050*/ 	.word	0xffffffff


	//   ....[10]....
        /*0054*/ 	.word	0xffffffff


	//   ....[11]....
        /*0058*/ 	.word	0xffffffff


	//   ....[12]....
        /*005c*/ 	.word	0xffffffff


	//   ....[13]....
        /*0060*/ 	.word	0xffffffff


	//   ....[14]....
        /*0064*/ 	.word	0xffffffff


	//   ....[15]....
        /*0068*/ 	.word	0xffffffff


	//   ....[16]....
        /*006c*/ 	.word	0xffffffff


	//   ....[17]....
        /*0070*/ 	.word	0xffffffff


	//   ....[18]....
        /*0074*/ 	.word	0x05000015


	//   ....[19]....
        /*0078*/ 	.word	0x05000015


	//   ....[20]....
        /*007c*/ 	.word	0x05000015


	//   ....[21]....
        /*0080*/ 	.word	0x05000015


	//   ....[22]....
        /*0084*/ 	.word	0x05000015


	//   ....[23]....
        /*0088*/ 	.word	0x05000015


	//   ....[24]....
        /*008c*/ 	.word	0x05000015


	//   ....[25]....
        /*0090*/ 	.word	0x05000015


	//   ....[26]....
        /*0094*/ 	.word	0x05000015


	//   ....[27]....
        /*0098*/ 	.word	0x05000015


	//   ....[28]....
        /*009c*/ 	.word	0x05000015


	//   ....[29]....
        /*00a0*/ 	.word	0x05000015


	//   ....[30]....
        /*00a4*/ 	.word	0x05000015


	//   ....[31]....
        /*00a8*/ 	.word	0x05000015


	//   ....[32]....
        /*00ac*/ 	.word	0x05000015


	//   ....[33]....
        /*00b0*/ 	.word	0x05000015


	//   ....[34]....
        /*00b4*/ 	.word	0x05000015


	//   ....[35]....
        /*00b8*/ 	.word	0x05000015


	//----- nvinfo : EIATTR_COOP_GROUP_INSTR_OFFSETS
	.align		4
.L_2501:
        /*00bc*/ 	.byte	0x04, 0x28
        /*00be*/ 	.short	(.L_2503 - .L_2502)


	//   ....[0]....
.L_2502:
        /*00c0*/ 	.word	0x00000e60


	//   ....[1]....
        /*00c4*/ 	.word	0x00000e90


	//   ....[2]....
        /*00c8*/ 	.word	0x00000ea0


	//   ....[3]....
        /*00cc*/ 	.word	0x00000f00


	//   ....[4]....
        /*00d0*/ 	.word	0x00000f30


	//   ....[5]....
        /*00d4*/ 	.word	0x00000f40


	//   ....[6]....
        /*00d8*/ 	.word	0x00000fa0


	//   ....[7]....
        /*00dc*/ 	.word	0x00000fd0


	//   ....[8]....
        /*00e0*/ 	.word	0x00000fe0


	//   ....[9]....
        /*00e4*/ 	.word	0x00001040


	//   ....[10]....
        /*00e8*/ 	.word	0x00001070


	//   ....[11]....
        /*00ec*/ 	.word	0x00001080


	//   ....[12]....
        /*00f0*/ 	.word	0x000010e0


	//   ....[13]....
        /*00f4*/ 	.word	0x00001110


	//   ....[14]....
        /*00f8*/ 	.word	0x00001120


	//   ....[15]....
        /*00fc*/ 	.word	0x00001190


	//   ....[16]....
        /*0100*/ 	.word	0x000011a0


	//   ....[17]....
        /*0104*/ 	.word	0x000011b0


	//   ....[18]....
        /*0108*/ 	.word	0x00001740


	//   ....[19]....
        /*010c*/ 	.word	0x00001790


	//   ....[20]....
        /*0110*/ 	.word	0x000017f0


	//   ....[21]....
        /*0114*/ 	.word	0x00001880


	//   ....[22]....
        /*0118*/ 	.word	0x000018f0


	//   ....[23]....
        /*011c*/ 	.word	0x00001950


	//   ....[24]....
        /*0120*/ 	.word	0x000019e0


	//   ....[25]....
        /*0124*/ 	.word	0x00001a50


	//   ....[26]....
        /*0128*/ 	.word	0x00001ab0


	//   ....[27]....
        /*012c*/ 	.word	0x00001b40


	//   ....[28]....
        /*0130*/ 	.word	0x00001bb0


	//   ....[29]....
        /*0134*/ 	.word	0x00001c00


	//   ....[30]....
        /*0138*/ 	.word	0x00001ce0


	//   ....[31]....
        /*013c*/ 	.word	0x00001d30


	//   ....[32]....
        /*0140*/ 	.word	0x00001d90


	//   ....[33]....
        /*0144*/ 	.word	0x00001e20


	//   ....[34]....
        /*0148*/ 	.word	0x00001e70


	//   ....[35]....
        /*014c*/ 	.word	0x00001ec0


	//----- nvinfo : EIATTR_EXIT_INSTR_OFFSETS
	.align		4
.L_2503:
        /*0150*/ 	.byte	0x04, 0x1c
        /*0152*/ 	.short	(.L_2505 - .L_2504)


	//   ....[0]....
.L_2504:
        /*0154*/ 	.word	0x000015d0


	//   ....[1]....
        /*0158*/ 	.word	0x000016c0


	//----- nvinfo : EIATTR_CRS_STACK_SIZE
	.align		4
.L_2505:
        /*015c*/ 	.byte	0x04, 0x1e
        /*015e*/ 	.short	(.L_2507 - .L_2506)
.L_2506:
        /*0160*/ 	.word	0x00000000


	//----- nvinfo : EIATTR_CBANK_PARAM_SIZE
	.align		4
.L_2507:
        /*0164*/ 	.byte	0x03, 0x19
        /*0166*/ 	.short	0x00a0


	//----- nvinfo : EIATTR_PARAM_CBANK
	.align		4
        /*0168*/ 	.byte	0x04, 0x0a
        /*016a*/ 	.short	(.L_2509 - .L_2508)
	.align		4
.L_2508:
        /*016c*/ 	.word	index@(.nv.constant0._Z30group_norm_nhwc_fwd_sum_kernelI11Fp32IOBf16WLi160EEv26Group_norm_nhwc_fwd_params)
        /*0170*/ 	.short	0x0210
        /*0172*/ 	.short	0x00a0


	//----- nvinfo : EIATTR_SW_WAR
	.align		4
.L_2509:
        /*0174*/ 	.byte	0x04, 0x36
        /*0176*/ 	.short	(.L_2511 - .L_2510)
.L_2510:
        /*0178*/ 	.word	0x00000008
.L_2511:


//--------------------- .nv.info._Z30group_norm_nhwc_fwd_sum_kernelI11Fp32IOFp16WLi196EEv26Group_norm_nhwc_fwd_params --------------------------
	.section	.nv.info._Z30group_norm_nhwc_fwd_sum_kernelI11Fp32IOFp16WLi196EEv26Group_norm_nhwc_fwd_params,"",@"SHT_CUDA_INFO"
	.sectionflags	@""
	.align	4


	//----- nvinfo : EIATTR_CUDA_API_VERSION
	.align		4
        /*0000*/ 	.byte	0x04, 0x37
        /*0002*/ 	.short	(.L_2513 - .L_2512)
.L_2512:
        /*0004*/ 	.word	0x00000082


	//----- nvinfo : EIATTR_KPARAM_INFO
	.align		4
.L_2513:
        /*0008*/ 	.byte	0x04, 0x17
        /*000a*/ 	.short	(.L_2515 - .L_2514)
.L_2514:
        /*000c*/ 	.word	0x00000000
        /*0010*/ 	.short	0x0000
        /*0012*/ 	.short	0x0000
        /*0014*/ 	.byte	0x00, 0xf0, 0x81, 0x02


	//----- nvinfo : EIATTR_SPARSE_MMA_MASK
	.align		4
.L_2515:
        /*0018*/ 	.byte	0x03, 0x50
        /*001a*/ 	.short	0x0000


	//----- nvinfo : EIATTR_MAXREG_COUNT
	.align		4
        /*001c*/ 	.byte	0x03, 0x1b
        /*001e*/ 	.short	0x00ff


	//----- nvinfo : EIATTR_NUM_BARRIERS
	.align		4
        /*0020*/ 	.byte	0x02, 0x4c
        /*0022*/ 	.byte	0x01
	.zero		1


	//----- nvinfo : EIATTR_MERCURY_ISA_VERSION
	.align		4
        /*0024*/ 	.byte	0x03, 0x5f
        /*0026*/ 	.short	0x0101


	//----- nvinfo : EIATTR_COOP_GROUP_MASK_REGIDS
	.align		4
        /*0028*/ 	.byte	0x04, 0x29
        /*002a*/ 	.short	(.L_2517 - .L_2516)


	//   ....[0]....
.L_2516:
        /*002c*/ 	.word	0x05000003


	//   ....[1]....
        /*0030*/ 	.word	0x05000003


	//   ....[2]....
        /*0034*/ 	.word	0x05000003


	//   ....[3]....
        /*0038*/ 	.word	0x05000003


	//   ....[4]....
        /*003c*/ 	.word	0x05000003


	//   ....[5]....
        /*0040*/ 	.word	0x05000003


	//   ....[6]....
        /*0044*/ 	.word	0x05000003


	//   ....[7]....
        /*0048*/ 	.word	0x05000003


	//   ....[8]....
        /*004c*/ 	.word	0x05000003


	//   ....[9]....
        /*0050*/ 	.word	0x05000003


	//   ....[10]....
        /*0054*/ 	.word	0x05000003


	//   ....[11]....
        /*0058*/ 	.word	0x05000003


	//   ....[12]....
        /*005c*/ 	.word	0x05000003


	//   ....[13]....
        /*0060*/ 	.word	0x05000003


	//   ....[14]....
        /*0064*/ 	.word	0x05000003


	//   ....[15]....
        /*0068*/ 	.word	0x05000003


	//   ....[16]....
        /*006c*/ 	.word	0x05000003


	//   ....[17]....
        /*0070*/ 	.word	0x05000003


	//   ....[18]....
        /*0074*/ 	.word	0x05000003


	//   ....[19]....
        /*0078*/ 	.word	0x05000003


	//   ....[20]....
        /*007c*/ 	.word	0x05000003


	//   ....[21]....
        /*0080*/ 	.word	0x05000003


	//----- nvinfo : EIATTR_COOP_GROUP_INSTR_OFFSETS
	.align		4
.L_2517:
        /*0084*/ 	.byte	0x04, 0x28
        /*0086*/ 	.short	(.L_2519 - .L_2518)


	//   ....[0]....
.L_2518:
        /*0088*/ 	.word	0x00000ef0


	//   ....[1]....
        /*008c*/ 	.word	0x00000ff0


	//   ....[2]....
        /*0090*/ 	.word	0x00001030


	//   ....[3]....
        /*0094*/ 	.word	0x00001130


	//   ....[4]....
        /*0098*/ 	.word	0x00001170


	//   ....[5]....
        /*009c*/ 	.word	0x00001270


	//   ....[6]....
        /*00a0*/ 	.word	0x000012b0


	//   ....[7]....
        /*00a4*/ 	.word	0x000013e0


	//   ....[8]....
        /*00a8*/ 	.word	0x00001430


	//   ....[9]....
        /*00ac*/ 	.word	0x000014a0


	//   ....[10]....
        /*00b0*/ 	.word	0x00001510


	//   ....[11]....
        /*00b4*/ 	.word	0x00001c20


	//   ....[12]....
        /*00b8*/ 	.word	0x00001c70


	//   ....[13]....
        /*00bc*/ 	.word	0x00001ce0


	//   ....[14]....
        /*00c0*/ 	.word	0x00001d30


	//   ....[15]....
        /*00c4*/ 	.word	0x00001da0


	//   ....[16]....
        /*00c8*/ 	.word	0x00001df0


	//   ....[17]....
        /*00cc*/ 	.word	0x00001e60


	//   ....[18]....
        /*00d0*/ 	.word	0x00001ec0


	//   ....[19]....
        /*00d4*/ 	.word	0x00001f40


	//   ....[20]....
        /*00d8*/ 	.word	0x00001fd0


	//   ....[21]....
        /*00dc*/ 	.word	0x00002060


	//----- nvinfo : EIATTR_EXIT_INSTR_OFFSETS
	.align		4
.L_2519:
        /*00e0*/ 	.byte	0x04, 0x1c
        /*00e2*/ 	.short	(.L_2521 - .L_2520)


	//   ....[0]....
.L_2520:
        /*00e4*/ 	.word	0x00001b20


	//   ....[1]....
        /*00e8*/ 	.word	0x00001c00


	//----- nvinfo : EIATTR_CRS_STACK_SIZE
	.align		4
.L_2521:
        /*00ec*/ 	.byte	0x04, 0x1e
        /*00ee*/ 	.short	(.L_2523 - .L_2522)
.L_2522:
        /*00f0*/ 	.word	0x00000000


	//----- nvinfo : EIATTR_CBANK_PARAM_SIZE
	.align		4
.L_2523:
        /*00f4*/ 	.byte	0x03, 0x19
        /*00f6*/ 	.short	0x00a0


	//----- nvinfo : EIATTR_PARAM_CBANK
	.align		4
        /*00f8*/ 	.byte	0x04, 0x0a
        /*00fa*/ 	.short	(.L_2525 - .L_2524)
	.align		4
.L_2524:
        /*00fc*/ 	.word	index@(.nv.constant0._Z30group_norm_nhwc_fwd_sum_kernelI11Fp32IOFp16WLi196EEv26Group_norm_nhwc_fwd_params)
        /*0100*/ 	.short	0x0210
        /*0102*/ 	.short	0x00a0


	//----- nvinfo : EIATTR_SW_WAR
	.align		4
.L_2525:
        /*0104*/ 	.byte	0x04, 0x36
        /*0106*/ 	.short	(.L_2527 - .L_2526)
.L_2526:
        /*0108*/ 	.word	0x00000008
.L_2527:


//--------------------- .nv.info._Z30group_norm_nhwc_fwd_sum_kernelI11Fp32IOFp16WLi168EEv26Group_norm_nhwc_fwd_params --------------------------
	.section	.nv.info._Z30group_norm_nhwc_fwd_sum_kernelI11Fp32IOFp16WLi168EEv26Group_norm_nhwc_fwd_params,"",@"SHT_CUDA_INFO"
	.sectionflags	@""
	.align	4


	//----- nvinfo : EIATTR_CUDA_API_VERSION
	.align		4
        /*0000*/ 	.byte	0x04, 0x37
        /*0002*/ 	.short	(.L_2529 - .L_2528)
.L_2528:
        /*0004*/ 	.word	0x00000082


	//----- nvinfo : EIATTR_KPARAM_INFO
	.align		4
.L_2529:
        /*0008*/ 	.byte	0x04, 0x17
        /*000a*/ 	.short	(.L_2531 - .L_2530)
.L_2530:
        /*000c*/ 	.word	0x00000000
        /*0010*/ 	.short	0x0000
        /*0012*/ 	.short	0x0000
        /*0014*/ 	.byte	0x00, 0xf0, 0x81, 0x02


	//----- nvinfo : EIATTR_SPARSE_MMA_MASK
	.align		4
.L_2531:
        /*0018*/ 	.byte	0x03, 0x50
        /*001a*/ 	.short	0x0000


	//----- nvinfo : EIATTR_MAXREG_COUNT
	.align		4
        /*001c*/ 	.byte	0x03, 0x1b
        /*001e*/ 	.short	0x00ff


	//----- nvinfo : EIATTR_NUM_BARRIERS
	.align		4
        /*0020*/ 	.byte	0x02, 0x4c
        /*0022*/ 	.byte	0x01
	.zero		1


	//----- nvinfo : EIATTR_MERCURY_ISA_VERSION
	.align		4
        /*0024*/ 	.byte	0x03, 0x5f
        /*0026*/ 	.short	0x0101


	//----- nvinfo : EIATTR_COOP_GROUP_MASK_REGIDS
	.align		4
        /*0028*/ 	.byte	0x04, 0x29
        /*002a*/ 	.short	(.L_2533 - .L_2532)


	//   ....[0]....
.L_2532:
        /*002c*/ 	.word	0x05000003


	//   ....[1]....
        /*0030*/ 	.word	0x05000003


	//   ....[2]....
        /*0034*/ 	.word	0x05000003


	//   ....[3]....
        /*0038*/ 	.word	0x05000003


	//   ....[4]....
        /*003c*/ 	.word	0x05000003


	//   ....[5]....
        /*0040*/ 	.word	0x05000003


	//   ....[6]....
        /*0044*/ 	.word	0x05000003


	//   ....[7]....
        /*0048*/ 	.word	0x05000003


	//   ....[8]....
        /*004c*/ 	.word	0x05000003


	//   ....[9]....
        /*0050*/ 	.word	0x05000003


	//   ....[10]....
        /*0054*/ 	.word	0x05000003


	//   ....[11]....
        /*0058*/ 	.word	0x05000003


	//   ....[12]....
        /*005c*/ 	.word	0x05000003


	//   ....[13]....
        /*0060*/ 	.word	0x05000003


	//   ....[14]....
        /*0064*/ 	.word	0x05000003


	//   ....[15]....
        /*0068*/ 	.word	0x05000003


	//   ....[16]....
        /*006c*/ 	.word	0x05000003


	//   ....[17]....
        /*0070*/ 	.word	0x05000003


	//   ....[18]....
        /*0074*/ 	.word	0x05000003


	//   ....[19]....
        /*0078*/ 	.word	0x05000003


	//   ....[20]....
        /*007c*/ 	.word	0x05000003


	//   ....[21]....
        /*0080*/ 	.word	0x05000003


	//----- nvinfo : EIATTR_COOP_GROUP_INSTR_OFFSETS
	.align		4
.L_2533:
        /*0084*/ 	.byte	0x04, 0x28
        /*0086*/ 	.short	(.L_2535 - .L_2534)


	//   ....[0]....
.L_2534:
        /*0088*/ 	.word	0x00000eb0


	//   ....[1]....
        /*008c*/ 	.word	0x00000fb0


	//   ....[2]....
        /*0090*/ 	.word	0x00000ff0


	//   ....[3]....
        /*0094*/ 	.word	0x000010f0


	//   ....[4]....
        /*0098*/ 	.word	0x00001130


	//   ....[5]....
        /*009c*/ 	.word	0x00001230


	//   ....[6]....
        /*00a0*/ 	.word	0x00001270


	//   ....[7]....
        /*00a4*/ 	.word	0x000013a0


	//   ....[8]....
        /*00a8*/ 	.word	0x000013f0


	//   ....[9]....
        /*00ac*/ 	.word	0x00001460


	//   ....[10]....
        /*00b0*/ 	.word	0x000014d0


	//   ....[11]....
        /*00b4*/ 	.word	0x00001bb0


	//   ....[12]....
        /*00b8*/ 	.word	0x00001c00


	//   ....[13]....
        /*00bc*/ 	.word	0x00001c70


	//   ....[14]....
        /*00c0*/ 	.word	0x00001cc0


	//   ....[15]....
        /*00c4*/ 	.word	0x00001d30


	//   ....[16]....
        /*00c8*/ 	.word	0x00001d80


	//   ....[17]....
        /*00cc*/ 	.word	0x00001df0


	//   ....[18]....
        /*00d0*/ 	.word	0x00001e50


	//   ....[19]....
        /*00d4*/ 	.word	0x00001ed0


	//   ....[20]....
        /*00d8*/ 	.word	0x00001f60


	//   ....[21]....
        /*00dc*/ 	.word	0x00001ff0


	//----- nvinfo : EIATTR_EXIT_INSTR_OFFSETS
	.align		4
.L_2535:
        /*00e0*/ 	.byte	0x04, 0x1c
        /*00e2*/ 	.short	(.L_2537 - .L_2536)


	//   ....[0]....
.L_2536:
        /*00e4*/ 	.word	0x00001ab0


	//   ....[1]....
        /*00e8*/ 	.word	0x00001b90


	//----- nvinfo : EIATTR_CRS_STACK_SIZE
	.align		4
.L_2537:
        /*00ec*/ 	.byte	0x04, 0x1e
        /*00ee*/ 	.short	(.L_2539 - .L_2538)
.L_2538:
        /*00f0*/ 	.word	0x00000000


	//----- nvinfo : EIATTR_CBANK_PARAM_SIZE
	.align		4
.L_2539:
        /*00f4*/ 	.byte	0x03, 0x19
        /*00f6*/ 	.short	0x00a0


	//----- nvinfo : EIATTR_PARAM_CBANK
	.align		4
        /*00f8*/ 	.byte	0x04, 0x0a
        /*00fa*/ 	.short	(.L_2541 - .L_2540)
	.align		4
.L_2540:
        /*00fc*/ 	.word	index@(.nv.constant0._Z30group_norm_nhwc_fwd_sum_kernelI11Fp32IOFp16WLi168EEv26Group_norm_nhwc_fwd_params)
        /*0100*/ 	.short	0x0210
        /*0102*/ 	.short	0x00a0


	//----- nvinfo : EIATTR_SW_WAR
	.align		4
.L_2541:
        /*0104*/ 	.byte	0x04, 0x36
        /*0106*/ 	.short	(.L_2543 - .L_2542)
.L_2542:
        /*0108*/ 	.word	0x00000008
.L_2543:


//--------------------- .nv.info._Z30group_norm_nhwc_fwd_sum_kernelI11Fp32IOFp16WLi64EEv26Group_norm_nhwc_fwd_params --------------------------
	.section	.nv.info._Z30group_norm_nhwc_fwd_sum_kernelI11Fp32IOFp16WLi64EEv26Group_norm_nhwc_fwd_params,"",@"SHT_CUDA_INFO"
	.sectionflags	@""
	.align	4


	//----- nvinfo : EIATTR_CUDA_API_VERSION
	.align		4
        /*0000*/ 	.byte	0x04, 0x37
        /*0002*/ 	.short	(.L_2545 - .L_2544)
.L_2544:
        /*0004*/ 	.word	0x00000082


	//----- nvinfo : EIATTR_KPARAM_INFO
	.align		4
.L_2545:
        /*0008*/ 	.byte	0x04, 0x17
        /*000a*/ 	.short	(.L_2547 - .L_2546)
.L_2546:
        /*000c*/ 	.word	0x00000000
        /*0010*/ 	.short	0x0000
        /*0012*/ 	.short	0x0000
        /*0014*/ 	.byte	0x00, 0xf0, 0x81, 0x02


	//----- nvinfo : EIATTR_SPARSE_MMA_MASK
	.align		4
.L_2547:
        /*0018*/ 	.byte	0x03, 0x50
        /*001a*/ 	.short	0x0000


	//----- nvinfo : EIATTR_MAXREG_COUNT
	.align		4
        /*001c*/ 	.byte	0x03, 0x1b
        /*001e*/ 	.short	0x00ff


	//----- nvinfo : EIATTR_NUM_BARRIERS
	.align		4
        /*0020*/ 	.byte	0x02, 0x4c
        /*0022*/ 	.byte	0x01
	.zero		1


	//----- nvinfo : EIATTR_MERCURY_ISA_VERSION
	.align		4
        /*0024*/ 	.byte	0x03, 0x5f
        /*0026*/ 	.short	0x0101


	//----- nvinfo : EIATTR_COOP_GROUP_MASK_REGIDS
	.align		4
        /*0028*/ 	.byte	0x04, 0x29
        /*002a*/ 	.short	(.L_2549 - .L_2548)


	//   ....[0]....
.L_2548:
        /*002c*/ 	.word	0xffffffff


	//   ....[1]....
        /*0030*/ 	.word	0xffffffff


	//   ....[2]....
        /*0034*/ 	.word	0xffffffff


	//   ....[3]....
        /*0038*/ 	.word	0xffffffff


	//   ....[4]....
        /*003c*/ 	.word	0xffffffff


	//   ....[5]....
        /*0040*/ 	.word	0xffffffff


	//   ....[6]....
        /*0044*/ 	.word	0xffffffff


	//   ....[7]....
        /*0048*/ 	.word	0xffffffff


	//   ....[8]....
        /*004c*/ 	.word	0xffffffff


	//   ....[9]....
        /*0050*/ 	.word	0xffffffff


	//   ....[10]....
        /*0054*/ 	.word	0xffffffff


	//   ....[11]....
        /*0058*/ 	.word	0xffffffff


	//   ....[12]....
        /*005c*/ 	.word	0xffffffff


	//   ....[13]....
        /*0060*/ 	.word	0xffffffff


	//   ....[14]....
        /*0064*/ 	.word	0xffffffff


	//   ....[15]....
        /*0068*/ 	.word	0xffffffff


	//   ....[16]....
        /*006c*/ 	.word	0xffffffff


	//   ....[17]....
        /*0070*/ 	.word	0xffffffff


	//   ....[18]....
        /*0074*/ 	.word	0x05000015


	//   ....[19]....
        /*0078*/ 	.word	0x05000015


	//   ....[20]....
        /*007c*/ 	.word	0x05000015


	//   ....[21]....
        /*0080*/ 	.word	0x05000015


	//   ....[22]....
        /*0084*/ 	.word	0x05000015


	//   ....[23]....
        /*0088*/ 	.word	0x05000015


	//   ....[24]....
        /*008c*/ 	.word	0x05000015


	//   ....[25]....
        /*0090*/ 	.word	0x05000015


	//   ....[26]....
        /*0094*/ 	.word	0x05000015


	//   ....[27]....
        /*0098*/ 	.word	0x05000015


	//   ....[28]....
        /*009c*/ 	.word	0x05000015


	//   ....[29]....
        /*00a0*/ 	.word	0x05000015


	//   ....[30]....
        /*00a4*/ 	.word	0x05000015


	//   ....[31]....
        /*00a8*/ 	.word	0x05000015


	//   ....[32]....
        /*00ac*/ 	.word	0x05000015


	//   ....[33]....
        /*00b0*/ 	.word	0x05000015


	//   ....[34]....
        /*00b4*/ 	.word	0x05000015


	//   ....[35]....
        /*00b8*/ 	.word	0x05000015


	//----- nvinfo : EIATTR_COOP_GROUP_INSTR_OFFSETS
	.align		4
.L_2549:
        /*00bc*/ 	.byte	0x04, 0x28
        /*00be*/ 	.short	(.L_2551 - .L_2550)


	//   ....[0]....
.L_2550:
        /*00c0*/ 	.word	0x00000ca0


	//   ....[1]....
        /*00c4*/ 	.word	0x00000cd0


	//   ....[2]....
        /*00c8*/ 	.word	0x00000ce0


	//   ....[3]....
        /*00cc*/ 	.word	0x00000d40


	//   ....[4]....
        /*00d0*/ 	.word	0x00000d70


	//   ....[5]....
        /*00d4*/ 	.word	0x00000d80


	//   ....[6]....
        /*00d8*/ 	.word	0x00000de0


	//   ....[7]....
        /*00dc*/ 	.word	0x00000e10


	//   ....[8]....
        /*00e0*/ 	.word	0x00000e20


	//   ....[9]....
        /*00e4*/ 	.word	0x00000e80


	//   ....[10]....
        /*00e8*/ 	.word	0x00000eb0


	//   ....[11]....
        /*00ec*/ 	.word	0x00000ec0


	//   ....[12]....
        /*00f0*/ 	.word	0x00000f20


	//   ....[13]....
        /*00f4*/ 	.word	0x00000f50


	//   ....[14]....
        /*00f8*/ 	.word	0x00000f60


	//   ....[15]....
        /*00fc*/ 	.word	0x00000fc0


	//   ....[16]....
        /*0100*/ 	.word	0x00000fd0


	//   ....[17]....
        /*0104*/ 	.word	0x00000fe0


	//   ....[18]....
        /*0108*/ 	.word	0x00001350


	//   ....[19]....
        /*010c*/ 	.word	0x000013a0


	//   ....[20]....
        /*0110*/ 	.word	0x00001400


	//   ....[21]....
        /*0114*/ 	.word	0x00001490


	//   ....[22]....
        /*0118*/ 	.word	0x00001500


	//   ....[23]....
        /*011c*/ 	.word	0x00001560


	//   ....[24]....
        /*0120*/ 	.word	0x000015f0


	//   ....[25]....
        /*0124*/ 	.word	0x00001660


	//   ....[26]....
        /*0128*/ 	.word	0x000016c0


	//   ....[27]....
        /*012c*/ 	.word	0x00001750


	//   ....[28]....
        /*0130*/ 	.word	0x000017c0


	//   ....[29]....
        /*0134*/ 	.word	0x00001820


	//   ....[30]....
        /*0138*/ 	.word	0x000018b0


	//   ....[31]....
        /*013c*/ 	.word	0x00001910


	//   ....[32]....
        /*0140*/ 	.word	0x00001960


	//   ....[33]....
        /*0144*/ 	.word	0x00001a10


	//   ....[34]....
        /*0148*/ 	.word	0x00001a60


	//   ....[35]....
        /*014c*/ 	.word	0x00001ab0


	//----- nvinfo : EIATTR_EXIT_INSTR_OFFSETS
	.align		4
.L_2551:
        /*0150*/ 	.byte	0x04, 0x1c
        /*0152*/ 	.short	(.L_2553 - .L_2552)


	//   ....[0]....
.L_2552:
        /*0154*/ 	.word	0x000011e0


	//   ....[1]....
        /*0158*/ 	.word	0x000012d0


	//----- nvinfo : EIATTR_CRS_STACK_SIZE
	.align		4
.L_2553:
        /*015c*/ 	.byte	0x04, 0x1e
        /*015e*/ 	.short	(.L_2555 - .L_2554)
.L_2554:
        /*0160*/ 	.word	0x00000000


	//----- nvinfo : EIATTR_CBANK_PARAM_SIZE
	.align		4
.L_2555:
        /*0164*/ 	.byte	0x03, 0x19
        /*0166*/ 	.short	0x00a0


	//----- nvinfo : EIATTR_PARAM_CBANK
	.align		4
        /*0168*/ 	.byte	0x04, 0x0a
        /*016a*/ 	.short	(.L_2557 - .L_2556)
	.align		4
.L_2556:
        /*016c*/ 	.word	index@(.nv.constant0._Z30group_norm_nhwc_fwd_sum_kernelI11Fp32IOFp16WLi64EEv26Group_norm_nhwc_fwd_params)
        /*0170*/ 	.short	0x0210
        /*0172*/ 	.short	0x00a0


	//----- nvinfo : EIATTR_SW_WAR
	.align		4
.L_2557:
        /*0174*/ 	.byte	0x04, 0x36
        /*0176*/ 	.short	(.L_2559 - .L_2558)
.L_2558:
        /*0178*/ 	.word	0x00000008
.L_2559:


//--------------------- .nv.info._Z30group_norm_nhwc_fwd_sum_kernelI11Fp32IOFp16WLi128EEv26Group_norm_nhwc_fwd_params --------------------------
	.section	.nv.info._Z30group_norm_nhwc_fwd_sum_kernelI11Fp32IOFp16WLi128EEv26Group_norm_nhwc_fwd_params,"",@"SHT_CUDA_INFO"
	.sectionflags	@""
	.align	4


	//----- nvinfo : EIATTR_CUDA_API_VERSION
	.align		4
        /*0000*/ 	.byte	0x04, 0x37
        /*0002*/ 	.short	(.L_2561 - .L_2560)
.L_2560:
        /*0004*/ 	.word	0x00000082


	//----- nvinfo : EIATTR_KPARAM_INFO
	.align		4
.L_2561:
        /*0008*/ 	.byte	0x04, 0x17
        /*000a*/ 	.short	(.L_2563 - .L_2562)
.L_2562:
        /*000c*/ 	.word	0x00000000
        /*0010*/ 	.short	0x0000
        /*0012*/ 	.short	0x0000
        /*0014*/ 	.byte	0x00, 0xf0, 0x81, 0x02


	//----- nvinfo : EIATTR_SPARSE_MMA_MASK
	.align		4
.L_2563:
        /*0018*/ 	.byte	0x03, 0x50
        /*001a*/ 	.short	0x0000


	//----- nvinfo : EIATTR_MAXREG_COUNT
	.align		4
        /*001c*/ 	.byte	0x03, 0x1b
        /*001e*/ 	.short	0x00ff


	//----- nvinfo : EIATTR_NUM_BARRIERS
	.align		4
        /*0020*/ 	.byte	0x02, 0x4c
        /*0022*/ 	.byte	0x01
	.zero		1


	//----- nvinfo : EIATTR_MERCURY_ISA_VERSION
	.align		4
        /*0024*/ 	.byte	0x03, 0x5f
        /*0026*/ 	.short	0x0101


	//----- nvinfo : EIATTR_COOP_GROUP_MASK_REGIDS
	.align		4
        /*0028*/ 	.byte	0x04, 0x29
        /*002a*/ 	.short	(.L_2565 - .L_2564)


	//   ....[0]....
.L_2564:
        /*002c*/ 	.word	0xffffffff


	//   ....[1]....
        /*0030*/ 	.word	0xffffffff


	//   ....[2]....
        /*0034*/ 	.word	0xffffffff


	//   ....[3]....
        /*0038*/ 	.word	0xffffffff


	//   ....[4]....
        /*003c*/ 	.word	0xffffffff


	//   ....[5]....
        /*0040*/ 	.word	0xffffffff


	//   ....[6]....
        /*0044*/ 	.word	0xffffffff


	//   ....[7]....
        /*0048*/ 	.word	0xffffffff


	//   ....[8]....
        /*004c*/ 	.word	0xffffffff


	//   ....[9]....
        /*0050*/ 	.word	0xffffffff


	//   ....[10]....
        /*0054*/ 	.word	0xffffffff


	//   ....[11]....
        /*0058*/ 	.word	0xffffffff


	//   ....[12]....
        /*005c*/ 	.word	0xffffffff


	//   ....[13]....
        /*0060*/ 	.word	0xffffffff


	//   ....[14]....
        /*0064*/ 	.word	0xffffffff


	//   ....[15]....
        /*0068*/ 	.word	0xffffffff


	//   ....[16]....
        /*006c*/ 	.word	0xffffffff


	//   ....[17]....
        /*0070*/ 	.word	0xffffffff


	//   ....[18]....
        /*0074*/ 	.word	0x05000000


	//   ....[19]....
        /*0078*/ 	.word	0x05000000


	//   ....[20]....
        /*007c*/ 	.word	0x05000000


	//   ....[21]....
        /*0080*/ 	.word	0x05000000


	//   ....[22]....
        /*0084*/ 	.word	0x05000000


	//   ....[23]....
        /*0088*/ 	.word	0x05000000


	//   ....[24]....
        /*008c*/ 	.word	0x05000000


	//   ....[25]....
        /*0090*/ 	.word	0x05000000


	//   ....[26]....
        /*0094*/ 	.word	0x05000000


	//   ....[27]....
        /*0098*/ 	.word	0x05000000


	//   ....[28]....
        /*009c*/ 	.word	0x05000000


	//   ....[29]....
        /*00a0*/ 	.word	0x05000000


	//   ....[30]....
        /*00a4*/ 	.word	0x05000000


	//   ....[31]....
        /*00a8*/ 	.word	0x05000000


	//   ....[32]....
        /*00ac*/ 	.word	0x05000000


	//   ....[33]....
        /*00b0*/ 	.word	0x05000000


	//   ....[34]....
        /*00b4*/ 	.word	0x05000000


	//   ....[35]....
        /*00b8*/ 	.word	0x05000000


	//----- nvinfo : EIATTR_COOP_GROUP_INSTR_OFFSETS
	.align		4
.L_2565:
        /*00bc*/ 	.byte	0x04, 0x28
        /*00be*/ 	.short	(.L_2567 - .L_2566)


	//   ....[0]....
.L_2566:
        /*00c0*/ 	.word	0x00000df0


	//   ....[1]....
        /*00c4*/ 	.word	0x00000e20


	//   ....[2]....
        /*00c8*/ 	.word	0x00000e40


	//   ....[3]....
        /*00cc*/ 	.word	0x00000ea0


	//   ....[4]....
        /*00d0*/ 	.word	0x00000ed0


	//   ....[5]....
        /*00d4*/ 	.word	0x00000ee0


	//   ....[6]....
        /*00d8*/ 	.word	0x00000f40


	//   ....[7]....
        /*00dc*/ 	.word	0x00000f70


	//   ....[8]....
        /*00e0*/ 	.word	0x00000f80


	//   ....[9]....
        /*00e4*/ 	.word	0x00000fe0


	//   ....[10]....
        /*00e8*/ 	.word	0x00001010


	//   ....[11]....
        /*00ec*/ 	.word	0x00001020


	//   ....[12]....
        /*00f0*/ 	.word	0x00001080


	//   ....[13]....
        /*00f4*/ 	.word	0x000010b0


	//   ....[14]....
        /*00f8*/ 	.word	0x000010c0


	//   ....[15]....
        /*00fc*/ 	.word	0x00001130


	//   ....[16]....
        /*0100*/ 	.word	0x00001140


	//   ....[17]....
        /*0104*/ 	.word	0x00001150


	//   ....[18]....
        /*0108*/ 	.word	0x000015e0


	//   ....[19]....
        /*010c*/ 	.word	0x00001640


	//   ....[20]....
        /*0110*/ 	.word	0x000016a0


	//   ....[21]....
        /*0114*/ 	.word	0x00001730


	//   ....[22]....
        /*0118*/ 	.word	0x000017a0


	//   ....[23]....
        /*011c*/ 	.word	0x00001800


	//   ....[24]....
        /*0120*/ 	.word	0x00001890


	//   ....[25]....
        /*0124*/ 	.word	0x00001900


	//   ....[26]....
        /*0128*/ 	.word	0x00001960


	//   ....[27]....
        /*012c*/ 	.word	0x000019f0


	//   ....[28]....
        /*0130*/ 	.word	0x00001a70


	//   ....[29]....
        /*0134*/ 	.word	0x00001ad0


	//   ....[30]....
        /*0138*/ 	.word	0x00001b60


	//   ....[31]....
        /*013c*/ 	.word	0x00001bc0


	//   ....[32]....
        /*0140*/ 	.word	0x00001c20


	//   ....[33]....
        /*0144*/ 	.word	0x00001cb0


	//   ....[34]....
        /*0148*/ 	.word	0x00001d00


	//   ....[35]....
        /*014c*/ 	.word	0x00001d50


	//----- nvinfo : EIATTR_EXIT_INSTR_OFFSETS
	.align		4
.L_2567:
        /*0150*/ 	.byte	0x04, 0x1c
        /*0152*/ 	.short	(.L_2569 - .L_2568)


	//   ....[0]....
.L_2568:
        /*0154*/ 	.word	0x00001470


	//   ....[1]....
        /*0158*/ 	.word	0x00001560


	//----- nvinfo : EIATTR_CRS_STACK_SIZE
	.align		4
.L_2569:
        /*015c*/ 	.byte	0x04, 0x1e
        /*015e*/ 	.short	(.L_2571 - .L_2570)
.L_2570:
        /*0160*/ 	.word	0x00000000


	//----- nvinfo : EIATTR_CBANK_PARAM_SIZE
	.align		4
.L_2571:
        /*0164*/ 	.byte	0x03, 0x19
        /*0166*/ 	.short	0x00a0


	//----- nvinfo : EIATTR_PARAM_CBANK
	.align		4
        /*0168*/ 	.byte	0x04, 0x0a
        /*016a*/ 	.short	(.L_2573 - .L_2572)
	.align		4
.L_2572:
        /*016c*/ 	.word	index@(.nv.constant0._Z30group_norm_nhwc_fwd_sum_kernelI11Fp32IOFp16WLi128EEv26Group_norm_nhwc_fwd_params)
        /*0170*/ 	.short	0x0210
        /*0172*/ 	.short	0x00a0


	//----- nvinfo : EIATTR_SW_WAR
	.align		4
.L_2573:
        /*0174*/ 	.byte	0x04, 0x36
        /*0176*/ 	.short	(.L_2575 - .L_2574)
.L_2574:
        /*0178*/ 	.word	0x00000008
.L_2575:


//--------------------- .nv.info._Z30group_norm_nhwc_fwd_sum_kernelI11Fp32IOFp16WLi192EEv26Group_norm_nhwc_fwd_params --------------------------
	.section	.nv.info._Z30group_norm_nhwc_fwd_sum_kernelI11Fp32IOFp16WLi192EEv26Group_norm_nhwc_fwd_params,"",@"SHT_CUDA_INFO"
	.sectionflags	@""
	.align	4


	//----- nvinfo : EIATTR_CUDA_API_VERSION
	.align		4
        /*0000*/ 	.byte	0x04, 0x37
        /*0002*/ 	.short	(.L_2577 - .L_2576)
.L_2576:
        /*0004*/ 	.word	0x00000082


	//----- nvinfo : EIATTR_KPARAM_INFO
	.align		4
.L_2577:
        /*0008*/ 	.byte	0x04, 0x17
        /*000a*/ 	.short	(.L_2579 - .L_2578)
.L_2578:
        /*000c*/ 	.word	0x00000000
        /*0010*/ 	.short	0x0000
        /*0012*/ 	.short	0x0000
        /*0014*/ 	.byte	0x00, 0xf0, 0x81, 0x02


	//----- nvinfo : EIATTR_SPARSE_MMA_MASK
	.align		4
.L_2579:
        /*0018*/ 	.byte	0x03, 0x50
        /*001a*/ 	.short	0x0000


	//----- nvinfo : EIATTR_MAXREG_COUNT
	.align		4
        /*001c*/ 	.byte	0x03, 0x1b
        /*001e*/ 	.short	0x00ff


	//----- nvinfo : EIATTR_NUM_BARRIERS
	.align		4
        /*0020*/ 	.byte	0x02, 0x4c
        /*0022*/ 	.byte	0x01
	.zero		1


	//----- nvinfo : EIATTR_MERCURY_ISA_VERSION
	.align		4
        /*0024*/ 	.byte	0x03, 0x5f
        /*0026*/ 	.short	0x0101


	//----- nvinfo : EIATTR_COOP_GROUP_MASK_REGIDS
	.align		4
        /*0028*/ 	.byte	0x04, 0x29
        /*002a*/ 	.short	(.L_2581 - .L_2580)


	//   ....[0]....
.L_2580:
        /*002c*/ 	.word	0xffffffff


	//   ....[1]....
        /*0030*/ 	.word	0xffffffff


	//   ....[2]....
        /*0034*/ 	.word	0xffffffff


	//   ....[3]....
        /*0038*/ 	.word	0xffffffff


	//   ....[4]....
        /*003c*/ 	.word	0xffffffff


	//   ....[5]....
        /*0040*/ 	.word	0xffffffff


	//   ....[6]....
        /*0044*/ 	.word	0xffffffff


	//   ....[7]....
        /*0048*/ 	.word	0xffffffff


	//   ....[8]....
        /*004c*/ 	.word	0xffffffff


	//   ....[9]....
        /*0050*/ 	.word	0xffffffff


	//   ....[10]....
        /*0054*/ 	.word	0xffffffff


	//   ....[11]....
        /*0058*/ 	.word	0xffffffff


	//   ....[12]....
        /*005c*/ 	.word	0xffffffff


	//   ....[13]....
        /*0060*/ 	.word	0xffffffff


	//   ....[14]....
        /*0064*/ 	.word	0xffffffff


	//   ....[15]....
        /*0068*/ 	.word	0xffffffff


	//   ....[16]....
        /*006c*/ 	.word	0xffffffff


	//   ....[17]....
        /*0070*/ 	.word	0xffffffff


	//   ....[18]....
        /*0074*/ 	.word	0x0500001a


	//   ....[19]....
        /*0078*/ 	.word	0x0500001a


	//   ....[20]....
        /*007c*/ 	.word	0x0500001a


	//   ....[21]....
        /*0080*/ 	.word	0x0500001a


	//   ....[22]....
        /*0084*/ 	.word	0x0500001a


	//   ....[23]....
        /*0088*/ 	.word	0x0500001a


	//   ....[24]....
        /*008c*/ 	.word	0x0500001a


	//   ....[25]....
        /*0090*/ 	.word	0x0500001a


	//   ....[26]....
        /*0094*/ 	.word	0x0500001a


	//   ....[27]....
        /*0098*/ 	.word	0x0500001a


	//   ....[28]....
        /*009c*/ 	.word	0x0500001a


	//   ....[29]....
        /*00a0*/ 	.word	0x0500001a


	//   ....[30]....
        /*00a4*/ 	.word	0x0500001a


	//   ....[31]....
        /*00a8*/ 	.word	0x0500001a


	//   ....[32]....
        /*00ac*/ 	.word	0x0500001a


	//   ....[33]....
        /*00b0*/ 	.word	0x0500001a


	//   ....[34]....
        /*00b4*/ 	.word	0x0500001a


	//   ....[35]....
        /*00b8*/ 	.word	0x0500001a


	//----- nvinfo : EIATTR_COOP_GROUP_INSTR_OFFSETS
	.align		4
.L_2581:
        /*00bc*/ 	.byte	0x04, 0x28
        /*00be*/ 	.short	(.L_2583 - .L_2582)


	//   ....[0]....
.L_2582:
        /*00c0*/ 	.word	0x00000f20


	//   ....[1]....
        /*00c4*/ 	.word	0x00000f50


	//   ....[2]....
        /*00c8*/ 	.word	0x00000f60


	//   ....[3]....
        /*00cc*/ 	.word	0x00000fc0


	//   ....[4]....
        /*00d0*/ 	.word	0x00000ff0


	//   ....[5]....
        /*00d4*/ 	.word	0x00001000


	//   ....[6]....
        /*00d8*/ 	.word	0x00001060


	//   ....[7]....
        /*00dc*/ 	.word	0x00001090


	//   ....[8]....
        /*00e0*/ 	.word	0x000010a0


	//   ....[9]....
        /*00e4*/ 	.word	0x00001100


	//   ....[10]....
        /*00e8*/ 	.word	0x00001130


	//   ....[11]....
        /*00ec*/ 	.word	0x00001140


	//   ....[12]....
        /*00f0*/ 	.word	0x000011a0


	//   ....[13]....
        /*00f4*/ 	.word	0x000011d0


	//   ....[14]....
        /*00f8*/ 	.word	0x000011e0


	//   ....[15]....
        /*00fc*/ 	.word	0x00001250


	//   ....[16]....
        /*0100*/ 	.word	0x00001260


	//   ....[17]....
        /*0104*/ 	.word	0x00001270


	//   ....[18]....
        /*0108*/ 	.word	0x000018b0


	//   ....[19]....
        /*010c*/ 	.word	0x00001900


	//   ....[20]....
        /*0110*/ 	.word	0x00001970


	//   ....[21]....
        /*0114*/ 	.word	0x00001a20


	//   ....[22]....
        /*0118*/ 	.word	0x00001a70


	//   ....[23]....
        /*011c*/ 	.word	0x00001ae0


	//   ....[24]....
        /*0120*/ 	.word	0x00001b90


	//   ....[25]....
        /*0124*/ 	.word	0x00001be0


	//   ....[26]....
        /*0128*/ 	.word	0x00001c50


	//   ....[27]....
        /*012c*/ 	.word	0x00001d00


	//   ....[28]....
        /*0130*/ 	.word	0x00001d50


	//   ....[29]....
        /*0134*/ 	.word	0x00001dc0


	//   ....[30]....
        /*0138*/ 	.word	0x00001e70


	//   ....[31]....
        /*013c*/ 	.word	0x00001ed0


	//   ....[32]....
        /*0140*/ 	.word	0x00001f20


	//   ....[33]....
        /*0144*/ 	.word	0x00001fe0


	//   ....[34]....
        /*0148*/ 	.word	0x00002030


	//   ....[35]....
        /*014c*/ 	.word	0x00002080


	//----- nvinfo : EIATTR_EXIT_INSTR_OFFSETS
	.align		4
.L_2583:
        /*0150*/ 	.byte	0x04, 0x1c
        /*0152*/ 	.short	(.L_2585 - .L_2584)


	//   ....[0]....
.L_2584:
        /*0154*/ 	.word	0x00001750


	//   ....[1]....
        /*0158*/ 	.word	0x00001840


	//----- nvinfo : EIATTR_CRS_STACK_SIZE
	.align		4
.L_2585:
        /*015c*/ 	.byte	0x04, 0x1e
        /*015e*/ 	.short	(.L_2587 - .L_2586)
.L_2586:
        /*0160*/ 	.word	0x00000000


	//----- nvinfo : EIATTR_CBANK_PARAM_SIZE
	.align		4
.L_2587:
        /*0164*/ 	.byte	0x03, 0x19
        /*0166*/ 	.short	0x00a0


	//----- nvinfo : EIATTR_PARAM_CBANK
	.align		4
        /*0168*/ 	.byte	0x04, 0x0a
        /*016a*/ 	.short	(.L_2589 - .L_2588)
	.align		4
.L_2588:
        /*016c*/ 	.word	index@(.nv.constant0._Z30group_norm_nhwc_fwd_sum_kernelI11Fp32IOFp16WLi192EEv26Group_norm_nhwc_fwd_params)
        /*0170*/ 	.short	0x0210
        /*0172*/ 	.short	0x00a0


	//----- nvinfo : EIATTR_SW_WAR
	.align		4
.L_2589:
        /*0174*/ 	.byte	0x04, 0x36
        /*0176*/ 	.short	(.L_2591 - .L_2590)
.L_2590:
        /*0178*/ 	.word	0x00000008
.L_2591:


//--------------------- .nv.info._Z30group_norm_nhwc_fwd_sum_kernelI11Fp32IOFp16WLi448EEv26Group_norm_nhwc_fwd_params --------------------------
	.section	.nv.info._Z30group_norm_nhwc_fwd_sum_kernelI11Fp32IOFp16WLi448EEv26Group_norm_nhwc_fwd_params,"",@"SHT_CUDA_INFO"
	.sectionflags	@""
	.align	4


	//----- nvinfo : EIATTR_CUDA_API_VERSION
	.align		4
        /*0000*/ 	.byte	0x04, 0x37
        /*0002*/ 	.short	(.L_2593 - .L_2592)
.L_2592:
        /*0004*/ 	.word	0x00000082


	//----- nvinfo : EIATTR_KPARAM_INFO
	.align		4
.L_2593:
        /*0008*/ 	.byte	0x04, 0x17
        /*000a*/ 	.short	(.L_2595 - .L_2594)
.L_2594:
        /*000c*/ 	.word	0x00000000
        /*0010*/ 	.short	0x0000
        /*0012*/ 	.short	0x0000
        /*0014*/ 	.byte	0x00, 0xf0, 0x81, 0x02


	//----- nvinfo : EIATTR_SPARSE_MMA_MASK
	.align		4
.L_2595:
        /*0018*/ 	.byte	0x03, 0x50
        /*001a*/ 	.short	0x0000


	//----- nvinfo : EIATTR_MAXREG_COUNT
	.align		4
        /*001c*/ 	.byte	0x03, 0x1b
        /*001e*/ 	.short	0x00ff


	//----- nvinfo : EIATTR_NUM_BARRIERS
	.align		4
        /*0020*/ 	.byte	0x02, 0x4c
        /*0022*/ 	.byte	0x01
	.zero		1


	//----- nvinfo : EIATTR_MERCURY_ISA_VERSION
	.align		4
        /*0024*/ 	.byte	0x03, 0x5f
        /*0026*/ 	.short	0x0101


	//----- nvinfo : EIATTR_COOP_GROUP_MASK_REGIDS
	.align		4
        /*0028*/ 	.byte	0x04, 0x29
        /*002a*/ 	.short	(.L_2597 - .L_2596)


	//   ....[0]....
.L_2596:
        /*002c*/ 	.word	0xffffffff


	//   ....[1]....
        /*0030*/ 	.word	0xffffffff


	//   ....[2]....
        /*0034*/ 	.word	0xffffffff


	//   ....[3]....
        /*0038*/ 	.word	0xffffffff


	//   ....[4]....
        /*003c*/ 	.word	0xffffffff


	//   ....[5]....
        /*0040*/ 	.word	0xffffffff


	//   ....[6]....
        /*0044*/ 	.word	0xffffffff


	//   ....[7]....
        /*0048*/ 	.word	0xffffffff


	//   ....[8]....
        /*004c*/ 	.word	0xffffffff


	//   ....[9]....
        /*0050*/ 	.word	0xffffffff


	//   ....[10]....
        /*0054*/ 	.word	0xffffffff


	//   ....[11]....
        /*0058*/ 	.word	0xffffffff


	//   ....[12]....
        /*005c*/ 	.word	0xffffffff


	//   ....[13]....
        /*0060*/ 	.word	0xffffffff


	//   ....[14]....
        /*0064*/ 	.word	0xffffffff


	//   ....[15]....
        /*0068*/ 	.word	0xffffffff


	//   ....[16]....
        /*006c*/ 	.word	0xffffffff


	//   ....[17]....
        /*0070*/ 	.word	0xffffffff


	//   ....[18]....
        /*0074*/ 	.word	0x05000032


	//   ....[19]....
        /*0078*/ 	.word	0x05000032


	//   ....[20]....
        /*007c*/ 	.word	0x05000032


	//   ....[21]....
        /*0080*/ 	.word	0x05000032


	//   ....[22]....
        /*0084*/ 	.word	0x05000032


	//   ....[23]....
        /*0088*/ 	.word	0x05000032


	//   ....[24]....
        /*008c*/ 	.word	0x05000032


	//   ....[25]....
        /*0090*/ 	.word	0x05000032


	//   ....[26]....
        /*0094*/ 	.word	0x05000032


	//   ....[27]....
        /*0098*/ 	.word	0x05000032


	//   ....[28]....
        /*009c*/ 	.word	0x05000032


	//   ....[29]....
        /*00a0*/ 	.word	0x05000032


	//   ....[30]....
        /*00a4*/ 	.word	0x05000032


	//   ....[31]....
        /*00a8*/ 	.word	0x05000032


	//   ....[32]....
        /*00ac*/ 	.word	0x05000032


	//   ....[33]....
        /*00b0*/ 	.word	0x05000032


	//   ....[34]....
        /*00b4*/ 	.word	0x05000032


	//   ....[35]....
        /*00b8*/ 	.word	0x05000032


	//----- nvinfo : EIATTR_COOP_GROUP_INSTR_OFFSETS
	.align		4
.L_2597:
        /*00bc*/ 	.byte	0x04, 0x28
        /*00be*/ 	.short	(.L_2599 - .L_2598)


	//   ....[0]....
.L_2598:
        /*00c0*/ 	.word	0x000013e0


	//   ....[1]....
        /*00c4*/ 	.word	0x00001410


	//   ....[2]....
        /*00c8*/ 	.word	0x00001430


	//   ....[3]....
        /*00cc*/ 	.word	0x00001490


	//   ....[4]....
        /*00d0*/ 	.word	0x000014c0


	//   ....[5]....
        /*00d4*/ 	.word	0x000014d0


	//   ....[6]....
        /*00d8*/ 	.word	0x00001530


	//   ....[7]....
        /*00dc*/ 	.word	0x00001560


	//   ....[8]....
        /*00e0*/ 	.word	0x00001570


	//   ....[9]....
        /*00e4*/ 	.word	0x000015c0


	//   ....[10]....
        /*00e8*/ 	.word	0x000015f0


	//   ....[11]....
        /*00ec*/ 	.word	0x00001610


	//   ....[12]....
        /*00f0*/ 	.word	0x00001660


	//   ....[13]....
        /*00f4*/ 	.word	0x000016a0


	//   ....[14]....
        /*00f8*/ 	.word	0x000016c0


	//   ....[15]....
        /*00fc*/ 	.word	0x000016f0


	//   ....[16]....
        /*0100*/ 	.word	0x00001740


	//   ....[17]....
        /*0104*/ 	.word	0x00001760


	//   ....[18]....
        /*0108*/ 	.word	0x00002200


	//   ....[19]....
        /*010c*/ 	.word	0x00002270


	//   ....[20]....
        /*0110*/ 	.word	0x000022e0


	//   ....[21]....
        /*0114*/ 	.word	0x00002390


	//   ....[22]....
        /*0118*/ 	.word	0x00002400


	//   ....[23]....
        /*011c*/ 	.word	0x00002470


	//   ....[24]....
        /*0120*/ 	.word	0x00002520


	//   ....[25]....
        /*0124*/ 	.word	0x00002590


	//   ....[26]....
        /*0128*/ 	.word	0x00002600


	//   ....[27]....
        /*012c*/ 	.word	0x000026b0


	//   ....[28]....
        /*0130*/ 	.word	0x00002720


	//   ....[29]....
        /*0134*/ 	.word	0x00002790


	//   ....[30]....
        /*0138*/ 	.word	0x00002840


	//   ....[31]....
        /*013c*/ 	.word	0x000028c0


	//   ....[32]....
        /*0140*/ 	.word	0x00002920


	//   ....[33]....
        /*0144*/ 	.word	0x000029d0


	//   ....[34]....
        /*0148*/ 	.word	0x00002a50


	//   ....[35]....
        /*014c*/ 	.word	0x00002ab0


	//----- nvinfo : EIATTR_EXIT_INSTR_OFFSETS
	.align		4
.L_2599:
        /*0150*/ 	.byte	0x04, 0x1c
        /*0152*/ 	.short	(.L_2601 - .L_2600)


	//   ....[0]....
.L_2600:
        /*0154*/ 	.word	0x00002070


	//   ....[1]....
        /*0158*/ 	.word	0x00002160


	//----- nvinfo : EIATTR_CRS_STACK_SIZE
	.align		4
.L_2601:
        /*015c*/ 	.byte	0x04, 0x1e
        /*015e*/ 	.short	(.L_2603 - .L_2602)
.L_2602:
        /*0160*/ 	.word	0x00000000


	//----- nvinfo : EIATTR_CBANK_PARAM_SIZE
	.align		4
.L_2603:
        /*0164*/ 	.byte	0x03, 0x19
        /*0166*/ 	.short	0x00a0


	//----- nvinfo : EIATTR_PARAM_CBANK
	.align		4
        /*0168*/ 	.byte	0x04, 0x0a
        /*016a*/ 	.short	(.L_2605 - .L_2604)
	.align		4
.L_2604:
        /*016c*/ 	.word	index@(.nv.constant0._Z30group_norm_nhwc_fwd_sum_kernelI11Fp32IOFp16WLi448EEv26Group_norm_nhwc_fwd_params)
        /*0170*/ 	.short	0x0210
        /*0172*/ 	.short	0x00a0


	//----- nvinfo : EIATTR_SW_WAR
	.align		4
.L_2605:
        /*0174*/ 	.byte	0x04, 0x36
        /*0176*/ 	.short	(.L_2607 - .L_2606)
.L_2606:
        /*0178*/ 	.word	0x00000008
.L_2607:


//--------------------- .nv.info._Z30group_norm_nhwc_fwd_sum_kernelI11Fp32IOFp16WLi256EEv26Group_norm_nhwc_fwd_params --------------------------
	.section	.nv.info._Z30group_norm_nhwc_fwd_sum_kernelI11Fp32IOFp16WLi256EEv26Group_norm_nhwc_fwd_params,"",@"SHT_CUDA_INFO"
	.sectionflags	@""
	.align	4


	//----- nvinfo : EIATTR_CUDA_API_VERSION
	.align		4
        /*0000*/ 	.byte	0x04, 0x37
        /*0002*/ 	.short	(.L_2609 - .L_2608)
.L_2608:
        /*0004*/ 	.word	0x00000082


	//----- nvinfo : EIATTR_KPARAM_INFO
	.align		4
.L_2609:
        /*0008*/ 	.byte	0x04, 0x17
        /*000a*/ 	.short	(.L_2611 - .L_2610)
.L_2610:
        /*000c*/ 	.word	0x00000000
        /*0010*/ 	.short	0x0000
        /*0012*/ 	.short	0x0000
        /*0014*/ 	.byte	0x00, 0xf0, 0x81, 0x02


	//----- nvinfo : EIATTR_SPARSE_MMA_MASK
	.align		4
.L_2611:
        /*0018*/ 	.byte	0x03, 0x50
        /*001a*/ 	.short	0x0000


	//----- nvinfo : EIATTR_MAXREG_COUNT
	.align		4
        /*001c*/ 	.byte	0x03, 0x1b
        /*001e*/ 	.short	0x00ff


	//----- nvinfo : EIATTR_NUM_BARRIERS
	.align		4
        /*0020*/ 	.byte	0x02, 0x4c
        /*0022*/ 	.byte	0x01
	.zero		1


	//----- nvinfo : EIATTR_MERCURY_ISA_VERSION
	.align		4
        /*0024*/ 	.byte	0x03, 0x5f
        /*0026*/ 	.short	0x0101


	//----- nvinfo : EIATTR_COOP_GROUP_MASK_REGIDS
	.align		4
        /*0028*/ 	.byte	0x04, 0x29
        /*002a*/ 	.short	(.L_2613 - .L_2612)


	//   ....[0]....
.L_2612:
        /*002c*/ 	.word	0xffffffff


	//   ....[1]....
        /*0030*/ 	.word	0xffffffff


	//   ....[2]....
        /*0034*/ 	.word	0xffffffff


	//   ....[3]....
        /*0038*/ 	.word	0xffffffff


	//   ....[4]....
        /*003c*/ 	.word	0xffffffff


	//   ....[5]....
        /*0040*/ 	.word	0xffffffff


	//   ....[6]....
        /*0044*/ 	.word	0xffffffff


	//   ....[7]....
        /*0048*/ 	.word	0xffffffff


	//   ....[8]....
        /*004c*/ 	.word	0xffffffff


	//   ....[9]....
        /*0050*/ 	.word	0xffffffff


	//   ....[10]....
        /*0054*/ 	.word	0xffffffff


	//   ....[11]....
        /*0058*/ 	.word	0xffffffff


	//   ....[12]....
        /*005c*/ 	.word	0xffffffff


	//   ....[13]....
        /*0060*/ 	.word	0xffffffff


	//   ....[14]....
        /*0064*/ 	.word	0xffffffff


	//   ....[15]....
        /*0068*/ 	.word	0xffffffff


	//   ....[16]....
        /*006c*/ 	.word	0xffffffff


	//   ....[17]....
        /*0070*/ 	.word	0xffffffff


	//   ....[18]....
        /*0074*/ 	.word	0x05000020


	//   ....[19]....
        /*0078*/ 	.word	0x05000020


	//   ....[20]....
        /*007c*/ 	.word	0x05000020


	//   ....[21]....
        /*0080*/ 	.word	0x05000020


	//   ....[22]....
        /*0084*/ 	.word	0x05000020


	//   ....[23]....
        /*0088*/ 	.word	0x05000020


	//   ....[24]....
        /*008c*/ 	.word	0x05000020


	//   ....[25]....
        /*0090*/ 	.word	0x05000020


	//   ....[26]....
        /*0094*/ 	.word	0x05000020


	//   ....[27]....
        /*0098*/ 	.word	0x05000020


	//   ....[28]....
        /*009c*/ 	.word	0x05000020


	//   ....[29]....
        /*00a0*/ 	.word	0x05000020


	//   ....[30]....
        /*00a4*/ 	.word	0x05000020


	//   ....[31]....
        /*00a8*/ 	.word	0x05000020


	//   ....[32]....
        /*00ac*/ 	.word	0x05000020


	//   ....[33]....
        /*00b0*/ 	.word	0x05000020


	//   ....[34]....
        /*00b4*/ 	.word	0x05000020


	//   ....[35]....
        /*00b8*/ 	.word	0x05000020


	//----- nvinfo : EIATTR_COOP_GROUP_INSTR_OFFSETS
	.align		4
.L_2613:
        /*00bc*/ 	.byte	0x04, 0x28
        /*00be*/ 	.short	(.L_2615 - .L_2614)


	//   ....[0]....
.L_2614:
        /*00c0*/ 	.word	0x00001030


	//   ....[1]....
        /*00c4*/ 	.word	0x00001060


	//   ....[2]....
        /*00c8*/ 	.word	0x00001080


	//   ....[3]....
        /*00cc*/ 	.word	0x000010e0


	//   ....[4]....
        /*00d0*/ 	.word	0x00001110


	//   ....[5]....
        /*00d4*/ 	.word	0x00001120


	//   ....[6]....
        /*00d8*/ 	.word	0x00001170


	//   ....[7]....
        /*00dc*/ 	.word	0x000011a0


	//   ....[8]....
        /*00e0*/ 	.word	0x000011c0


	//   ....[9]....
        /*00e4*/ 	.word	0x00001210


	//   ....[10]....
        /*00e8*/ 	.word	0x00001220


	//   ....[11]....
        /*00ec*/ 	.word	0x00001260


	//   ....[12]....
        /*00f0*/ 	.word	0x000012b0


	//   ....[13]....
        /*00f4*/ 	.word	0x000012f0


	//   ....[14]....
        /*00f8*/ 	.word	0x00001330


	//   ....[15]....
        /*00fc*/ 	.word	0x00001350


	//   ....[16]....
        /*0100*/ 	.word	0x00001380


	//   ....[17]....
        /*0104*/ 	.word	0x000013b0


	//   ....[18]....
        /*0108*/ 	.word	0x00001ae0


	//   ....[19]....
        /*010c*/ 	.word	0x00001b50


	//   ....[20]....
        /*0110*/ 	.word	0x00001bc0


	//   ....[21]....
        /*0114*/ 	.word	0x00001c70


	//   ....[22]....
        /*0118*/ 	.word	0x00001ce0


	//   ....[23]....
        /*011c*/ 	.word	0x00001d50


	//   ....[24]....
        /*0120*/ 	.word	0x00001e00


	//   ....[25]....
        /*0124*/ 	.word	0x00001e70


	//   ....[26]....
        /*0128*/ 	.word	0x00001ee0


	//   ....[27]....
        /*012c*/ 	.word	0x00001f90


	//   ....[28]....
        /*0130*/ 	.word	0x00002000


	//   ....[29]....
        /*0134*/ 	.word	0x00002070


	//   ....[30]....
        /*0138*/ 	.word	0x00002120


	//   ....[31]....
        /*013c*/ 	.word	0x000021a0


	//   ....[32]....
        /*0140*/ 	.word	0x00002210


	//   ....[33]....
        /*0144*/ 	.word	0x000022b0


	//   ....[34]....
        /*0148*/ 	.word	0x00002330


	//   ....[35]....
        /*014c*/ 	.word	0x00002390


	//----- nvinfo : EIATTR_EXIT_INSTR_OFFSETS
	.align		4
.L_2615:
        /*0150*/ 	.byte	0x04, 0x1c
        /*0152*/ 	.short	(.L_2617 - .L_2616)


	//   ....[0]....
.L_2616:
        /*0154*/ 	.word	0x00001950


	//   ....[1]....
        /*0158*/ 	.word	0x00001a40


	//----- nvinfo : EIATTR_CRS_STACK_SIZE
	.align		4
.L_2617:
        /*015c*/ 	.byte	0x04, 0x1e
        /*015e*/ 	.short	(.L_2619 - .L_2618)
.L_2618:
        /*0160*/ 	.word	0x00000000


	//----- nvinfo : EIATTR_CBANK_PARAM_SIZE
	.align		4
.L_2619:
        /*0164*/ 	.byte	0x03, 0x19
        /*0166*/ 	.short	0x00a0


	//----- nvinfo : EIATTR_PARAM_CBANK
	.align		4
        /*0168*/ 	.byte	0x04, 0x0a
        /*016a*/ 	.short	(.L_2621 - .L_2620)
	.align		4
.L_2620:
        /*016c*/ 	.word	index@(.nv.constant0._Z30group_norm_nhwc_fwd_sum_kernelI11Fp32IOFp16WLi256EEv26Group_norm_nhwc_fwd_params)
        /*0170*/ 	.short	0x0210
        /*0172*/ 	.short	0x00a0


	//----- nvinfo : EIATTR_SW_WAR
	.align		4
.L_2621:
        /*0174*/ 	.byte	0x04, 0x36
        /*0176*/ 	.short	(.L_2623 - .L_2622)
.L_2622:
        /*0178*/ 	.word	0x00000008
.L_2623:


//--------------------- .nv.info._Z30group_norm_nhwc_fwd_sum_kernelI11Fp32IOFp16WLi120EEv26Group_norm_nhwc_fwd_params --------------------------
	.section	.nv.info._Z30group_norm_nhwc_fwd_sum_kernelI11Fp32IOFp16WLi120EEv26Group_norm_nhwc_fwd_params,"",@"SHT_CUDA_INFO"
	.sectionflags	@""
	.align	4


	//----- nvinfo : EIATTR_CUDA_API_VERSION
	.align		4
        /*0000*/ 	.byte	0x04, 0x37
        /*0002*/ 	.short	(.L_2625 - .L_2624)
.L_2624:
        /*0004*/ 	.word	0x00000082


	//----- nvinfo : EIATTR_KPARAM_INFO
	.align		4
.L_2625:
        /*0008*/ 	.byte	0x04, 0x17
        /*000a*/ 	.short	(.L_2627 - .L_2626)
.L_2626:
        /*000c*/ 	.word	0x00000000
        /*0010*/ 	.short	0x0000
        /*0012*/ 	.short	0x0000
        /*0014*/ 	.byte	0x00, 0xf0, 0x81, 0x02


	//----- nvinfo : EIATTR_SPARSE_MMA_MASK
	.align		4
.L_2627:
        /*0018*/ 	.byte	0x03, 0x50
        /*001a*/ 	.short	0x0000


	//----- nvinfo : EIATTR_MAXREG_COUNT
	.align		4
        /*001c*/ 	.byte	0x03, 0x1b
        /*001e*/ 	.short	0x00ff


	//----- nvinfo : EIATTR_NUM_BARRIERS
	.align		4
        /*0020*/ 	.byte	0x02, 0x4c
        /*0022*/ 	.byte	0x01
	.zero		1


	//----- nvinfo : EIATTR_MERCURY_ISA_VERSION
	.align		4
        /*0024*/ 	.byte	0x03, 0x5f
        /*0026*/ 	.short	0x0101


	//----- nvinfo : EIATTR_COOP_GROUP_MASK_REGIDS
	.align		4
        /*0028*/ 	.byte	0x04, 0x29
        /*002a*/ 	.short	(.L_2629 - .L_2628)


	//   ....[0]....
.L_2628:
        /*002c*/ 	.word	0x0500000b


	//   ....[1]....
        /*0030*/ 	.word	0x0500000b


	//   ....[2]....
        /*0034*/ 	.word	0x0500000b


	//   ....[3]....
        /*0038*/ 	.word	0x0500000b


	//   ....[4]....
        /*003c*/ 	.word	0x0500000b


	//   ....[5]....
        /*0040*/ 	.word	0x0500000b


	//   ....[6]....
        /*0044*/ 	.word	0x0500000b


	//   ....[7]....
        /*0048*/ 	.word	0x0500000b


	//   ....[8]....
        /*004c*/ 	.word	0x0500000b


	//   ....[9]....
        /*0050*/ 	.word	0x0500000b


	//   ....[10]....
        /*0054*/ 	.word	0x0500000b


	//   ....[11]....
        /*0058*/ 	.word	0x0500000b


	//   ....[12]....
        /*005c*/ 	.word	0x0500000b


	//   ....[13]....
        /*0060*/ 	.word	0x0500000b


	//   ....[14]....
        /*0064*/ 	.word	0x0500000b


	//   ....[15]....
        /*0068*/ 	.word	0x0500000b


	//   ....[16]....
        /*006c*/ 	.word	0x0500000b


	//   ....[17]....
        /*0070*/ 	.word	0x0500000b


	//   ....[18]....
        /*0074*/ 	.word	0x0500000b


	//   ....[19]....
        /*0078*/ 	.word	0x0500000b


	//   ....[20]....
        /*007c*/ 	.word	0x0500000b


	//   ....[21]....
        /*0080*/ 	.word	0x0500000b


	//----- nvinfo : EIATTR_COOP_GROUP_INSTR_OFFSETS
	.align		4
.L_2629:
        /*0084*/ 	.byte	0x04, 0x28
        /*0086*/ 	.short	(.L_2631 - .L_2630)


	//   ....[0]....
.L_2630:
        /*0088*/ 	.word	0x00000dd0


	//   ....[1]....
        /*008c*/ 	.word	0x00000ed0


	//   ....[2]....
        /*0090*/ 	.word	0x00000f10


	//   ....[3]....
        /*0094*/ 	.word	0x00001010


	//   ....[4]....
        /*0098*/ 	.word	0x00001050


	//   ....[5]....
        /*009c*/ 	.word	0x00001150


	//   ....[6]....
        /*00a0*/ 	.word	0x00001190


	//   ....[7]....
        /*00a4*/ 	.word	0x000012c0


	//   ....[8]....
        /*00a8*/ 	.word	0x00001310


	//   ....[9]....
        /*00ac*/ 	.word	0x00001380


	//   ....[10]....
        /*00b0*/ 	.word	0x000013f0


	//   ....[11]....
        /*00b4*/ 	.word	0x000018e0


	//   ....[12]....
        /*00b8*/ 	.word	0x00001930


	//   ....[13]....
        /*00bc*/ 	.word	0x000019a0


	//   ....[14]....
        /*00c0*/ 	.word	0x000019f0


	//   ....[15]....
        /*00c4*/ 	.word	0x00001a60


	//   ....[16]....
        /*00c8*/ 	.word	0x00001ab0


	//   ....[17]....
        /*00cc*/ 	.word	0x00001b20


	//   ....[18]....
        /*00d0*/ 	.word	0x00001b80


	//   ....[19]....
        /*00d4*/ 	.word	0x00001c00


	//   ....[20]....
        /*00d8*/ 	.word	0x00001c90


	//   ....[21]....
        /*00dc*/ 	.word	0x00001d20


	//----- nvinfo : EIATTR_EXIT_INSTR_OFFSETS
	.align		4
.L_2631:
        /*00e0*/ 	.byte	0x04, 0x1c
        /*00e2*/ 	.short	(.L_2633 - .L_2632)


	//   ....[0]....
.L_2632:
        /*00e4*/ 	.word	0x000017e0


	//   ....[1]....
        /*00e8*/ 	.word	0x000018c0


	//----- nvinfo : EIATTR_CRS_STACK_SIZE
	.align		4
.L_2633:
        /*00ec*/ 	.byte	0x04, 0x1e
        /*00ee*/ 	.short	(.L_2635 - .L_2634)
.L_2634:
        /*00f0*/ 	.word	0x00000000


	//----- nvinfo : EIATTR_CBANK_PARAM_SIZE
	.align		4
.L_2635:
        /*00f4*/ 	.byte	0x03, 0x19
        /*00f6*/ 	.short	0x00a0


	//----- nvinfo : EIATTR_PARAM_CBANK
	.align		4
        /*00f8*/ 	.byte	0x04, 0x0a
        /*00fa*/ 	.short	(.L_2637 - .L_2636)
	.align		4
.L_2636:
        /*00fc*/ 	.word	index@(.nv.constant0._Z30group_norm_nhwc_fwd_sum_kernelI11Fp32IOFp16WLi120EEv26Group_norm_nhwc_fwd_params)
        /*0100*/ 	.short	0x0210
        /*0102*/ 	.short	0x00a0


	//----- nvinfo : EIATTR_SW_WAR
	.align		4
.L_2637:
        /*0104*/ 	.byte	0x04, 0x36
        /*0106*/ 	.short	(.L_2639 - .L_2638)
.L_2638:
        /*0108*/ 	.word	0x00000008
.L_2639:


//--------------------- .nv.info._Z30group_norm_nhwc_fwd_sum_kernelI11Fp32IOFp16WLi140EEv26Group_norm_nhwc_fwd_params --------------------------
	.section	.nv.info._Z30group_norm_nhwc_fwd_sum_kernelI11Fp32IOFp16WLi140EEv26Group_norm_nhwc_fwd_params,"",@"SHT_CUDA_INFO"
	.sectionflags	@""
	.align	4


	//----- nvinfo : EIATTR_CUDA_API_VERSION
	.align		4
        /*0000*/ 	.byte	0x04, 0x37
        /*0002*/ 	.short	(.L_2641 - .L_2640)
.L_2640:
        /*0004*/ 	.word	0x00000082


	//----- nvinfo : EIATTR_KPARAM_INFO
	.align		4
.L_2641:
        /*0008*/ 	.byte	0x04, 0x17
        /*000a*/ 	.short	(.L_2643 - .L_2642)
.L_2642:
        /*000c*/ 	.word	0x00000000
        /*0010*/ 	.short	0x0000
        /*0012*/ 	.short	0x0000
        /*0014*/ 	.byte	0x00, 0xf0, 0x81, 0x02


	//----- nvinfo : EIATTR_SPARSE_MMA_MASK
	.align		4
.L_2643:
        /*0018*/ 	.byte	0x03, 0x50
        /*001a*/ 	.short	0x0000


	//----- nvinfo : EIATTR_MAXREG_COUNT
	.align		4
        /*001c*/ 	.byte	0x03, 0x1b
        /*001e*/ 	.short	0x00ff


	//----- nvinfo : EIATTR_NUM_BARRIERS
	.align		4
        /*0020*/ 	.byte	0x02, 0x4c
        /*0022*/ 	.byte	0x01
	.zero		1


	//----- nvinfo : EIATTR_MERCURY_ISA_VERSION
	.align		4
        /*0024*/ 	.byte	0x03, 0x5f
        /*0026*/ 	.short	0x0101


	//----- nvinfo : EIATTR_COOP_GROUP_MASK_REGIDS
	.align		4
        /*0028*/ 	.byte	0x04, 0x29
        /*002a*/ 	.short	(.L_2645 - .L_2644)


	//   ....[0]....
.L_2644:
        /*002c*/ 	.word	0x0500000b


	//   ....[1]....
        /*0030*/ 	.word	0x0500000b


	//   ....[2]....
        /*0034*/ 	.word	0x0500000b


	//   ....[3]....
        /*0038*/ 	.word	0x0500000b


	//   ....[4]....
        /*003c*/ 	.word	0x0500000b


	//   ....[5]....
        /*0040*/ 	.word	0x0500000b


	//   ....[6]....
        /*0044*/ 	.word	0x0500000b


	//   ....[7]....
        /*0048*/ 	.word	0x0500000b


	//   ....[8]....
        /*004c*/ 	.word	0x0500000b


	//   ....[9]....
        /*0050*/ 	.word	0x0500000b


	//   ....[10]....
        /*0054*/ 	.word	0x0500000b


	//   ....[11]....
        /*0058*/ 	.word	0x0500000b


	//   ....[12]....
        /*005c*/ 	.word	0x0500000b


	//   ....[13]....
        /*0060*/ 	.word	0x0500000b


	//   ....[14]....
        /*0064*/ 	.word	0x0500000b


	//   ....[15]....
        /*0068*/ 	.word	0x0500000b


	//   ....[16]....
        /*006c*/ 	.word	0x0500000b


	//   ....[17]....
        /*0070*/ 	.word	0x0500000b


	//   ....[18]....
        /*0074*/ 	.word	0x0500000b


	//   ....[19]....
        /*0078*/ 	.word	0x0500000b


	//   ....[20]....
        /*007c*/ 	.word	0x0500000b


	//   ....[21]....
        /*0080*/ 	.word	0x0500000b


	//----- nvinfo : EIATTR_COOP_GROUP_INSTR_OFFSETS
	.align		4
.L_2645:
        /*0084*/ 	.byte	0x04, 0x28
        /*0086*/ 	.short	(.L_2647 - .L_2646)


	//   ....[0]....
.L_2646:
        /*0088*/ 	.word	0x00000e20


	//   ....[1]....
        /*008c*/ 	.word	0x00000f20


	//   ....[2]....
        /*0090*/ 	.word	0x00000f60


	//   ....[3]....
        /*0094*/ 	.word	0x00001060


	//   ....[4]....
        /*0098*/ 	.word	0x000010a0


	//   ....[5]....
        /*009c*/ 	.word	0x000011a0


	//   ....[6]....
        /*00a0*/ 	.word	0x000011e0


	//   ....[7]....
        /*00a4*/ 	.word	0x00001310


	//   ....[8]....
        /*00a8*/ 	.word	0x00001360


	//   ....[9]....
        /*00ac*/ 	.word	0x000013d0


	//   ....[10]....
        /*00b0*/ 	.word	0x00001440


	//   ....[11]....
        /*00b4*/ 	.word	0x00001a10


	//   ....[12]....
        /*00b8*/ 	.word	0x00001a60


	//   ....[13]....
        /*00bc*/ 	.word	0x00001ad0


	//   ....[14]....
        /*00c0*/ 	.word	0x00001b20


	//   ....[15]....
        /*00c4*/ 	.word	0x00001b90


	//   ....[16]....
        /*00c8*/ 	.word	0x00001be0


	//   ....[17]....
        /*00cc*/ 	.word	0x00001c50


	//   ....[18]....
        /*00d0*/ 	.word	0x00001cb0


	//   ....[19]....
        /*00d4*/ 	.word	0x00001d30


	//   ....[20]....
        /*00d8*/ 	.word	0x00001dc0


	//   ....[21]....
        /*00dc*/ 	.word	0x00001e50


	//----- nvinfo : EIATTR_EXIT_INSTR_OFFSETS
	.align		4
.L_2647:
        /*00e0*/ 	.byte	0x04, 0x1c
        /*00e2*/ 	.short	(.L_2649 - .L_2648)


	//   ....[0]....
.L_2648:
        /*00e4*/ 	.word	0x00001910


	//   ....[1]....
        /*00e8*/ 	.word	0x000019f0


	//----- nvinfo : EIATTR_CRS_STACK_SIZE
	.align		4
.L_2649:
        /*00ec*/ 	.byte	0x04, 0x1e
        /*00ee*/ 	.short	(.L_2651 - .L_2650)
.L_2650:
        /*00f0*/ 	.word	0x00000000


	//----- nvinfo : EIATTR_CBANK_PARAM_SIZE
	.align		4
.L_2651:
        /*00f4*/ 	.byte	0x03, 0x19
        /*00f6*/ 	.short	0x00a0


	//----- nvinfo : EIATTR_PARAM_CBANK
	.align		4
        /*00f8*/ 	.byte	0x04, 0x0a
        /*00fa*/ 	.short	(.L_2653 - .L_2652)
	.align		4
.L_2652:
        /*00fc*/ 	.word	index@(.nv.constant0._Z30group_norm_nhwc_fwd_sum_kernelI11Fp32IOFp16WLi140EEv26Group_norm_nhwc_fwd_params)
        /*0100*/ 	.short	0x0210
        /*0102*/ 	.short	0x00a0


	//----- nvinfo : EIATTR_SW_WAR
	.align		4
.L_2653:
        /*0104*/ 	.byte	0x04, 0x36
        /*0106*/ 	.short	(.L_2655 - .L_2654)
.L_2654:
        /*0108*/ 	.word	0x00000008
.L_2655:


//--------------------- .nv.info._Z30group_norm_nhwc_fwd_sum_kernelI11Fp32IOFp16WLi160EEv26Group_norm_nhwc_fwd_params --------------------------
	.section	.nv.info._Z30group_norm_nhwc_fwd_sum_kernelI11Fp32IOFp16WLi160EEv26Group_norm_nhwc_fwd_params,"",@"SHT_CUDA_INFO"
	.sectionflags	@""
	.align	4


	//----- nvinfo : EIATTR_CUDA_API_VERSION
	.align		4
        /*0000*/ 	.byte	0x04, 0x37
        /*0002*/ 	.short	(.L_2657 - .L_2656)
.L_2656:
        /*0004*/ 	.word	0x00000082


	//----- nvinfo : EIATTR_KPARAM_INFO
	.align		4
.L_2657:
        /*0008*/ 	.byte	0x04, 0x17
        /*000a*/ 	.short	(.L_2659 - .L_2658)
.L_2658:
        /*000c*/ 	.word	0x00000000
        /*0010*/ 	.short	0x0000
        /*0012*/ 	.short	0x0000
        /*0014*/ 	.byte	0x00, 0xf0, 0x81, 0x02


	//----- nvinfo : EIATTR_SPARSE_MMA_MASK
	.align		4
.L_2659:
        /*0018*/ 	.byte	0x03, 0x50
        /*001a*/ 	.short	0x0000


	//----- nvinfo : EIATTR_MAXREG_COUNT
	.align		4
        /*001c*/ 	.byte	0x03, 0x1b
        /*001e*/ 	.short	0x00ff


	//----- nvinfo : EIATTR_NUM_BARRIERS
	.align		4
        /*0020*/ 	.byte	0x02, 0x4c
        /*0022*/ 	.byte	0x01
	.zero		1


	//----- nvinfo : EIATTR_MERCURY_ISA_VERSION
	.align		4
        /*0024*/ 	.byte	0x03, 0x5f
        /*0026*/ 	.short	0x0101


	//----- nvinfo : EIATTR_COOP_GROUP_MASK_REGIDS
	.align		4
        /*0028*/ 	.byte	0x04, 0x29
        /*002a*/ 	.short	(.L_2661 - .L_2660)


	//   ....[0]....
.L_2660:
        /*002c*/ 	.word	0xffffffff


	//   ....[1]....
        /*0030*/ 	.word	0xffffffff


	//   ....[2]....
        /*0034*/ 	.word	0xffffffff


	//   ....[3]....
        /*0038*/ 	.word	0xffffffff


	//   ....[4]....
        /*003c*/ 	.word	0xffffffff


	//   ....[5]....
        /*0040*/ 	.word	0xffffffff


	//   ....[6]....
        /*0044*/ 	.word	0xffffffff


	//   ....[7]....
        /*0048*/ 	.word	0xffffffff


	//   ....[8]....
        /*004c*/ 	.word	0xffffffff


	//   ....[9]....
        /*0050*/ 	.word	0xffffffff


	//   ....[10]....
        /*0054*/ 	.word	0xffffffff


	//   ....[11]....
        /*0058*/ 	.word	0xffffffff


	//   ....[12]....
        /*005c*/ 	.word	0xffffffff


	//   ....[13]....
        /*0060*/ 	.word	0xffffffff


	//   ....[14]....
        /*0064*/ 	.word	0xffffffff


	//   ....[15]....
        /*0068*/ 	.word	0xffffffff


	//   ....[16]....
        /*006c*/ 	.word	0xffffffff


	//   ....[17]....
        /*0070*/ 	.word	0xffffffff


	//   ....[18]....
        /*0074*/ 	.word	0x05000015


	//   ....[19]....
        /*0078*/ 	.word	0x05000015


	//   ....[20]....
        /*007c*/ 	.word	0x05000015


	//   ....[21]....
        /*0080*/ 	.word	0x05000015


	//   ....[22]....
        /*0084*/ 	.word	0x05000015


	//   ....[23]....
        /*0088*/ 	.word	0x05000015


	//   ....[24]....
        /*008c*/ 	.word	0x05000015


	//   ....[25]....
        /*0090*/ 	.word	0x05000015


	//   ....[26]....
        /*0094*/ 	.word	0x05000015


	//   ....[27]....
        /*0098*/ 	.word	0x05000015


	//   ....[28]....
        /*009c*/ 	.word	0x05000015


	//   ....[29]....
        /*00a0*/ 	.word	0x05000015


	//   ....[30]....
        /*00a4*/ 	.word	0x05000015


	//   ....[31]....
        /*00a8*/ 	.word	0x05000015


	//   ....[32]....
        /*00ac*/ 	.word	0x05000015


	//   ....[33]....
        /*00b0*/ 	.word	0x05000015


	//   ....[34]....
        /*00b4*/ 	.word	0x05000015


	//   ....[35]....
        /*00b8*/ 	.word	0x05000015


	//----- nvinfo : EIATTR_COOP_GROUP_INSTR_OFFSETS
	.align		4
.L_2661:
        /*00bc*/ 	.byte	0x04, 0x28
        /*00be*/ 	.short	(.L_2663 - .L_2662)


	//   ....[0]....
.L_2662:
        /*00c0*/ 	.word	0x00000e60


	//   ....[1]....
        /*00c4*/ 	.word	0x00000e90


	//   ....[2]....
        /*00c8*/ 	.word	0x00000ea0


	//   ....[3]....
        /*00cc*/ 	.word	0x00000f00


	//   ....[4]....
        /*00d0*/ 	.word	0x00000f30


	//   ....[5]....
        /*00d4*/ 	.word	0x00000f40


	//   ....[6]....
        /*00d8*/ 	.word	0x00000fa0


	//   ....[7]....
        /*00dc*/ 	.word	0x00000fd0


	//   ....[8]....
        /*00e0*/ 	.word	0x00000fe0


	//   ....[9]....
        /*00e4*/ 	.word	0x00001040


	//   ....[10]....
        /*00e8*/ 	.word	0x00001070


	//   ....[11]....
        /*00ec*/ 	.word	0x00001080


	//   ....[12]....
        /*00f0*/ 	.word	0x000010e0


	//   ....[13]....
        /*00f4*/ 	.word	0x00001110


	//   ....[14]....
        /*00f8*/ 	.word	0x00001120


	//   ....[15]....
        /*00fc*/ 	.word	0x00001190


	//   ....[16]....
        /*0100*/ 	.word	0x000011a0


	//   ....[17]....
        /*0104*/ 	.word	0x000011b0


	//   ....[18]....
        /*0108*/ 	.word	0x00001740


	//   ....[19]....
        /*010c*/ 	.word	0x00001790


	//   ....[20]....
        /*0110*/ 	.word	0x000017f0


	//   ....[21]....
        /*0114*/ 	.word	0x00001880


	//   ....[22]....
        /*0118*/ 	.word	0x000018f0


	//   ....[23]....
        /*011c*/ 	.word	0x00001950


	//   ....[24]....
        /*0120*/ 	.word	0x000019e0


	//   ....[25]....
        /*0124*/ 	.word	0x00001a50


	//   ....[26]....
        /*0128*/ 	.word	0x00001ab0


	//   ....[27]....
        /*012c*/ 	.word	0x00001b40


	//   ....[28]....
        /*0130*/ 	.word	0x00001bb0


	//   ....[29]....
        /*0134*/ 	.word	0x00001c00


	//   ....[30]....
        /*0138*/ 	.word	0x00001ce0


	//   ....[31]....
        /*013c*/ 	.word	0x00001d30


	//   ....[32]....
        /*0140*/ 	.word	0x00001d90


	//   ....[33]....
        /*0144*/ 	.word	0x00001e20


	//   ....[34]....
        /*0148*/ 	.word	0x00001e70


	//   ....[35]....
        /*014c*/ 	.word	0x00001ec0


	//----- nvinfo : EIATTR_EXIT_INSTR_OFFSETS
	.align		4
.L_2663:
        /*0150*/ 	.byte	0x04, 0x1c
        /*0152*/ 	.short	(.L_2665 - .L_2664)


	//   ....[0]....
.L_2664:
        /*0154*/ 	.word	0x000015d0


	//   ....[1]....
        /*0158*/ 	.word	0x000016c0


	//----- nvinfo : EIATTR_CRS_STACK_SIZE
	.align		4
.L_2665:
        /*015c*/ 	.byte	0x04, 0x1e
        /*015e*/ 	.short	(.L_2667 - .L_2666)
.L_2666:
        /*0160*/ 	.word	0x00000000


	//----- nvinfo : EIATTR_CBANK_PARAM_SIZE
	.align		4
.L_2667:
        /*0164*/ 	.byte	0x03, 0x19
        /*0166*/ 	.short	0x00a0


	//----- nvinfo : EIATTR_PARAM_CBANK
	.align		4
        /*0168*/ 	.byte	0x04, 0x0a
        /*016a*/ 	.short	(.L_2669 - .L_2668)
	.align		4
.L_2668:
        /*016c*/ 	.word	index@(.nv.constant0._Z30group_norm_nhwc_fwd_sum_kernelI11Fp32IOFp16WLi160EEv26Group_norm_nhwc_fwd_params)
        /*0170*/ 	.short	0x0210
        /*0172*/ 	.short	0x00a0


	//----- nvinfo : EIATTR_SW_WAR
	.align		4
.L_2669:
        /*0174*/ 	.byte	0x04, 0x36
        /*0176*/ 	.short	(.L_2671 - .L_2670)
.L_2670:
        /*0178*/ 	.word	0x00000008
.L_2671:


//--------------------- .nv.info._Z30group_norm_nhwc_fwd_sum_kernelI11Bf16IOFp32WLi196EEv26Group_norm_nhwc_fwd_params --------------------------
	.section	.nv.info._Z30group_norm_nhwc_fwd_sum_kernelI11Bf16IOFp32WLi196EEv26Group_norm_nhwc_fwd_params,"",@"SHT_CUDA_INFO"
	.sectionflags	@""
	.align	4


	//----- nvinfo : EIATTR_CUDA_API_VERSION
	.align		4
        /*0000*/ 	.byte	0x04, 0x37
        /*0002*/ 	.short	(.L_2673 - .L_2672)
.L_2672:
        /*0004*/ 	.word	0x00000082


	//----- nvinfo : EIATTR_KPARAM_INFO
	.align		4
.L_2673:
        /*0008*/ 	.byte	0x04, 0x17
        /*000a*/ 	.short	(.L_2675 - .L_2674)
.L_2674:
        /*000c*/ 	.word	0x00000000
        /*0010*/ 	.short	0x0000
        /*0012*/ 	.short	0x0000
        /*0014*/ 	.byte	0x00, 0xf0, 0x81, 0x02


	//----- nvinfo : EIATTR_SPARSE_MMA_MASK
	.align		4
.L_2675:
        /*0018*/ 	.byte	0x03, 0x50
        /*001a*/ 	.short	0x0000


	//----- nvinfo : EIATTR_MAXREG_COUNT
	.align		4
        /*001c*/ 	.byte	0x03, 0x1b
        /*001e*/ 	.short	0x00ff


	//----- nvinfo : EIATTR_NUM_BARRIERS
	.align		4
        /*0020*/ 	.byte	0x02, 0x4c
        /*0022*/ 	.byte	0x01
	.zero		1


	//----- nvinfo : EIATTR_MERCURY_ISA_VERSION
	.align		4
        /*0024*/ 	.byte	0x03, 0x5f
        /*0026*/ 	.short	0x0101


	//----- nvinfo : EIATTR_COOP_GROUP_MASK_REGIDS
	.align		4
        /*0028*/ 	.byte	0x04, 0x29
        /*002a*/ 	.short	(.L_2677 - .L_2676)


	//   ....[0]....
.L_2676:
        /*002c*/ 	.word	0x05000003


	//   ....[1]....
        /*0030*/ 	.word	0x05000003


	//   ....[2]....
        /*0034*/ 	.word	0x05000003


	//   ....[3]....
        /*0038*/ 	.word	0x05000003


	//   ....[4]....
        /*003c*/ 	.word	0x05000003


	//   ....[5]....
        /*0040*/ 	.word	0x05000003


	//   ....[6]....
        /*0044*/ 	.word	0x05000003


	//   ....[7]....
        /*0048*/ 	.word	0x05000003


	//   ....[8]....
        /*004c*/ 	.word	0x05000003


	//   ....[9]....
        /*0050*/ 	.word	0x05000003


	//   ....[10]....
        /*0054*/ 	.word	0x05000003


	//   ....[11]....
        /*0058*/ 	.word	0x05000003


	//   ....[12]....
        /*005c*/ 	.word	0x05000003


	//   ....[13]....
        /*0060*/ 	.word	0x05000003


	//   ....[14]....
        /*0064*/ 	.word	0x05000003


	//   ....[15]....
        /*0068*/ 	.word	0x05000003


	//   ....[16]....
        /*006c*/ 	.word	0x05000003


	//   ....[17]....
        /*0070*/ 	.word	0x05000003


	//   ....[18]....
        /*0074*/ 	.word	0x05000003


	//   ....[19]....
        /*0078*/ 	.word	0x05000003


	//   ....[20]....
        /*007c*/ 	.word	0x05000003


	//   ....[21]....
        /*0080*/ 	.word	0x05000003


	//----- nvinfo : EIATTR_COOP_GROUP_INSTR_OFFSETS
	.align		4
.L_2677:
        /*0084*/ 	.byte	0x04, 0x28
        /*0086*/ 	.short	(.L_2679 - .L_2678)


	//   ....[0]....
.L_2678:
        /*0088*/ 	.word	0x00001050


	//   ....[1]....
        /*008c*/ 	.word	0x00001150


	//   ....[2]....
        /*0090*/ 	.word	0x00001190


	//   ....[3]....
        /*0094*/ 	.word	0x00001290


	//   ....[4]....
        /*0098*/ 	.word	0x000012d0


	//   ....[5]....
        /*009c*/ 	.word	0x000013d0


	//   ....[6]....
        /*00a0*/ 	.word	0x00001410


	//   ....[7]....
        /*00a4*/ 	.word	0x00001540


	//   ....[8]....
        /*00a8*/ 	.word	0x00001590


	//   ....[9]....
        /*00ac*/ 	.word	0x00001600


	//   ....[10]....
        /*00b0*/ 	.word	0x00001670


	//   ....[11]....
        /*00b4*/ 	.word	0x00001d80


	//   ....[12]....
        /*00b8*/ 	.word	0x00001dd0


	//   ....[13]....
        /*00bc*/ 	.word	0x00001e40


	//   ....[14]....
        /*00c0*/ 	.word	0x00001e90


	//   ....[15]....
        /*00c4*/ 	.word	0x00001f00


	//   ....[16]....
        /*00c8*/ 	.word	0x00001f50


	//   ....[17]....
        /*00cc*/ 	.word	0x00001fc0


	//   ....[18]....
        /*00d0*/ 	.word	0x00002020


	//   ....[19]....
        /*00d4*/ 	.word	0x000020a0


	//   ....[20]....
        /*00d8*/ 	.word	0x00002130


	//   ....[21]....
        /*00dc*/ 	.word	0x000021c0


	//----- nvinfo : EIATTR_EXIT_INSTR_OFFSETS
	.align		4
.L_2679:
        /*00e0*/ 	.byte	0x04, 0x1c
        /*00e2*/ 	.short	(.L_2681 - .L_2680)


	//   ....[0]....
.L_2680:
        /*00e4*/ 	.word	0x00001c80


	//   ....[1]....
        /*00e8*/ 	.word	0x00001d60


	//----- nvinfo : EIATTR_CRS_STACK_SIZE
	.align		4
.L_2681:
        /*00ec*/ 	.byte	0x04, 0x1e
        /*00ee*/ 	.short	(.L_2683 - .L_2682)
.L_2682:
        /*00f0*/ 	.word	0x00000000


	//----- nvinfo : EIATTR_CBANK_PARAM_SIZE
	.align		4
.L_2683:
        /*00f4*/ 	.byte	0x03, 0x19
        /*00f6*/ 	.short	0x00a0


	//----- nvinfo : EIATTR_PARAM_CBANK
	.align		4
        /*00f8*/ 	.byte	0x04, 0x0a
        /*00fa*/ 	.short	(.L_2685 - .L_2684)
	.align		4
.L_2684:
        /*00fc*/ 	.word	index@(.nv.constant0._Z30group_norm_nhwc_fwd_sum_kernelI11Bf16IOFp32WLi196EEv26Group_norm_nhwc_fwd_params)
        /*0100*/ 	.short	0x0210
        /*0102*/ 	.short	0x00a0


	//----- nvinfo : EIATTR_SW_WAR
	.align		4
.L_2685:
        /*0104*/ 	.byte	0x04, 0x36
        /*0106*/ 	.short	(.L_2687 - .L_2686)
.L_2686:
        /*0108*/ 	.word	0x00000008
.L_2687:


//--------------------- .nv.info._Z30group_norm_nhwc_fwd_sum_kernelI11Bf16IOFp32WLi168EEv26Group_norm_nhwc_fwd_params --------------------------
	.section	.nv.info._Z30group_norm_nhwc_fwd_sum_kernelI11Bf16IOFp32WLi168EEv26Group_norm_nhwc_fwd_params,"",@"SHT_CUDA_INFO"
	.sectionflags	@""
	.align	4


	//----- nvinfo : EIATTR_CUDA_API_VERSION
	.align		4
        /*0000*/ 	.byte	0x04, 0x37
        /*0002*/ 	.short	(.L_2689 - .L_2688)
.L_2688:
        /*0004*/ 	.word	0x00000082


	//----- nvinfo : EIATTR_KPARAM_INFO
	.align		4
.L_2689:
        /*0008*/ 	.byte	0x04, 0x17
        /*000a*/ 	.short	(.L_2691 - .L_2690)
.L_2690:
        /*000c*/ 	.word	0x00000000
        /*0010*/ 	.short	0x0000
        /*0012*/ 	.short	0x0000
        /*0014*/ 	.byte	0x00, 0xf0, 0x81, 0x02


	//----- nvinfo : EIATTR_SPARSE_MMA_MASK
	.align		4
.L_2691:
        /*0018*/ 	.byte	0x03, 0x50
        /*001a*/ 	.short	0x0000


	//----- nvinfo : EIATTR_MAXREG_COUNT
	.align		4
        /*001c*/ 	.byte	0x03, 0x1b
        /*001e*/ 	.short	0x00ff


	//----- nvinfo : EIATTR_NUM_BARRIERS
	.align		4
        /*0020*/ 	.byte	0x02, 0x4c
        /*0022*/ 	.byte	0x01
	.zero		1


	//----- nvinfo : EIATTR_MERCURY_ISA_VERSION
	.align		4
        /*0024*/ 	.byte	0x03, 0x5f
        /*0026*/ 	.short	0x0101


	//----- nvinfo : EIATTR_COOP_GROUP_MASK_REGIDS
	.align		4
        /*0028*/ 	.byte	0x04, 0x29
        /*002a*/ 	.short	(.L_2693 - .L_2692)


	//   ....[0]....
.L_2692:
        /*002c*/ 	.word	0x05000003


	//   ....[1]....
        /*0030*/ 	.word	0x05000003


	//   ....[2]....
        /*0034*/ 	.word	0x05000003


	//   ....[3]....
        /*0038*/ 	.word	0x05000003


	//   ....[4]....
        /*003c*/ 	.word	0x05000003


	//   ....[5]....
        /*0040*/ 	.word	0x05000003


	//   ....[6]....
        /*0044*/ 	.word	0x05000003


	//   ....[7]....
        /*0048*/ 	.word	0x05000003


	//   ....[8]....
        /*004c*/ 	.word	0x05000003


	//   ....[9]....
        /*0050*/ 	.word	0x05000003


	//   ....[10]....
        /*0054*/ 	.word	0x05000003


	//   ....[11]....
        /*0058*/ 	.word	0x05000003


	//   ....[12]....
        /*005c*/ 	.word	0x05000003


	//   ....[13]....
        /*0060*/ 	.word	0x05000003


	//   ....[14]....
        /*0064*/ 	.word	0x05000003


	//   ....[15]....
        /*0068*/ 	.word	0x05000003


	//   ....[16]....
        /*006c*/ 	.word	0x05000003


	//   ....[17]....
        /*0070*/ 	.word	0x05000003


	//   ....[18]....
        /*0074*/ 	.word	0x05000003


	//   ....[19]....
        /*0078*/ 	.word	0x05000003


	//   ....[20]....
        /*007c*/ 	.word	0x05000003


	//   ....[21]....
        /*0080*/ 	.word	0x05000003


	//----- nvinfo : EIATTR_COOP_GROUP_INSTR_OFFSETS
	.align		4
.L_2693:
        /*0084*/ 	.byte	0x04, 0x28
        /*0086*/ 	.short	(.L_2695 - .L_2694)


	//   ....[0]....
.L_2694:
        /*0088*/ 	.word	0x00001010


	//   ....[1]....
        /*008c*/ 	.word	0x00001110


	//   ....[2]....
        /*0090*/ 	.word	0x00001150


	//   ....[3]....
        /*0094*/ 	.word	0x00001250


	//   ....[4]....
        /*0098*/ 	.word	0x00001290


	//   ....[5]....
        /*009c*/ 	.word	0x00001390


	//   ....[6]....
        /*00a0*/ 	.word	0x000013d0


	//   ....[7]....
        /*00a4*/ 	.word	0x00001500


	//   ....[8]....
        /*00a8*/ 	.word	0x00001550


	//   ....[9]....
        /*00ac*/ 	.word	0x000015c0


	//   ....[10]....
        /*00b0*/ 	.word	0x00001630


	//   ....[11]....
        /*00b4*/ 	.word	0x00001d10


	//   ....[12]....
        /*00b8*/ 	.word	0x00001d60


	//   ....[13]....
        /*00bc*/ 	.word	0x00001dd0


	//   ....[14]....
        /*00c0*/ 	.word	0x00001e20


	//   ....[15]....
        /*00c4*/ 	.word	0x00001e90


	//   ....[16]....
        /*00c8*/ 	.word	0x00001ee0


	//   ....[17]....
        /*00cc*/ 	.word	0x00001f50


	//   ....[18]....
        /*00d0*/ 	.word	0x00001fb0


	//   ....[19]....
        /*00d4*/ 	.word	0x00002030


	//   ....[20]....
        /*00d8*/ 	.word	0x000020c0


	//   ....[21]....
        /*00dc*/ 	.word	0x00002150


	//----- nvinfo : EIATTR_EXIT_INSTR_OFFSETS
	.align		4
.L_2695:
        /*00e0*/ 	.byte	0x04, 0x1c
        /*00e2*/ 	.short	(.L_2697 - .L_2696)


	//   ....[0]....
.L_2696:
        /*00e4*/ 	.word	0x00001c10


	//   ....[1]....
        /*00e8*/ 	.word	0x00001cf0


	//----- nvinfo : EIATTR_CRS_STACK_SIZE
	.align		4
.L_2697:
        /*00ec*/ 	.byte	0x04, 0x1e
        /*00ee*/ 	.short	(.L_2699 - .L_2698)
.L_2698:
        /*00f0*/ 	.word	0x00000000


	//----- nvinfo : EIATTR_CBANK_PARAM_SIZE
	.align		4
.L_2699:
        /*00f4*/ 	.byte	0x03, 0x19
        /*00f6*/ 	.short	0x00a0


	//----- nvinfo : EIATTR_PARAM_CBANK
	.align		4
        /*00f8*/ 	.byte	0x04, 0x0a
        /*00fa*/ 	.short	(.L_2701 - .L_2700)
	.align		4
.L_2700:
        /*00fc*/ 	.word	index@(.nv.constant0._Z30group_norm_nhwc_fwd_sum_kernelI11Bf16IOFp32WLi168EEv26Group_norm_nhwc_fwd_params)
        /*0100*/ 	.short	0x0210
        /*0102*/ 	.short	0x00a0


	//----- nvinfo : EIATTR_SW_WAR
	.align		4
.L_2701:
        /*0104*/ 	.byte	0x04, 0x36
        /*0106*/ 	.short	(.L_2703 - .L_2702)
.L_2702:
        /*0108*/ 	.word	0x00000008
.L_2703:


//--------------------- .nv.info._Z30group_norm_nhwc_fwd_sum_kernelI11Bf16IOFp32WLi64EEv26Group_norm_nhwc_fwd_params --------------------------
	.section	.nv.info._Z30group_norm_nhwc_fwd_sum_kernelI11Bf16IOFp32WLi64EEv26Group_norm_nhwc_fwd_params,"",@"SHT_CUDA_INFO"
	.sectionflags	@""
	.align	4


	//----- nvinfo : EIATTR_CUDA_API_VERSION
	.align		4
        /*0000*/ 	.byte	0x04, 0x37
        /*0002*/ 	.short	(.L_2705 - .L_2704)
.L_2704:
        /*0004*/ 	.word	0x00000082


	//----- nvinfo : EIATTR_KPARAM_INFO
	.align		4
.L_2705:
        /*0008*/ 	.byte	0x04, 0x17
        /*000a*/ 	.short	(.L_2707 - .L_2706)
.L_2706:
        /*000c*/ 	.word	0x00000000
        /*0010*/ 	.short	0x0000
        /*0012*/ 	.short	0x0000
        /*0014*/ 	.byte	0x00, 0xf0, 0x81, 0x02


	//----- nvinfo : EIATTR_SPARSE_MMA_MASK
	.align		4
.L_2707:
        /*0018*/ 	.byte	0x03, 0x50
        /*001a*/ 	.short	0x0000


	//----- nvinfo : EIATTR_MAXREG_COUNT
	.align		4
        /*001c*/ 	.byte	0x03, 0x1b
        /*001e*/ 	.short	0x00ff


	//----- nvinfo : EIATTR_NUM_BARRIERS
	.align		4
        /*0020*/ 	.byte	0x02, 0x4c
        /*0022*/ 	.byte	0x01
	.zero		1


	//----- nvinfo : EIATTR_MERCURY_ISA_VERSION
	.align		4
        /*0024*/ 	.byte	0x03, 0x5f
        /*0026*/ 	.short	0x0101


	//----- nvinfo : EIATTR_COOP_GROUP_MASK_REGIDS
	.align		4
        /*0028*/ 	.byte	0x04, 0x29
        /*002a*/ 	.short	(.L_2709 - .L_2708)


	//   ....[0]....
.L_2708:
        /*002c*/ 	.word	0xffffffff


	//   ....[1]....
        /*0030*/ 	.word	0xffffffff


	//   ....[2]....
        /*0034*/ 	.word	0xffffffff


	//   ....[3]....
        /*0038*/ 	.word	0xffffffff


	//   ....[4]....
        /*003c*/ 	.word	0xffffffff


	//   ....[5]....
        /*0040*/ 	.word	0xffffffff


	//   ....[6]....
        /*0044*/ 	.word	0xffffffff


	//   ....[7]....
        /*0048*/ 	.word	0xffffffff


	//   ....[8]....
        /*004c*/ 	.word	0xffffffff


	//   ....[9]....
        /*0050*/ 	.word	0xffffffff


	//   ....[10]....
        /*0054*/ 	.word	0xffffffff


	//   ....[11]....
        /*0058*/ 	.word	0xffffffff


	//   ....[12]....
        /*005c*/ 	.word	0xffffffff


	//   ....[13]....
        /*0060*/ 	.word	0xffffffff


	//   ....[14]....
        /*0064*/ 	.word	0xffffffff


	//   ....[15]....
        /*0068*/ 	.word	0xffffffff


	//   ....[16]....
        /*006c*/ 	.word	0xffffffff


	//   ....[17]....
        /*0070*/ 	.word	0xffffffff


	//   ....[18]....
        /*0074*/ 	.word	0x05000015


	//   ....[19]....
        /*0078*/ 	.word	0x05000015


	//   ....[20]....
        /*007c*/ 	.word	0x05000015


	//   ....[21]....
        /*0080*/ 	.word	0x05000015


	//   ....[22]....
        /*0084*/ 	.word	0x05000015


	//   ....[23]....
        /*0088*/ 	.word	0x05000015


	//   ....[24]....
        /*008c*/ 	.word	0x05000015


	//   ....[25]....
        /*0090*/ 	.word	0x05000015


	//   ....[26]....
        /*0094*/ 	.word	0x05000015


	//   ....[27]....
        /*0098*/ 	.word	0x05000015


	//   ....[28]....
        /*009c*/ 	.word	0x05000015


	//   ....[29]....
        /*00a0*/ 	.word	0x05000015


	//   ....[30]....
        /*00a4*/ 	.word	0x05000015


	//   ....[31]....
        /*00a8*/ 	.word	0x05000015


	//   ....[32]....
        /*00ac*/ 	.word	0x05000015


	//   ....[33]....
        /*00b0*/ 	.word	0x05000015


	//   ....[34]....
        /*00b4*/ 	.word	0x05000015


	//   ....[35]....
        /*00b8*/ 	.word	0x05000015


	//----- nvinfo : EIATTR_COOP_GROUP_INSTR_OFFSETS
	.align		4
.L_2709:
        /*00bc*/ 	.byte	0x04, 0x28
        /*00be*/ 	.short	(.L_2711 - .L_2710)


	//   ....[0]....
.L_2710:
        /*00c0*/ 	.word	0x00000e20


	//   ....[1]....
        /*00c4*/ 	.word	0x00000e50


	//   ....[2]....
        /*00c8*/ 	.word	0x00000e60


	//   ....[3]....
        /*00cc*/ 	.word	0x00000ec0


	//   ....[4]....
        /*00d0*/ 	.word	0x00000ef0


	//   ....[5]....
        /*00d4*/ 	.word	0x00000f00


	//   ....[6]....
        /*00d8*/ 	.word	0x00000f60


	//   ....[7]....
        /*00dc*/ 	.word	0x00000f90


	//   ....[8]....
        /*00e0*/ 	.word	0x00000fa0


	//   ....[9]....
        /*00e4*/ 	.word	0x00001000


	//   ....[10]....
        /*00e8*/ 	.word	0x00001030


	//   ....[11]....
        /*00ec*/ 	.word	0x00001040


	//   ....[12]....
        /*00f0*/ 	.word	0x000010a0


	//   ....[13]....
        /*00f4*/ 	.word	0x000010d0


	//   ....[14]....
        /*00f8*/ 	.word	0x000010e0


	//   ....[15]....
        /*00fc*/ 	.word	0x00001140


	//   ....[16]....
        /*0100*/ 	.word	0x00001150


	//   ....[17]....
        /*0104*/ 	.word	0x00001160


	//   ....[18]....
        /*0108*/ 	.word	0x000014d0


	//   ....[19]....
        /*010c*/ 	.word	0x00001520


	//   ....[20]....
        /*0110*/ 	.word	0x00001580


	//   ....[21]....
        /*0114*/ 	.word	0x00001610


	//   ....[22]....
        /*0118*/ 	.word	0x00001680


	//   ....[23]....
        /*011c*/ 	.word	0x000016e0


	//   ....[24]....
        /*0120*/ 	.word	0x00001770


	//   ....[25]....
        /*0124*/ 	.word	0x000017e0


	//   ....[26]....
        /*0128*/ 	.word	0x00001840


	//   ....[27]....
        /*012c*/ 	.word	0x000018d0


	//   ....[28]....
        /*0130*/ 	.word	0x00001940


	//   ....[29]....
        /*0134*/ 	.word	0x000019a0


	//   ....[30]....
        /*0138*/ 	.word	0x00001a30


	//   ....[31]....
        /*013c*/ 	.word	0x00001a90


	//   ....[32]....
        /*0140*/ 	.word	0x00001ae0


	//   ....[33]....
        /*0144*/ 	.word	0x00001b90


	//   ....[34]....
        /*0148*/ 	.word	0x00001be0


	//   ....[35]....
        /*014c*/ 	.word	0x00001c30


	//----- nvinfo : EIATTR_EXIT_INSTR_OFFSETS
	.align		4
.L_2711:
        /*0150*/ 	.byte	0x04, 0x1c
        /*0152*/ 	.short	(.L_2713 - .L_2712)


	//   ....[0]....
.L_2712:
        /*0154*/ 	.word	0x00001360


	//   ....[1]....
        /*0158*/ 	.word	0x00001450


	//----- nvinfo : EIATTR_CRS_STACK_SIZE
	.align		4
.L_2713:
        /*015c*/ 	.byte	0x04, 0x1e
        /*015e*/ 	.short	(.L_2715 - .L_2714)
.L_2714:
        /*0160*/ 	.word	0x00000000


	//----- nvinfo : EIATTR_CBANK_PARAM_SIZE
	.align		4
.L_2715:
        /*0164*/ 	.byte	0x03, 0x19
        /*0166*/ 	.short	0x00a0


	//----- nvinfo : EIATTR_PARAM_CBANK
	.align		4
        /*0168*/ 	.byte	0x04, 0x0a
        /*016a*/ 	.short	(.L_2717 - .L_2716)
	.align		4
.L_2716:
        /*016c*/ 	.word	index@(.nv.constant0._Z30group_norm_nhwc_fwd_sum_kernelI11Bf16IOFp32WLi64EEv26Group_norm_nhwc_fwd_params)
        /*0170*/ 	.short	0x0210
        /*0172*/ 	.short	0x00a0


	//----- nvinfo : EIATTR_SW_WAR
	.align		4
.L_2717:
        /*0174*/ 	.byte	0x04, 0x36
        /*0176*/ 	.short	(.L_2719 - .L_2718)
.L_2718:
        /*0178*/ 	.word	0x00000008
.L_2719:


//--------------------- .nv.info._Z30group_norm_nhwc_fwd_sum_kernelI11Bf16IOFp32WLi128EEv26Group_norm_nhwc_fwd_params --------------------------
	.section	.nv.info._Z30group_norm_nhwc_fwd_sum_kernelI11Bf16IOFp32WLi128EEv26Group_norm_nhwc_fwd_params,"",@"SHT_CUDA_INFO"
	.sectionflags	@""
	.align	4


	//----- nvinfo : EIATTR_CUDA_API_VERSION
	.align		4
        /*0000*/ 	.byte	0x04, 0x37
        /*0002*/ 	.short	(.L_2721 - .L_2720)
.L_2720:
        /*0004*/ 	.word	0x00000082


	//----- nvinfo : EIATTR_KPARAM_INFO
	.align		4
.L_2721:
        /*0008*/ 	.byte	0x04, 0x17
        /*000a*/ 	.short	(.L_2723 - .L_2722)
.L_2722:
        /*000c*/ 	.word	0x00000000
        /*0010*/ 	.short	0x0000
        /*0012*/ 	.short	0x0000
        /*0014*/ 	.byte	0x00, 0xf0, 0x81, 0x02


	//----- nvinfo : EIATTR_SPARSE_MMA_MASK
	.align		4
.L_2723:
        /*0018*/ 	.byte	0x03, 0x50
        /*001a*/ 	.short	0x0000


	//----- nvinfo : EIATTR_MAXREG_COUNT
	.align		4
        /*001c*/ 	.byte	0x03, 0x1b
        /*001e*/ 	.short	0x00ff


	//----- nvinfo : EIATTR_NUM_BARRIERS
	.align		4
        /*0020*/ 	.byte	0x02, 0x4c
        /*0022*/ 	.byte	0x01
	.zero		1


	//----- nvinfo : EIATTR_MERCURY_ISA_VERSION
	.align		4
        /*0024*/ 	.byte	0x03, 0x5f
        /*0026*/ 	.short	0x0101


	//----- nvinfo : EIATTR_COOP_GROUP_MASK_REGIDS
	.align		4
        /*0028*/ 	.byte	0x04, 0x29
        /*002a*/ 	.short	(.L_2725 - .L_2724)


	//   ....[0]....
.L_2724:
        /*002c*/ 	.word	0xffffffff


	//   ....[1]....
        /*0030*/ 	.word	0xffffffff


	//   ....[2]....
        /*0034*/ 	.word	0xffffffff


	//   ....[3]....
        /*0038*/ 	.word	0xffffffff


	//   ....[4]....
        /*003c*/ 	.word	0xffffffff


	//   ....[5]....
        /*0040*/ 	.word	0xffffffff


	//   ....[6]....
        /*0044*/ 	.word	0xffffffff


	//   ....[7]....
        /*0048*/ 	.word	0xffffffff


	//   ....[8]....
        /*004c*/ 	.word	0xffffffff


	//   ....[9]....
        /*0050*/ 	.word	0xffffffff


	//   ....[10]....
        /*0054*/ 	.word	0xffffffff


	//   ....[11]....
        /*0058*/ 	.word	0xffffffff


	//   ....[12]....
        /*005c*/ 	.word	0xffffffff


	//   ....[13]....
        /*0060*/ 	.word	0xffffffff


	//   ....[14]....
        /*0064*/ 	.word	0xffffffff


	//   ....[15]....
        /*0068*/ 	.word	0xffffffff


	//   ....[16]....
        /*006c*/ 	.word	0xffffffff


	//   ....[17]....
        /*0070*/ 	.word	0xffffffff


	//   ....[18]....
        /*0074*/ 	.word	0x05000000


	//   ....[19]....
        /*0078*/ 	.word	0x05000000


	//   ....[20]....
        /*007c*/ 	.word	0x05000000


	//   ....[21]....
        /*0080*/ 	.word	0x05000000


	//   ....[22]....
        /*0084*/ 	.word	0x05000000


	//   ....[23]....
        /*0088*/ 	.word	0x05000000


	//   ....[24]....
        /*008c*/ 	.word	0x05000000


	//   ....[25]....
        /*0090*/ 	.word	0x05000000


	//   ....[26]....
        /*0094*/ 	.word	0x05000000


	//   ....[27]....
        /*0098*/ 	.word	0x05000000


	//   ....[28]....
        /*009c*/ 	.word	0x05000000


	//   ....[29]....
        /*00a0*/ 	.word	0x05000000


	//   ....[30]....
        /*00a4*/ 	.word	0x05000000


	//   ....[31]....
        /*00a8*/ 	.word	0x05000000


	//   ....[32]....
        /*00ac*/ 	.word	0x05000000


	//   ....[33]....
        /*00b0*/ 	.word	0x05000000


	//   ....[34]....
        /*00b4*/ 	.word	0x05000000


	//   ....[35]....
        /*00b8*/ 	.word	0x05000000


	//----- nvinfo : EIATTR_COOP_GROUP_INSTR_OFFSETS
	.align		4
.L_2725:
        /*00bc*/ 	.byte	0x04, 0x28
        /*00be*/ 	.short	(.L_2727 - .L_2726)


	//   ....[0]....
.L_2726:
        /*00c0*/ 	.word	0x00000f70


	//   ....[1]....
        /*00c4*/ 	.word	0x00000fa0


	//   ....[2]....
        /*00c8*/ 	.word	0x00000fc0


	//   ....[3]....
        /*00cc*/ 	.word	0x00001020


	//   ....[4]....
        /*00d0*/ 	.word	0x00001050


	//   ....[5]....
        /*00d4*/ 	.word	0x00001060


	//   ....[6]....
        /*00d8*/ 	.word	0x000010c0


	//   ....[7]....
        /*00dc*/ 	.word	0x000010f0


	//   ....[8]....
        /*00e0*/ 	.word	0x00001100


	//   ....[9]....
        /*00e4*/ 	.word	0x00001160


	//   ....[10]....
        /*00e8*/ 	.word	0x00001190


	//   ....[11]....
        /*00ec*/ 	.word	0x000011a0


	//   ....[12]....
        /*00f0*/ 	.word	0x00001200


	//   ....[13]....
        /*00f4*/ 	.word	0x00001230


	//   ....[14]....
        /*00f8*/ 	.word	0x00001240


	//   ....[15]....
        /*00fc*/ 	.word	0x000012b0


	//   ....[16]....
        /*0100*/ 	.word	0x000012c0


	//   ....[17]....
        /*0104*/ 	.word	0x000012d0


	//   ....[18]....
        /*0108*/ 	.word	0x00001770


	//   ....[19]....
        /*010c*/ 	.word	0x000017c0


	//   ....[20]....
        /*0110*/ 	.word	0x00001820


	//   ....[21]....
        /*0114*/ 	.word	0x000018b0


	//   ....[22]....
        /*0118*/ 	.word	0x00001920


	//   ....[23]....
        /*011c*/ 	.word	0x00001980


	//   ....[24]....
        /*0120*/ 	.word	0x00001a10


	//   ....[25]....
        /*0124*/ 	.word	0x00001a80


	//   ....[26]....
        /*0128*/ 	.word	0x00001ae0


	//   ....[27]....
        /*012c*/ 	.word	0x00001b70


	//   ....[28]....
        /*0130*/ 	.word	0x00001bf0


	//   ....[29]....
        /*0134*/ 	.word	0x00001c50


	//   ....[30]....
        /*0138*/ 	.word	0x00001ce0


	//   ....[31]....
        /*013c*/ 	.word	0x00001d40


	//   ....[32]....
        /*0140*/ 	.word	0x00001da0


	//   ....[33]....
        /*0144*/ 	.word	0x00001e30


	//   ....[34]....
        /*0148*/ 	.word	0x00001e80


	//   ....[35]....
        /*014c*/ 	.word	0x00001ed0


	//----- nvinfo : EIATTR_EXIT_INSTR_OFFSETS
	.align		4
.L_2727:
        /*0150*/ 	.byte	0x04, 0x1c
        /*0152*/ 	.short	(.L_2729 - .L_2728)


	//   ....[0]....
.L_2728:
        /*0154*/ 	.word	0x000015f0


	//   ....[1]....
        /*0158*/ 	.word	0x000016e0


	//----- nvinfo : EIATTR_CRS_STACK_SIZE
	.align		4
.L_2729:
        /*015c*/ 	.byte	0x04, 0x1e
        /*015e*/ 	.short	(.L_2731 - .L_2730)
.L_2730:
        /*0160*/ 	.word	0x00000000


	//----- nvinfo : EIATTR_CBANK_PARAM_SIZE
	.align		4
.L_2731:
        /*0164*/ 	.byte	0x03, 0x19
        /*0166*/ 	.short	0x00a0


	//----- nvinfo : EIATTR_PARAM_CBANK
	.align		4
        /*0168*/ 	.byte	0x04, 0x0a
        /*016a*/ 	.short	(.L_2733 - .L_2732)
	.align		4
.L_2732:
        /*016c*/ 	.word	index@(.nv.constant0._Z30group_norm_nhwc_fwd_sum_kernelI11Bf16IOFp32WLi128EEv26Group_norm_nhwc_fwd_params)
        /*0170*/ 	.short	0x0210
        /*0172*/ 	.short	0x00a0


	//----- nvinfo : EIATTR_SW_WAR
	.align		4
.L_2733:
        /*0174*/ 	.byte	0x04, 0x36
        /*0176*/ 	.short	(.L_2735 - .L_2734)
.L_2734:
        /*0178*/ 	.word	0x00000008
.L_2735:


//--------------------- .nv.info._Z30group_norm_nhwc_fwd_sum_kernelI11Bf16IOFp32WLi192EEv26Group_norm_nhwc_fwd_params --------------------------
	.section	.nv.info._Z30group_norm_nhwc_fwd_sum_kernelI11Bf16IOFp32WLi192EEv26Group_norm_nhwc_fwd_params,"",@"SHT_CUDA_INFO"
	.sectionflags	@""
	.align	4


	//----- nvinfo : EIATTR_CUDA_API_VERSION
	.align		4
        /*0000*/ 	.byte	0x04, 0x37
        /*0002*/ 	.short	(.L_2737 - .L_2736)
.L_2736:
        /*0004*/ 	.word	0x00000082


	//----- nvinfo : EIATTR_KPARAM_INFO
	.align		4
.L_2737:
        /*0008*/ 	.byte	0x04, 0x17
        /*000a*/ 	.short	(.L_2739 - .L_2738)
.L_2738:
        /*000c*/ 	.word	0x00000000
        /*0010*/ 	.short	0x0000
        /*0012*/ 	.short	0x0000
        /*0014*/ 	.byte	0x00, 0xf0, 0x81, 0x02


	//----- nvinfo : EIATTR_SPARSE_MMA_MASK
	.align		4
.L_2739:
        /*0018*/ 	.byte	0x03, 0x50
        /*001a*/ 	.short	0x0000


	//----- nvinfo : EIATTR_MAXREG_COUNT
	.align		4
        /*001c*/ 	.byte	0x03, 0x1b
        /*001e*/ 	.short	0x00ff


	//----- nvinfo : EIATTR_NUM_BARRIERS
	.align		4
        /*0020*/ 	.byte	0x02, 0x4c
        /*0022*/ 	.byte	0x01
	.zero		1


	//----- nvinfo : EIATTR_MERCURY_ISA_VERSION
	.align		4
        /*0024*/ 	.byte	0x03, 0x5f
        /*0026*/ 	.short	0x0101


	//----- nvinfo : EIATTR_COOP_GROUP_MASK_REGIDS
	.align		4
        /*0028*/ 	.byte	0x04, 0x29
        /*002a*/ 	.short	(.L_2741 - .L_2740)


	//   ....[0]....
.L_2740:
        /*002c*/ 	.word	0xffffffff


	//   ....[1]....
        /*0030*/ 	.word	0xffffffff


	//   ....[2]....
        /*0034*/ 	.word	0xffffffff


	//   ....[3]....
        /*0038*/ 	.word	0xffffffff


	//   ....[4]....
        /*003c*/ 	.word	0xffffffff


	//   ....[5]....
        /*0040*/ 	.word	0xffffffff


	//   ....[6]....
        /*0044*/ 	.word	0xffffffff


	//   ....[7]....
        /*0048*/ 	.word	0xffffffff


	//   ....[8]....
        /*004c*/ 	.word	0xffffffff


	//   ....[9]....
        /*0050*/ 	.word	0xffffffff


	//   ....[10]....
        /*0054*/ 	.word	0xffffffff


	//   ....[11]....
        /*0058*/ 	.word	0xffffffff


	//   ....[12]....
        /*005c*/ 	.word	0xffffffff


	//   ....[13]....
        /*0060*/ 	.word	0xffffffff


	//   ....[14]....
        /*0064*/ 	.word	0xffffffff


	//   ....[15]....
        /*0068*/ 	.word	0xffffffff


	//   ....[16]....
        /*006c*/ 	.word	0xffffffff


	//   ....[17]....
        /*0070*/ 	.word	0xffffffff


	//   ....[18]....
        /*0074*/ 	.word	0x0500001a


	//   ....[19]....
        /*0078*/ 	.word	0x0500001a


	//   ....[20]....
        /*007c*/ 	.word	0x0500001a


	//   ....[21]....
        /*0080*/ 	.word	0x0500001a


	//   ....[22]....
        /*0084*/ 	.word	0x0500001a


	//   ....[23]....
        /*0088*/ 	.word	0x0500001a


	//   ....[24]....
        /*008c*/ 	.word	0x0500001a


	//   ....[25]....
        /*0090*/ 	.word	0x0500001a


	//   ....[26]....
        /*0094*/ 	.word	0x0500001a


	//   ....[27]....
        /*0098*/ 	.word	0x0500001a


	//   ....[28]....
        /*009c*/ 	.word	0x0500001a


	//   ....[29]....
        /*00a0*/ 	.word	0x0500001a


	//   ....[30]....
        /*00a4*/ 	.word	0x0500001a


	//   ....[31]....
        /*00a8*/ 	.word	0x0500001a


	//   ....[32]....
        /*00ac*/ 	.word	0x0500001a


	//   ....[33]....
        /*00b0*/ 	.word	0x0500001a


	//   ....[34]....
        /*00b4*/ 	.word	0x0500001a


	//   ....[35]....
        /*00b8*/ 	.word	0x0500001a


	//----- nvinfo : EIATTR_COOP_GROUP_INSTR_OFFSETS
	.align		4
.L_2741:
        /*00bc*/ 	.byte	0x04, 0x28
        /*00be*/ 	.short	(.L_2743 - .L_2742)


	//   ....[0]....
.L_2742:
        /*00c0*/ 	.word	0x000010a0


	//   ....[1]....
        /*00c4*/ 	.word	0x000010d0


	//   ....[2]....
        /*00c8*/ 	.word	0x000010e0


	//   ....[3]....
        /*00cc*/ 	.word	0x00001140


	//   ....[4]....
        /*00d0*/ 	.word	0x00001170


	//   ....[5]....
        /*00d4*/ 	.word	0x00001180


	//   ....[6]....
        /*00d8*/ 	.word	0x000011e0


	//   ....[7]....
        /*00dc*/ 	.word	0x00001210


	//   ....[8]....
        /*00e0*/ 	.word	0x00001220


	//   ....[9]....
        /*00e4*/ 	.word	0x00001280


	//   ....[10]....
        /*00e8*/ 	.word	0x000012b0


	//   ....[11]....
        /*00ec*/ 	.word	0x000012c0


	//   ....[12]....
        /*00f0*/ 	.word	0x00001320


	//   ....[13]....
        /*00f4*/ 	.word	0x00001350


	//   ....[14]....
        /*00f8*/ 	.word	0x00001360


	//   ....[15]....
        /*00fc*/ 	.word	0x000013d0


	//   ....[16]....
        /*0100*/ 	.word	0x000013e0


	//   ....[17]....
        /*0104*/ 	.word	0x000013f0


	//   ....[18]....
        /*0108*/ 	.word	0x00001a30


	//   ....[19]....
        /*010c*/ 	.word	0x00001a80


	//   ....[20]....
        /*0110*/ 	.word	0x00001af0


	//   ....[21]....
        /*0114*/ 	.word	0x00001ba0


	//   ....[22]....
        /*0118*/ 	.word	0x00001bf0


	//   ....[23]....
        /*011c*/ 	.word	0x00001c60


	//   ....[24]....
        /*0120*/ 	.word	0x00001d10


	//   ....[25]....
        /*0124*/ 	.word	0x00001d60


	//   ....[26]....
        /*0128*/ 	.word	0x00001dd0


	//   ....[27]....
        /*012c*/ 	.word	0x00001e80


	//   ....[28]....
        /*0130*/ 	.word	0x00001ed0


	//   ....[29]....
        /*0134*/ 	.word	0x00001f40


	//   ....[30]....
        /*0138*/ 	.word	0x00001ff0


	//   ....[31]....
        /*013c*/ 	.word	0x00002050


	//   ....[32]....
        /*0140*/ 	.word	0x000020a0


	//   ....[33]....
        /*0144*/ 	.word	0x00002160


	//   ....[34]....
        /*0148*/ 	.word	0x000021b0


	//   ....[35]....
        /*014c*/ 	.word	0x00002200


	//----- nvinfo : EIATTR_EXIT_INSTR_OFFSETS
	.align		4
.L_2743:
        /*0150*/ 	.byte	0x04, 0x1c
        /*0152*/ 	.short	(.L_2745 - .L_2744)


	//   ....[0]....
.L_2744:
        /*0154*/ 	.word	0x000018d0


	//   ....[1]....
        /*0158*/ 	.word	0x000019c0


	//----- nvinfo : EIATTR_CRS_STACK_SIZE
	.align		4
.L_2745:
        /*015c*/ 	.byte	0x04, 0x1e
        /*015e*/ 	.short	(.L_2747 - .L_2746)
.L_2746:
        /*0160*/ 	.word	0x00000000


	//----- nvinfo : EIATTR_CBANK_PARAM_SIZE
	.align		4
.L_2747:
        /*0164*/ 	.byte	0x03, 0x19
        /*0166*/ 	.short	0x00a0


	//----- nvinfo : EIATTR_PARAM_CBANK
	.align		4
        /*0168*/ 	.byte	0x04, 0x0a
        /*016a*/ 	.short	(.L_2749 - .L_2748)
	.align		4
.L_2748:
        /*016c*/ 	.word	index@(.nv.constant0._Z30group_norm_nhwc_fwd_sum_kernelI11Bf16IOFp32WLi192EEv26Group_norm_nhwc_fwd_params)
        /*0170*/ 	.short	0x0210
        /*0172*/ 	.short	0x00a0


	//----- nvinfo : EIATTR_SW_WAR
	.align		4
.L_2749:
        /*0174*/ 	.byte	0x04, 0x36
        /*0176*/ 	.short	(.L_2751 - .L_2750)
.L_2750:
        /*0178*/ 	.word	0x00000008
.L_2751:


//--------------------- .nv.info._Z30group_norm_nhwc_fwd_sum_kernelI11Bf16IOFp32WLi448EEv26Group_norm_nhwc_fwd_params --------------------------
	.section	.nv.info._Z30group_norm_nhwc_fwd_sum_kernelI11Bf16IOFp32WLi448EEv26Group_norm_nhwc_fwd_params,"",@"SHT_CUDA_INFO"
	.sectionflags	@""
	.align	4


	//----- nvinfo : EIATTR_CUDA_API_VERSION
	.align		4
        /*0000*/ 	.byte	0x04, 0x37
        /*0002*/ 	.short	(.L_2753 - .L_2752)
.L_2752:
        /*0004*/ 	.word	0x00000082


	//----- nvinfo : EIATTR_KPARAM_INFO
	.align		4
.L_2753:
        /*0008*/ 	.byte	0x04, 0x17
        /*000a*/ 	.short	(.L_2755 - .L_2754)
.L_2754:
        /*000c*/ 	.word	0x00000000
        /*0010*/ 	.short	0x0000
        /*0012*/ 	.short	0x0000
        /*0014*/ 	.byte	0x00, 0xf0, 0x81, 0x02


	//----- nvinfo : EIATTR_SPARSE_MMA_MASK
	.align		4
.L_2755:
        /*0018*/ 	.byte	0x03, 0x50
        /*001a*/ 	.short	0x0000


	//----- nvinfo : EIATTR_MAXREG_COUNT
	.align		4
        /*001c*/ 	.byte	0x03, 0x1b
        /*001e*/ 	.short	0x00ff


	//----- nvinfo : EIATTR_NUM_BARRIERS
	.align		4
        /*0020*/ 	.byte	0x02, 0x4c
        /*0022*/ 	.byte	0x01
	.zero		1


	//----- nvinfo : EIATTR_MERCURY_ISA_VERSION
	.align		4
        /*0024*/ 	.byte	0x03, 0x5f
        /*0026*/ 	.short	0x0101


	//----- nvinfo : EIATTR_COOP_GROUP_MASK_REGIDS
	.align		4
        /*0028*/ 	.byte	0x04, 0x29
        /*002a*/ 	.short	(.L_2757 - .L_2756)


	//   ....[0]....
.L_2756:
        /*002c*/ 	.word	0xffffffff


	//   ....[1]....
        /*0030*/ 	.word	0xffffffff


	//   ....[2]....
        /*0034*/ 	.word	0xffffffff


	//   ....[3]....
        /*0038*/ 	.word	0xffffffff


	//   ....[4]....
        /*003c*/ 	.word	0xffffffff


	//   ....[5]....
        /*0040*/ 	.word	0xffffffff


	//   ....[6]....
        /*0044*/ 	.word	0xffffffff


	//   ....[7]....
        /*0048*/ 	.word	0xffffffff


	//   ....[8]....
        /*004c*/ 	.word	0xffffffff


	//   ....[9]....
        /*0050*/ 	.word	0xffffffff


	//   ....[10]....
        /*0054*/ 	.word	0xffffffff


	//   ....[11]....
        /*0058*/ 	.word	0xffffffff


	//   ....[12]....
        /*005c*/ 	.word	0xffffffff


	//   ....[13]....
        /*0060*/ 	.word	0xffffffff


	//   ....[14]....
        /*0064*/ 	.word	0xffffffff


	//   ....[15]....
        /*0068*/ 	.word	0xffffffff


	//   ....[16]....
        /*006c*/ 	.word	0xffffffff


	//   ....[17]....
        /*0070*/ 	.word	0xffffffff


	//   ....[18]....
        /*0074*/ 	.word	0x05000032


	//   ....[19]....
        /*0078*/ 	.word	0x05000032


	//   ....[20]....
        /*007c*/ 	.word	0x05000032


	//   ....[21]....
        /*0080*/ 	.word	0x05000032


	//   ....[22]....
        /*0084*/ 	.word	0x05000032


	//   ....[23]....
        /*0088*/ 	.word	0x05000032


	//   ....[24]....
        /*008c*/ 	.word	0x05000032


	//   ....[25]....
        /*0090*/ 	.word	0x05000032


	//   ....[26]....
        /*0094*/ 	.word	0x05000032


	//   ....[27]....
        /*0098*/ 	.word	0x05000032


	//   ....[28]....
        /*009c*/ 	.word	0x05000032


	//   ....[29]....
        /*00a0*/ 	.word	0x05000032


	//   ....[30]....
        /*00a4*/ 	.word	0x05000032


	//   ....[31]....
        /*00a8*/ 	.word	0x05000032


	//   ....[32]....
        /*00ac*/ 	.word	0x05000032


	//   ....[33]....
        /*00b0*/ 	.word	0x05000032


	//   ....[34]....
        /*00b4*/ 	.word	0x05000032


	//   ....[35]....
        /*00b8*/ 	.word	0x05000032


	//----- nvinfo : EIATTR_COOP_GROUP_INSTR_OFFSETS
	.align		4
.L_2757:
        /*00bc*/ 	.byte	0x04, 0x28
        /*00be*/ 	.short	(.L_2759 - .L_2758)


	//   ....[0]....
.L_2758:
        /*00c0*/ 	.word	0x00001540


	//   ....[1]....
        /*00c4*/ 	.word	0x00001570


	//   ....[2]....
        /*00c8*/ 	.word	0x00001590


	//   ....[3]....
        /*00cc*/ 	.word	0x000015f0


	//   ....[4]....
        /*00d0*/ 	.word	0x00001620


	//   ....[5]....
        /*00d4*/ 	.word	0x00001630


	//   ....[6]....
        /*00d8*/ 	.word	0x00001690


	//   ....[7]....
        /*00dc*/ 	.word	0x000016c0


	//   ....[8]....
        /*00e0*/ 	.word	0x000016d0


	//   ....[9]....
        /*00e4*/ 	.word	0x00001730


	//   ....[10]....
        /*00e8*/ 	.word	0x00001760


	//   ....[11]....
        /*00ec*/ 	.word	0x00001770


	//   ....[12]....
        /*00f0*/ 	.word	0x000017c0


	//   ....[13]....
        /*00f4*/ 	.word	0x00001800


	//   ....[14]....
        /*00f8*/ 	.word	0x00001820


	//   ....[15]....
        /*00fc*/ 	.word	0x00001860


	//   ....[16]....
        /*0100*/ 	.word	0x000018a0


	//   ....[17]....
        /*0104*/ 	.word	0x000018c0


	//   ....[18]....
        /*0108*/ 	.word	0x00002350


	//   ....[19]....
        /*010c*/ 	.word	0x000023d0


	//   ....[20]....
        /*0110*/ 	.word	0x00002440


	//   ....[21]....
        /*0114*/ 	.word	0x000024f0


	//   ....[22]....
        /*0118*/ 	.word	0x00002560


	//   ....[23]....
        /*011c*/ 	.word	0x000025d0


	//   ....[24]....
        /*0120*/ 	.word	0x00002680


	//   ....[25]....
        /*0124*/ 	.word	0x000026f0


	//   ....[26]....
        /*0128*/ 	.word	0x00002760


	//   ....[27]....
        /*012c*/ 	.word	0x00002810


	//   ....[28]....
        /*0130*/ 	.word	0x00002880


	//   ....[29]....
        /*0134*/ 	.word	0x000028f0


	//   ....[30]....
        /*0138*/ 	.word	0x000029a0


	//   ....[31]....
        /*013c*/ 	.word	0x00002a20


	//   ....[32]....
        /*0140*/ 	.word	0x00002a80


	//   ....[33]....
        /*0144*/ 	.word	0x00002b30


	//   ....[34]....
        /*0148*/ 	.word	0x00002bb0


	//   ....[35]....
        /*014c*/ 	.word	0x00002c10


	//----- nvinfo : EIATTR_EXIT_INSTR_OFFSETS
	.align		4
.L_2759:
        /*0150*/ 	.byte	0x04, 0x1c
        /*0152*/ 	.short	(.L_2761 - .L_2760)


	//   ....[0]....
.L_2760:
        /*0154*/ 	.word	0x000021d0


	//   ....[1]....
        /*0158*/ 	.word	0x000022c0


	//----- nvinfo : EIATTR_CRS_STACK_SIZE
	.align		4
.L_2761:
        /*015c*/ 	.byte	0x04, 0x1e
        /*015e*/ 	.short	(.L_2763 - .L_2762)
.L_2762:
        /*0160*/ 	.word	0x00000000


	//----- nvinfo : EIATTR_CBANK_PARAM_SIZE
	.align		4
.L_2763:
        /*0164*/ 	.byte	0x03, 0x19
        /*0166*/ 	.short	0x00a0


	//----- nvinfo : EIATTR_PARAM_CBANK
	.align		4
        /*0168*/ 	.byte	0x04, 0x0a
        /*016a*/ 	.short	(.L_2765 - .L_2764)
	.align		4
.L_2764:
        /*016c*/ 	.word	index@(.nv.constant0._Z30group_norm_nhwc_fwd_sum_kernelI11Bf16IOFp32WLi448EEv26Group_norm_nhwc_fwd_params)
        /*0170*/ 	.short	0x0210
        /*0172*/ 	.short	0x00a0


	//----- nvinfo : EIATTR_SW_WAR
	.align		4
.L_2765:
        /*0174*/ 	.byte	0x04, 0x36
        /*0176*/ 	.short	(.L_2767 - .L_2766)
.L_2766:
        /*0178*/ 	.word	0x00000008
.L_2767:


//--------------------- .nv.info._Z30group_norm_nhwc_fwd_sum_kernelI11Bf16IOFp32WLi256EEv26Group_norm_nhwc_fwd_params --------------------------
	.section	.nv.info._Z30group_norm_nhwc_fwd_sum_kernelI11Bf16IOFp32WLi256EEv26Group_norm_nhwc_fwd_params,"",@"SHT_CUDA_INFO"
	.sectionflags	@""
	.align	4


	//----- nvinfo : EIATTR_CUDA_API_VERSION
	.align		4
        /*0000*/ 	.byte	0x04, 0x37
        /*0002*/ 	.short	(.L_2769 - .L_2768)
.L_2768:
        /*0004*/ 	.word	0x00000082


	//----- nvinfo : EIATTR_KPARAM_INFO
	.align		4
.L_2769:
        /*0008*/ 	.byte	0x04, 0x17
        /*000a*/ 	.short	(.L_2771 - .L_2770)
.L_2770:
        /*000c*/ 	.word	0x00000000
        /*0010*/ 	.short	0x0000
        /*0012*/ 	.short	0x0000
        /*0014*/ 	.byte	0x00, 0xf0, 0x81, 0x02


	//----- nvinfo : EIATTR_SPARSE_MMA_MASK
	.align		4
.L_2771:
        /*0018*/ 	.byte	0x03, 0x50
        /*001a*/ 	.short	0x0000


	//----- nvinfo : EIATTR_MAXREG_COUNT
	.align		4
        /*001c*/ 	.byte	0x03, 0x1b
        /*001e*/ 	.short	0x00ff


	//----- nvinfo : EIATTR_NUM_BARRIERS
	.align		4
        /*0020*/ 	.byte	0x02, 0x4c
        /*0022*/ 	.byte	0x01
	.zero		1


	//----- nvinfo : EIATTR_MERCURY_ISA_VERSION
	.align		4
        /*0024*/ 	.byte	0x03, 0x5f
        /*0026*/ 	.short	0x0101


	//----- nvinfo : EIATTR_COOP_GROUP_MASK_REGIDS
	.align		4
        /*0028*/ 	.byte	0x04, 0x29
        /*002a*/ 	.short	(.L_2773 - .L_2772)


	//   ....[0]....
.L_2772:
        /*002c*/ 	.word	0xffffffff


	//   ....[1]....
        /*0030*/ 	.word	0xffffffff


	//   ....[2]....
        /*0034*/ 	.word	0xffffffff


	//   ....[3]....
        /*0038*/ 	.word	0xffffffff


	//   ....[4]....
        /*003c*/ 	.word	0xffffffff


	//   ....[5]....
        /*0040*/ 	.word	0xffffffff


	//   ....[6]....
        /*0044*/ 	.word	0xffffffff


	//   ....[7]....
        /*0048*/ 	.word	0xffffffff


	//   ....[8]....
        /*004c*/ 	.word	0xffffffff


	//   ....[9]....
        /*0050*/ 	.word	0xffffffff


	//   ....[10]....
        /*0054*/ 	.word	0xffffffff


	//   ....[11]....
        /*0058*/ 	.word	0xffffffff


	//   ....[12]....
        /*005c*/ 	.word	0xffffffff


	//   ....[13]....
        /*0060*/ 	.word	0xffffffff


	//   ....[14]....
        /*0064*/ 	.word	0xffffffff


	//   ....[15]....
        /*0068*/ 	.word	0xffffffff


	//   ....[16]....
        /*006c*/ 	.word	0xffffffff


	//   ....[17]....
        /*0070*/ 	.word	0xffffffff


	//   ....[18]....
        /*0074*/ 	.word	0x05000020


	//   ....[19]....
        /*0078*/ 	.word	0x05000020


	//   ....[20]....
        /*007c*/ 	.word	0x05000020


	//   ....[21]....
        /*0080*/ 	.word	0x05000020


	//   ....[22]....
        /*0084*/ 	.word	0x05000020


	//   ....[23]....
        /*0088*/ 	.word	0x05000020


	//   ....[24]....
        /*008c*/ 	.word	0x05000020


	//   ....[25]....
        /*0090*/ 	.word	0x05000020


	//   ....[26]....
        /*0094*/ 	.word	0x05000020


	//   ....[27]....
        /*0098*/ 	.word	0x05000020


	//   ....[28]....
        /*009c*/ 	.word	0x05000020


	//   ....[29]....
        /*00a0*/ 	.word	0x05000020


	//   ....[30]....
        /*00a4*/ 	.word	0x05000020


	//   ....[31]....
        /*00a8*/ 	.word	0x05000020


	//   ....[32]....
        /*00ac*/ 	.word	0x05000020


	//   ....[33]....
        /*00b0*/ 	.word	0x05000020


	//   ....[34]....
        /*00b4*/ 	.word	0x05000020


	//   ....[35]....
        /*00b8*/ 	.word	0x05000020


	//----- nvinfo : EIATTR_COOP_GROUP_INSTR_OFFSETS
	.align		4
.L_2773:
        /*00bc*/ 	.byte	0x04, 0x28
        /*00be*/ 	.short	(.L_2775 - .L_2774)


	//   ....[0]....
.L_2774:
        /*00c0*/ 	.word	0x00001190


	//   ....[1]....
        /*00c4*/ 	.word	0x000011c0


	//   ....[2]....
        /*00c8*/ 	.word	0x000011e0


	//   ....[3]....
        /*00cc*/ 	.word	0x00001240


	//   ....[4]....
        /*00d0*/ 	.word	0x00001270


	//   ....[5]....
        /*00d4*/ 	.word	0x00001280


	//   ....[6]....
        /*00d8*/ 	.word	0x000012e0


	//   ....[7]....
        /*00dc*/ 	.word	0x00001310


	//   ....[8]....
        /*00e0*/ 	.word	0x00001320


	//   ....[9]....
        /*00e4*/ 	.word	0x00001370


	//   ....[10]....
        /*00e8*/ 	.word	0x000013a0


	//   ....[11]....
        /*00ec*/ 	.word	0x000013c0


	//   ....[12]....
        /*00f0*/ 	.word	0x00001410


	//   ....[13]....
        /*00f4*/ 	.word	0x00001450


	//   ....[14]....
        /*00f8*/ 	.word	0x00001480


	//   ....[15]....
        /*00fc*/ 	.word	0x000014a0


	//   ....[16]....
        /*0100*/ 	.word	0x000014e0


	//   ....[17]....
        /*0104*/ 	.word	0x00001510


	//   ....[18]....
        /*0108*/ 	.word	0x00001c40


	//   ....[19]....
        /*010c*/ 	.word	0x00001cb0


	//   ....[20]....
        /*0110*/ 	.word	0x00001d20


	//   ....[21]....
        /*0114*/ 	.word	0x00001dd0


	//   ....[22]....
        /*0118*/ 	.word	0x00001e40


	//   ....[23]....
        /*011c*/ 	.word	0x00001eb0


	//   ....[24]....
        /*0120*/ 	.word	0x00001f60


	//   ....[25]....
        /*0124*/ 	.word	0x00001fd0


	//   ....[26]....
        /*0128*/ 	.word	0x00002040


	//   ....[27]....
        /*012c*/ 	.word	0x000020f0


	//   ....[28]....
        /*0130*/ 	.word	0x00002160


	//   ....[29]....
        /*0134*/ 	.word	0x000021d0


	//   ....[30]....
        /*0138*/ 	.word	0x00002280


	//   ....[31]....
        /*013c*/ 	.word	0x00002300


	//   ....[32]....
        /*0140*/ 	.word	0x00002370


	//   ....[33]....
        /*0144*/ 	.word	0x00002410


	//   ....[34]....
        /*0148*/ 	.word	0x00002490


	//   ....[35]....
        /*014c*/ 	.word	0x000024f0


	//----- nvinfo : EIATTR_EXIT_INSTR_OFFSETS
	.align		4
.L_2775:
        /*0150*/ 	.byte	0x04, 0x1c
        /*0152*/ 	.short	(.L_2777 - .L_2776)


	//   ....[0]....
.L_2776:
        /*0154*/ 	.word	0x00001ab0


	//   ....[1]....
        /*0158*/ 	.word	0x00001ba0


	//----- nvinfo : EIATTR_CRS_STACK_SIZE
	.align		4
.L_2777:
        /*015c*/ 	.byte	0x04, 0x1e
        /*015e*/ 	.short	(.L_2779 - .L_2778)
.L_2778:
        /*0160*/ 	.word	0x00000000


	//----- nvinfo : EIATTR_CBANK_PARAM_SIZE
	.align		4
.L_2779:
        /*0164*/ 	.byte	0x03, 0x19
        /*0166*/ 	.short	0x00a0


	//----- nvinfo : EIATTR_PARAM_CBANK
	.align		4
        /*0168*/ 	.byte	0x04, 0x0a
        /*016a*/ 	.short	(.L_2781 - .L_2780)
	.align		4
.L_2780:
        /*016c*/ 	.word	index@(.nv.constant0._Z30group_norm_nhwc_fwd_sum_kernelI11Bf16IOFp32WLi256EEv26Group_norm_nhwc_fwd_params)
        /*0170*/ 	.short	0x0210
        /*0172*/ 	.short	0x00a0


	//----- nvinfo : EIATTR_SW_WAR
	.align		4
.L_2781:
        /*0174*/ 	.byte	0x04, 0x36
        /*0176*/ 	.short	(.L_2783 - .L_2782)
.L_2782:
        /*0178*/ 	.word	0x00000008
.L_2783:


//--------------------- .nv.info._Z30group_norm_nhwc_fwd_sum_kernelI11Bf16IOFp32WLi120EEv26Group_norm_nhwc_fwd_params --------------------------
	.section	.nv.info._Z30group_norm_nhwc_fwd_sum_kernelI11Bf16IOFp32WLi120EEv26Group_norm_nhwc_fwd_params,"",@"SHT_CUDA_INFO"
	.sectionflags	@""
	.align	4


	//----- nvinfo : EIATTR_CUDA_API_VERSION
	.align		4
        /*0000*/ 	.byte	0x04, 0x37
        /*0002*/ 	.short	(.L_2785 - .L_2784)
.L_2784:
        /*0004*/ 	.word	0x00000082


	//----- nvinfo : EIATTR_KPARAM_INFO
	.align		4
.L_2785:
        /*0008*/ 	.byte	0x04, 0x17
        /*000a*/ 	.short	(.L_2787 - .L_2786)
.L_2786:
        /*000c*/ 	.word	0x00000000
        /*0010*/ 	.short	0x0000
        /*0012*/ 	.short	0x0000
        /*0014*/ 	.byte	0x00, 0xf0, 0x81, 0x02


	//----- nvinfo : EIATTR_SPARSE_MMA_MASK
	.align		4
.L_2787:
        /*0018*/ 	.byte	0x03, 0x50
        /*001a*/ 	.short	0x0000


	//----- nvinfo : EIATTR_MAXREG_COUNT
	.align		4
        /*001c*/ 	.byte	0x03, 0x1b
        /*001e*/ 	.short	0x00ff


	//----- nvinfo : EIATTR_NUM_BARRIERS
	.align		4
        /*0020*/ 	.byte	0x02, 0x4c
        /*0022*/ 	.byte	0x01
	.zero		1


	//----- nvinfo : EIATTR_MERCURY_ISA_VERSION
	.align		4
        /*0024*/ 	.byte	0x03, 0x5f
        /*0026*/ 	.short	0x0101


	//----- nvinfo : EIATTR_COOP_GROUP_MASK_REGIDS
	.align		4
        /*0028*/ 	.byte	0x04, 0x29
        /*002a*/ 	.short	(.L_2789 - .L_2788)


	//   ....[0]....
.L_2788:
        /*002c*/ 	.word	0x0500000b


	//   ....[1]....
        /*0030*/ 	.word	0x0500000b


	//   ....[2]....
        /*0034*/ 	.word	0x0500000b


	//   ....[3]....
        /*0038*/ 	.word	0x0500000b


	//   ....[4]....
        /*003c*/ 	.word	0x0500000b


	//   ....[5]....
        /*0040*/ 	.word	0x0500000b


	//   ....[6]....
        /*0044*/ 	.word	0x0500000b


	//   ....[7]....
        /*0048*/ 	.word	0x0500000b


	//   ....[8]....
        /*004c*/ 	.word	0x0500000b


	//   ....[9]....
        /*0050*/ 	.word	0x0500000b


	//   ....[10]....
        /*0054*/ 	.word	0x0500000b


	//   ....[11]....
        /*0058*/ 	.word	0x0500000b


	//   ....[12]....
        /*005c*/ 	.word	0x0500000b


	//   ....[13]....
        /*0060*/ 	.word	0x0500000b


	//   ....[14]....
        /*0064*/ 	.word	0x0500000b


	//   ....[15]....
        /*0068*/ 	.word	0x0500000b


	//   ....[16]....
        /*006c*/ 	.word	0x0500000b


	//   ....[17]....
        /*0070*/ 	.word	0x0500000b


	//   ....[18]....
        /*0074*/ 	.word	0x0500000b


	//   ....[19]....
        /*0078*/ 	.word	0x0500000b


	//   ....[20]....
        /*007c*/ 	.word	0x0500000b


	//   ....[21]....
        /*0080*/ 	.word	0x0500000b


	//----- nvinfo : EIATTR_COOP_GROUP_INSTR_OFFSETS
	.align		4
.L_2789:
        /*0084*/ 	.byte	0x04, 0x28
        /*0086*/ 	.short	(.L_2791 - .L_2790)


	//   ....[0]....
.L_2790:
        /*0088*/ 	.word	0x00000f30


	//   ....[1]....
        /*008c*/ 	.word	0x00001030


	//   ....[2]....
        /*0090*/ 	.word	0x00001070


	//   ....[3]....
        /*0094*/ 	.word	0x00001170


	//   ....[4]....
        /*0098*/ 	.word	0x000011b0


	//   ....[5]....
        /*009c*/ 	.word	0x000012b0


	//   ....[6]....
        /*00a0*/ 	.word	0x000012f0


	//   ....[7]....
        /*00a4*/ 	.word	0x00001420


	//   ....[8]....
        /*00a8*/ 	.word	0x00001470


	//   ....[9]....
        /*00ac*/ 	.word	0x000014e0


	//   ....[10]....
        /*00b0*/ 	.word	0x00001550


	//   ....[11]....
        /*00b4*/ 	.word	0x00001a40


	//   ....[12]....
        /*00b8*/ 	.word	0x00001a90


	//   ....[13]....
        /*00bc*/ 	.word	0x00001b00


	//   ....[14]....
        /*00c0*/ 	.word	0x00001b50


	//   ....[15]....
        /*00c4*/ 	.word	0x00001bc0


	//   ....[16]....
        /*00c8*/ 	.word	0x00001c10


	//   ....[17]....
        /*00cc*/ 	.word	0x00001c80


	//   ....[18]....
        /*00d0*/ 	.word	0x00001ce0


	//   ....[19]....
        /*00d4*/ 	.word	0x00001d60


	//   ....[20]....
        /*00d8*/ 	.word	0x00001df0


	//   ....[21]....
        /*00dc*/ 	.word	0x00001e80


	//----- nvinfo : EIATTR_EXIT_INSTR_OFFSETS
	.align		4
.L_2791:
        /*00e0*/ 	.byte	0x04, 0x1c
        /*00e2*/ 	.short	(.L_2793 - .L_2792)


	//   ....[0]....
.L_2792:
        /*00e4*/ 	.word	0x00001940


	//   ....[1]....
        /*00e8*/ 	.word	0x00001a20


	//----- nvinfo : EIATTR_CRS_STACK_SIZE
	.align		4
.L_2793:
        /*00ec*/ 	.byte	0x04, 0x1e
        /*00ee*/ 	.short	(.L_2795 - .L_2794)
.L_2794:
        /*00f0*/ 	.word	0x00000000


	//----- nvinfo : EIATTR_CBANK_PARAM_SIZE
	.align		4
.L_2795:
        /*00f4*/ 	.byte	0x03, 0x19
        /*00f6*/ 	.short	0x00a0


	//----- nvinfo : EIATTR_PARAM_CBANK
	.align		4
        /*00f8*/ 	.byte	0x04, 0x0a
        /*00fa*/ 	.short	(.L_2797 - .L_2796)
	.align		4
.L_2796:
        /*00fc*/ 	.word	index@(.nv.constant0._Z30group_norm_nhwc_fwd_sum_kernelI11Bf16IOFp32WLi120EEv26Group_norm_nhwc_fwd_params)
        /*0100*/ 	.short	0x0210
        /*0102*/ 	.short	0x00a0


	//----- nvinfo : EIATTR_SW_WAR
	.align		4
.L_2797:
        /*0104*/ 	.byte	0x04, 0x36
        /*0106*/ 	.short	(.L_2799 - .L_2798)
.L_2798:
        /*0108*/ 	.word	0x00000008
.L_2799:


//--------------------- .nv.info._Z30group_norm_nhwc_fwd_sum_kernelI11Bf16IOFp32WLi140EEv26Group_norm_nhwc_fwd_params --------------------------
	.section	.nv.info._Z30group_norm_nhwc_fwd_sum_kernelI11Bf16IOFp32WLi140EEv26Group_norm_nhwc_fwd_params,"",@"SHT_CUDA_INFO"
	.sectionflags	@""
	.align	4


	//----- nvinfo : EIATTR_CUDA_API_VERSION
	.align		4
        /*0000*/ 	.byte	0x04, 0x37
        /*0002*/ 	.short	(.L_2801 - .L_2800)
.L_2800:
        /*0004*/ 	.word	0x00000082


	//----- nvinfo : EIATTR_KPARAM_INFO
	.align		4
.L_2801:
        /*0008*/ 	.byte	0x04, 0x17
        /*000a*/ 	.short	(.L_2803 - .L_2802)
.L_2802:
        /*000c*/ 	.word	0x00000000
        /*0010*/ 	.short	0x0000
        /*0012*/ 	.short	0x0000
        /*0014*/ 	.byte	0x00, 0xf0, 0x81, 0x02


	//----- nvinfo : EIATTR_SPARSE_MMA_MASK
	.align		4
.L_2803:
        /*0018*/ 	.byte	0x03, 0x50
        /*001a*/ 	.short	0x0000


	//----- nvinfo : EIATTR_MAXREG_COUNT
	.align		4
        /*001c*/ 	.byte	0x03, 0x1b
        /*001e*/ 	.short	0x00ff


	//----- nvinfo : EIATTR_NUM_BARRIERS
	.align		4
        /*0020*/ 	.byte	0x02, 0x4c
        /*0022*/ 	.byte	0x01
	.zero		1


	//----- nvinfo : EIATTR_MERCURY_ISA_VERSION
	.align		4
        /*0024*/ 	.byte	0x03, 0x5f
        /*0026*/ 	.short	0x0101


	//----- nvinfo : EIATTR_COOP_GROUP_MASK_REGIDS
	.align		4
        /*0028*/ 	.byte	0x04, 0x29
        /*002a*/ 	.short	(.L_2805 - .L_2804)


	//   ....[0]....
.L_2804:
        /*002c*/ 	.word	0x05000009


	//   ....[1]....
        /*0030*/ 	.word	0x05000009


	//   ....[2]....
        /*0034*/ 	.word	0x05000009


	//   ....[3]....
        /*0038*/ 	.word	0x05000009


	//   ....[4]....
        /*003c*/ 	.word	0x05000009


	//   ....[5]....
        /*0040*/ 	.word	0x05000009


	//   ....[6]....
        /*0044*/ 	.word	0x05000009


	//   ....[7]....
        /*0048*/ 	.word	0x05000009


	//   ....[8]....
        /*004c*/ 	.word	0x05000009


	//   ....[9]....
        /*0050*/ 	.word	0x05000009


	//   ....[10]....
        /*0054*/ 	.word	0x05000009


	//   ....[11]....
        /*0058*/ 	.word	0x05000009


	//   ....[12]....
        /*005c*/ 	.word	0x05000009


	//   ....[13]....
        /*0060*/ 	.word	0x05000009


	//   ....[14]....
        /*0064*/ 	.word	0x05000009


	//   ....[15]....
        /*0068*/ 	.word	0x05000009


	//   ....[16]....
        /*006c*/ 	.word	0x05000009


	//   ....[17]....
        /*0070*/ 	.word	0x05000009


	//   ....[18]....
        /*0074*/ 	.word	0x05000009


	//   ....[19]....
        /*0078*/ 	.word	0x05000009


	//   ....[20]....
        /*007c*/ 	.word	0x05000009


	//   ....[21]....
        /*0080*/ 	.word	0x05000009


	//----- nvinfo : EIATTR_COOP_GROUP_INSTR_OFFSETS
	.align		4
.L_2805:
        /*0084*/ 	.byte	0x04, 0x28
        /*0086*/ 	.short	(.L_2807 - .L_2806)


	//   ....[0]....
.L_2806:
        /*0088*/ 	.word	0x00000f80


	//   ....[1]....
        /*008c*/ 	.word	0x00001080


	//   ....[2]....
        /*0090*/ 	.word	0x000010c0


	//   ....[3]....
        /*0094*/ 	.word	0x000011c0


	//   ....[4]....
        /*0098*/ 	.word	0x00001200


	//   ....[5]....
        /*009c*/ 	.word	0x00001300


	//   ....[6]....
        /*00a0*/ 	.word	0x00001340


	//   ....[7]....
        /*00a4*/ 	.word	0x00001470


	//   ....[8]....
        /*00a8*/ 	.word	0x000014c0


	//   ....[9]....
        /*00ac*/ 	.word	0x00001530


	//   ....[10]....
        /*00b0*/ 	.word	0x000015a0


	//   ....[11]....
        /*00b4*/ 	.word	0x00001b70


	//   ....[12]....
        /*00b8*/ 	.word	0x00001bc0


	//   ....[13]....
        /*00bc*/ 	.word	0x00001c30


	//   ....[14]....
        /*00c0*/ 	.word	0x00001c80


	//   ....[15]....
        /*00c4*/ 	.word	0x00001cf0


	//   ....[16]....
        /*00c8*/ 	.word	0x00001d40


	//   ....[17]....
        /*00cc*/ 	.word	0x00001db0


	//   ....[18]....
        /*00d0*/ 	.word	0x00001e10


	//   ....[19]....
        /*00d4*/ 	.word	0x00001e90


	//   ....[20]....
        /*00d8*/ 	.word	0x00001f20


	//   ....[21]....
        /*00dc*/ 	.word	0x00001fb0


	//----- nvinfo : EIATTR_EXIT_INSTR_OFFSETS
	.align		4
.L_2807:
        /*00e0*/ 	.byte	0x04, 0x1c
        /*00e2*/ 	.short	(.L_2809 - .L_2808)


	//   ....[0]....
.L_2808:
        /*00e4*/ 	.word	0x00001a70


	//   ....[1]....
        /*00e8*/ 	.word	0x00001b50


	//----- nvinfo : EIATTR_CRS_STACK_SIZE
	.align		4
.L_2809:
        /*00ec*/ 	.byte	0x04, 0x1e
        /*00ee*/ 	.short	(.L_2811 - .L_2810)
.L_2810:
        /*00f0*/ 	.word	0x00000000


	//----- nvinfo : EIATTR_CBANK_PARAM_SIZE
	.align		4
.L_2811:
        /*00f4*/ 	.byte	0x03, 0x19
        /*00f6*/ 	.short	0x00a0


	//----- nvinfo : EIATTR_PARAM_CBANK
	.align		4
        /*00f8*/ 	.byte	0x04, 0x0a
        /*00fa*/ 	.short	(.L_2813 - .L_2812)
	.align		4
.L_2812:
        /*00fc*/ 	.word	index@(.nv.constant0._Z30group_norm_nhwc_fwd_sum_kernelI11Bf16IOFp32WLi140EEv26Group_norm_nhwc_fwd_params)
        /*0100*/ 	.short	0x0210
        /*0102*/ 	.short	0x00a0


	//----- nvinfo : EIATTR_SW_WAR
	.align		4
.L_2813:
        /*0104*/ 	.byte	0x04, 0x36
        /*0106*/ 	.short	(.L_2815 - .L_2814)
.L_2814:
        /*0108*/ 	.word	0x00000008
.L_2815:


//--------------------- .nv.info._Z30group_norm_nhwc_fwd_sum_kernelI11Bf16IOFp32WLi160EEv26Group_norm_nhwc_fwd_params --------------------------
	.section	.nv.info._Z30group_norm_nhwc_fwd_sum_kernelI11Bf16IOFp32WLi160EEv26Group_norm_nhwc_fwd_params,"",@"SHT_CUDA_INFO"
	.sectionflags	@""
	.align	4


	//----- nvinfo : EIATTR_CUDA_API_VERSION
	.align		4
        /*0000*/ 	.byte	0x04, 0x37
        /*0002*/ 	.short	(.L_2817 - .L_2816)
.L_2816:
        /*0004*/ 	.word	0x00000082


	//----- nvinfo : EIATTR_KPARAM_INFO
	.align		4
.L_2817:
        /*0008*/ 	.byte	0x04, 0x17
        /*000a*/ 	.short	(.L_2819 - .L_2818)
.L_2818:
        /*000c*/ 	.word	0x00000000
        /*0010*/ 	.short	0x0000
        /*0012*/ 	.short	0x0000
        /*0014*/ 	.byte	0x00, 0xf0, 0x81, 0x02


	//----- nvinfo : EIATTR_SPARSE_MMA_MASK
	.align		4
.L_2819:
        /*0018*/ 	.byte	0x03, 0x50
        /*001a*/ 	.short	0x0000


	//----- nvinfo : EIATTR_MAXREG_COUNT
	.align		4
        /*001c*/ 	.byte	0x03, 0x1b
        /*001e*/ 	.short	0x00ff


	//----- nvinfo : EIATTR_NUM_BARRIERS
	.align		4
        /*0020*/ 	.byte	0x02, 0x4c
        /*0022*/ 	.byte	0x01
	.zero		1


	//----- nvinfo : EIATTR_MERCURY_ISA_VERSION
	.align		4
        /*0024*/ 	.byte	0x03, 0x5f
        /*0026*/ 	.short	0x0101


	//----- nvinfo : EIATTR_COOP_GROUP_MASK_REGIDS
	.align		4
        /*0028*/ 	.byte	0x04, 0x29
        /*002a*/ 	.short	(.L_2821 - .L_2820)


	//   ....[0]....
.L_2820:
        /*002c*/ 	.word	0xffffffff


	//   ....[1]....
        /*0030*/ 	.word	0xffffffff


	//   ....[2]....
        /*0034*/ 	.word	0xffffffff


	//   ....[3]....
        /*0038*/ 	.word	0xffffffff


	//   ....[4]....
        /*003c*/ 	.word	0xffffffff


	//   ....[5]....
        /*0040*/ 	.word	0xffffffff


	//   ....[6]....
        /*0044*/ 	.word	0xffffffff


	//   ....[7]....
        /*0048*/ 	.word	0xffffffff


	//   ....[8]....
        /*004c*/ 	.word	0xffffffff


	//   ....[9]....
        /*0050*/ 	.word	0xffffffff


	//   ....[10]....
        /*0054*/ 	.word	0xffffffff


	//   ....[11]....
        /*0058*/ 	.word	0xffffffff


	//   ....[12]....
        /*005c*/ 	.word	0xffffffff


	//   ....[13]....
        /*0060*/ 	.word	0xffffffff


	//   ....[14]....
        /*0064*/ 	.word	0xffffffff


	//   ....[15]....
        /*0068*/ 	.word	0xffffffff


	//   ....[16]....
        /*006c*/ 	.word	0xffffffff


	//   ....[17]....
        /*0070*/ 	.word	0xffffffff


	//   ....[18]....
        /*0074*/ 	.word	0x05000015


	//   ....[19]....
        /*0078*/ 	.word	0x05000015


	//   ....[20]....
        /*007c*/ 	.word	0x05000015


	//   ....[21]....
        /*0080*/ 	.word	0x05000015


	//   ....[22]....
        /*0084*/ 	.word	0x05000015


	//   ....[23]....
        /*0088*/ 	.word	0x05000015


	//   ....[24]....
        /*008c*/ 	.word	0x05000015


	//   ....[25]....
        /*0090*/ 	.word	0x05000015


	//   ....[26]....
        /*0094*/ 	.word	0x05000015


	//   ....[27]....
        /*0098*/ 	.word	0x05000015


	//   ....[28]....
        /*009c*/ 	.word	0x05000015


	//   ....[29]....
        /*00a0*/ 	.word	0x05000015


	//   ....[30]....
        /*00a4*/ 	.word	0x05000015


	//   ....[31]....
        /*00a8*/ 	.word	0x05000015


	//   ....[32]....
        /*00ac*/ 	.word	0x05000015


	//   ....[33]....
        /*00b0*/ 	.word	0x05000015


	//   ....[34]....
        /*00b4*/ 	.word	0x05000015


	//   ....[35]....
        /*00b8*/ 	.word	0x05000015


	//----- nvinfo : EIATTR_COOP_GROUP_INSTR_OFFSETS
	.align		4
.L_2821:
        /*00bc*/ 	.byte	0x04, 0x28
        /*00be*/ 	.short	(.L_2823 - .L_2822)


	//   ....[0]....
.L_2822:
        /*00c0*/ 	.word	0x00000fe0


	//   ....[1]....
        /*00c4*/ 	.word	0x00001010


	//   ....[2]....
        /*00c8*/ 	.word	0x00001020


	//   ....[3]....
        /*00cc*/ 	.word	0x00001080


	//   ....[4]....
        /*00d0*/ 	.word	0x000010b0


	//   ....[5]....
        /*00d4*/ 	.word	0x000010c0


	//   ....[6]....
        /*00d8*/ 	.word	0x00001120


	//   ....[7]....
        /*00dc*/ 	.word	0x00001150


	//   ....[8]....
        /*00e0*/ 	.word	0x00001160


	//   ....[9]....
        /*00e4*/ 	.word	0x000011c0


	//   ....[10]....
        /*00e8*/ 	.word	0x000011f0


	//   ....[11]....
        /*00ec*/ 	.word	0x00001200


	//   ....[12]....
        /*00f0*/ 	.word	0x00001260


	//   ....[13]....
        /*00f4*/ 	.word	0x00001290


	//   ....[14]....
        /*00f8*/ 	.word	0x000012a0


	//   ....[15]....
        /*00fc*/ 	.word	0x00001310


	//   ....[16]....
        /*0100*/ 	.word	0x00001320


	//   ....[17]....
        /*0104*/ 	.word	0x00001330


	//   ....[18]....
        /*0108*/ 	.word	0x000018c0


	//   ....[19]....
        /*010c*/ 	.word	0x00001910


	//   ....[20]....
        /*0110*/ 	.word	0x00001970


	//   ....[21]....
        /*0114*/ 	.word	0x00001a00


	//   ....[22]....
        /*0118*/ 	.word	0x00001a70


	//   ....[23]....
        /*011c*/ 	.word	0x00001ad0


	//   ....[24]....
        /*0120*/ 	.word	0x00001b60


	//   ....[25]....
        /*0124*/ 	.word	0x00001bd0


	//   ....[26]....
        /*0128*/ 	.word	0x00001c30


	//   ....[27]....
        /*012c*/ 	.word	0x00001cc0


	//   ....[28]....
        /*0130*/ 	.word	0x00001d30


	//   ....[29]....
        /*0134*/ 	.word	0x00001d80


	//   ....[30]....
        /*0138*/ 	.word	0x00001e60


	//   ....[31]....
        /*013c*/ 	.word	0x00001eb0


	//   ....[32]....
        /*0140*/ 	.word	0x00001f10


	//   ....[33]....
        /*0144*/ 	.word	0x00001fa0


	//   ....[34]....
        /*0148*/ 	.word	0x00001ff0


	//   ....[35]....
        /*014c*/ 	.word	0x00002040


	//----- nvinfo : EIATTR_EXIT_INSTR_OFFSETS
	.align		4
.L_2823:
        /*0150*/ 	.byte	0x04, 0x1c
        /*0152*/ 	.short	(.L_2825 - .L_2824)


	//   ....[0]....
.L_2824:
        /*0154*/ 	.word	0x00001750


	//   ....[1]....
        /*0158*/ 	.word	0x00001840


	//----- nvinfo : EIATTR_CRS_STACK_SIZE
	.align		4
.L_2825:
        /*015c*/ 	.byte	0x04, 0x1e
        /*015e*/ 	.short	(.L_2827 - .L_2826)
.L_2826:
        /*0160*/ 	.word	0x00000000


	//----- nvinfo : EIATTR_CBANK_PARAM_SIZE
	.align		4
.L_2827:
        /*0164*/ 	.byte	0x03, 0x19
        /*0166*/ 	.short	0x00a0


	//----- nvinfo : EIATTR_PARAM_CBANK
	.align		4
        /*0168*/ 	.byte	0x04, 0x0a
        /*016a*/ 	.short	(.L_2829 - .L_2828)
	.align		4
.L_2828:
        /*016c*/ 	.word	index@(.nv.constant0._Z30group_norm_nhwc_fwd_sum_kernelI11Bf16IOFp32WLi160EEv26Group_norm_nhwc_fwd_params)
        /*0170*/ 	.short	0x0210
        /*0172*/ 	.short	0x00a0


	//----- nvinfo : EIATTR_SW_WAR
	.align		4
.L_2829:
        /*0174*/ 	.byte	0x04, 0x36
        /*0176*/ 	.short	(.L_2831 - .L_2830)
.L_2830:
        /*0178*/ 	.word	0x00000008
.L_2831:


//--------------------- .nv.info._Z30group_norm_nhwc_fwd_sum_kernelI11Bf16IOBf16WLi196EEv26Group_norm_nhwc_fwd_params --------------------------
	.section	.nv.info._Z30group_norm_nhwc_fwd_sum_kernelI11Bf16IOBf16WLi196EEv26Group_norm_nhwc_fwd_params,"",@"SHT_CUDA_INFO"
	.sectionflags	@""
	.align	4


	//----- nvinfo : EIATTR_CUDA_API_VERSION
	.align		4
        /*0000*/ 	.byte	0x04, 0x37
        /*0002*/ 	.short	(.L_2833 - .L_2832)
.L_2832:
        /*0004*/ 	.word	0x00000082


	//----- nvinfo : EIATTR_KPARAM_INFO
	.align		4
.L_2833:
        /*0008*/ 	.byte	0x04, 0x17
        /*000a*/ 	.short	(.L_2835 - .L_2834)
.L_2834:
        /*000c*/ 	.word	0x00000000
        /*0010*/ 	.short	0x0000
        /*0012*/ 	.short	0x0000
        /*0014*/ 	.byte	0x00, 0xf0, 0x81, 0x02


	//----- nvinfo : EIATTR_SPARSE_MMA_MASK
	.align		4
.L_2835:
        /*0018*/ 	.byte	0x03, 0x50
        /*001a*/ 	.short	0x0000


	//----- nvinfo : EIATTR_MAXREG_COUNT
	.align		4
        /*001c*/ 	.byte	0x03, 0x1b
        /*001e*/ 	.short	0x00ff


	//----- nvinfo : EIATTR_NUM_BARRIERS
	.align		4
        /*0020*/ 	.byte	0x02, 0x4c
        /*0022*/ 	.byte	0x01
	.zero		1


	//----- nvinfo : EIATTR_MERCURY_ISA_VERSION
	.align		4
        /*0024*/ 	.byte	0x03, 0x5f
        /*0026*/ 	.short	0x0101


	//----- nvinfo : EIATTR_COOP_GROUP_MASK_REGIDS
	.align		4
        /*0028*/ 	.byte	0x04, 0x29
        /*002a*/ 	.short	(.L_2837 - .L_2836)


	//   ....[0]....
.L_2836:
        /*002c*/ 	.word	0x05000003


	//   ....[1]....
        /*0030*/ 	.word	0x05000003


	//   ....[2]....
        /*0034*/ 	.word	0x05000003


	//   ....[3]....
        /*0038*/ 	.word	0x05000003


	//   ....[4]....
        /*003c*/ 	.word	0x05000003


	//   ....[5]....
        /*0040*/ 	.word	0x05000003


	//   ....[6]....
        /*0044*/ 	.word	0x05000003


	//   ....[7]....
        /*0048*/ 	.word	0x05000003


	//   ....[8]....
        /*004c*/ 	.word	0x05000003


	//   ....[9]....
        /*0050*/ 	.word	0x05000003


	//   ....[10]....
        /*0054*/ 	.word	0x05000003


	//   ....[11]....
        /*0058*/ 	.word	0x05000003


	//   ....[12]....
        /*005c*/ 	.word	0x05000003


	//   ....[13]....
        /*0060*/ 	.word	0x05000003


	//   ....[14]....
        /*0064*/ 	.word	0x05000003


	//   ....[15]....
        /*0068*/ 	.word	0x05000003


	//   ....[16]....
        /*006c*/ 	.word	0x05000003


	//   ....[17]....
        /*0070*/ 	.word	0x05000003


	//   ....[18]....
        /*0074*/ 	.word	0x05000003


	//   ....[19]....
        /*0078*/ 	.word	0x05000003


	//   ....[20]....
        /*007c*/ 	.word	0x05000003


	//   ....[21]....
        /*0080*/ 	.word	0x05000003


	//----- nvinfo : EIATTR_COOP_GROUP_INSTR_OFFSETS
	.align		4
.L_2837:
        /*0084*/ 	.byte	0x04, 0x28
        /*0086*/ 	.short	(.L_2839 - .L_2838)


	//   ....[0]....
.L_2838:
        /*0088*/ 	.word	0x00001050


	//   ....[1]....
        /*008c*/ 	.word	0x00001150


	//   ....[2]....
        /*0090*/ 	.word	0x00001190


	//   ....[3]....
        /*0094*/ 	.word	0x00001290


	//   ....[4]....
        /*0098*/ 	.word	0x000012d0


	//   ....[5]....
        /*009c*/ 	.word	0x000013d0


	//   ....[6]....
        /*00a0*/ 	.word	0x00001410


	//   ....[7]....
        /*00a4*/ 	.word	0x00001540


	//   ....[8]....
        /*00a8*/ 	.word	0x00001590


	//   ....[9]....
        /*00ac*/ 	.word	0x00001600


	//   ....[10]....
        /*00b0*/ 	.word	0x00001670


	//   ....[11]....
        /*00b4*/ 	.word	0x00001d80


	//   ....[12]....
        /*00b8*/ 	.word	0x00001dd0


	//   ....[13]....
        /*00bc*/ 	.word	0x00001e40


	//   ....[14]....
        /*00c0*/ 	.word	0x00001e90


	//   ....[15]....
        /*00c4*/ 	.word	0x00001f00


	//   ....[16]....
        /*00c8*/ 	.word	0x00001f50


	//   ....[17]....
        /*00cc*/ 	.word	0x00001fc0


	//   ....[18]....
        /*00d0*/ 	.word	0x00002020


	//   ....[19]....
        /*00d4*/ 	.word	0x000020a0


	//   ....[20]....
        /*00d8*/ 	.word	0x00002130


	//   ....[21]....
        /*00dc*/ 	.word	0x000021c0


	//----- nvinfo : EIATTR_EXIT_INSTR_OFFSETS
	.align		4
.L_2839:
        /*00e0*/ 	.byte	0x04, 0x1c
        /*00e2*/ 	.short	(.L_2841 - .L_2840)


	//   ....[0]....
.L_2840:
        /*00e4*/ 	.word	0x00001c80


	//   ....[1]....
        /*00e8*/ 	.word	0x00001d60


	//----- nvinfo : EIATTR_CRS_STACK_SIZE
	.align		4
.L_2841:
        /*00ec*/ 	.byte	0x04, 0x1e
        /*00ee*/ 	.short	(.L_2843 - .L_2842)
.L_2842:
        /*00f0*/ 	.word	0x00000000


	//----- nvinfo : EIATTR_CBANK_PARAM_SIZE
	.align		4
.L_2843:
        /*00f4*/ 	.byte	0x03, 0x19
        /*00f6*/ 	.short	0x00a0


	//----- nvinfo : EIATTR_PARAM_CBANK
	.align		4
        /*00f8*/ 	.byte	0x04, 0x0a
        /*00fa*/ 	.short	(.L_2845 - .L_2844)
	.align		4
.L_2844:
        /*00fc*/ 	.word	index@(.nv.constant0._Z30group_norm_nhwc_fwd_sum_kernelI11Bf16IOBf16WLi196EEv26Group_norm_nhwc_fwd_params)
        /*0100*/ 	.short	0x0210
        /*0102*/ 	.short	0x00a0


	//----- nvinfo : EIATTR_SW_WAR
	.align		4
.L_2845:
        /*0104*/ 	.byte	0x04, 0x36
        /*0106*/ 	.short	(.L_2847 - .L_2846)
.L_2846:
        /*0108*/ 	.word	0x00000008
.L_2847:


//--------------------- .nv.info._Z30group_norm_nhwc_fwd_sum_kernelI11Bf16IOBf16WLi168EEv26Group_norm_nhwc_fwd_params --------------------------
	.section	.nv.info._Z30group_norm_nhwc_fwd_sum_kernelI11Bf16IOBf16WLi168EEv26Group_norm_nhwc_fwd_params,"",@"SHT_CUDA_INFO"
	.sectionflags	@""
	.align	4


	//----- nvinfo : EIATTR_CUDA_API_VERSION
	.align		4
        /*0000*/ 	.byte	0x04, 0x37
        /*0002*/ 	.short	(.L_2849 - .L_2848)
.L_2848:
        /*0004*/ 	.word	0x00000082


	//----- nvinfo : EIATTR_KPARAM_INFO
	.align		4
.L_2849:
        /*0008*/ 	.byte	0x04, 0x17
        /*000a*/ 	.short	(.L_2851 - .L_2850)
.L_2850:
        /*000c*/ 	.word	0x00000000
        /*0010*/ 	.short	0x0000
        /*0012*/ 	.short	0x0000
        /*0014*/ 	.byte	0x00, 0xf0, 0x81, 0x02


	//----- nvinfo : EIATTR_SPARSE_MMA_MASK
	.align		4
.L_2851:
        /*0018*/ 	.byte	0x03, 0x50
        /*001a*/ 	.short	0x0000


	//----- nvinfo : EIATTR_MAXREG_COUNT
	.align		4
        /*001c*/ 	.byte	0x03, 0x1b
        /*001e*/ 	.short	0x00ff


	//----- nvinfo : EIATTR_NUM_BARRIERS
	.align		4
        /*0020*/ 	.byte	0x02, 0x4c
        /*0022*/ 	.byte	0x01
	.zero		1


	//----- nvinfo : EIATTR_MERCURY_ISA_VERSION
	.align		4
        /*0024*/ 	.byte	0x03, 0x5f
        /*0026*/ 	.short	0x0101


	//----- nvinfo : EIATTR_COOP_GROUP_MASK_REGIDS
	.align		4
        /*0028*/ 	.byte	0x04, 0x29
        /*002a*/ 	.short	(.L_2853 - .L_2852)


	//   ....[0]....
.L_2852:
        /*002c*/ 	.word	0x05000003


	//   ....[1]....
        /*0030*/ 	.word	0x05000003


	//   ....[2]....
        /*0034*/ 	.word	0x05000003


	//   ....[3]....
        /*0038*/ 	.word	0x05000003


	//   ....[4]....
        /*003c*/ 	.word	0x05000003


	//   ....[5]....
        /*0040*/ 	.word	0x05000003


	//   ....[6]....
        /*0044*/ 	.word	0x05000003


	//   ....[7]....
        /*0048*/ 	.word	0x05000003


	//   ....[8]....
        /*004c*/ 	.word	0x05000003


	//   ....[9]....
        /*0050*/ 	.word	0x05000003


	//   ....[10]....
        /*0054*/ 	.word	0x05000003


	//   ....[11]....
        /*0058*/ 	.word	0x05000003


	//   ....[12]....
        /*005c*/ 	.word	0x05000003


	//   ....[13]....
        /*0060*/ 	.word	0x05000003


	//   ....[14]....
        /*0064*/ 	.word	0x05000003


	//   ....[15]....
        /*0068*/ 	.word	0x05000003


	//   ....[16]....
        /*006c*/ 	.word	0x05000003


	//   ....[17]....
        /*0070*/ 	.word	0x05000003


	//   ....[18]....
        /*0074*/ 	.word	0x05000003


	//   ....[19]....
        /*0078*/ 	.word	0x05000003


	//   ....[20]....
        /*007c*/ 	.word	0x05000003


	//   ....[21]....
        /*0080*/ 	.word	0x05000003


	//----- nvinfo : EIATTR_COOP_GROUP_INSTR_OFFSETS
	.align		4
.L_2853:
        /*0084*/ 	.byte	0x04, 0x28
        /*0086*/ 	.short	(.L_2855 - .L_2854)


	//   ....[0]....
.L_2854:
        /*0088*/ 	.word	0x00001010


	//   ....[1]....
        /*008c*/ 	.word	0x00001110


	//   ....[2]....
        /*0090*/ 	.word	0x00001150


	//   ....[3]....
        /*0094*/ 	.word	0x00001250


	//   ....[4]....
        /*0098*/ 	.word	0x00001290


	//   ....[5]....
        /*009c*/ 	.word	0x00001390


	//   ....[6]....
        /*00a0*/ 	.word	0x000013d0


	//   ....[7]....
        /*00a4*/ 	.word	0x00001500


	//   ....[8]....
        /*00a8*/ 	.word	0x00001550


	//   ....[9]....
        /*00ac*/ 	.word	0x000015c0


	//   ....[10]....
        /*00b0*/ 	.word	0x00001630


	//   ....[11]....
        /*00b4*/ 	.word	0x00001d10


	//   ....[12]....
        /*00b8*/ 	.word	0x00001d60


	//   ....[13]....
        /*00bc*/ 	.word	0x00001dd0


	//   ....[14]....
        /*00c0*/ 	.word	0x00001e20


	//   ....[15]....
        /*00c4*/ 	.word	0x00001e90


	//   ....[16]....
        /*00c8*/ 	.word	0x00001ee0


	//   ....[17]....
        /*00cc*/ 	.word	0x00001f50


	//   ....[18]....
        /*00d0*/ 	.word	0x00001fb0


	//   ....[19]....
        /*00d4*/ 	.word	0x00002030


	//   ....[20]....
        /*00d8*/ 	.word	0x000020c0


	//   ....[21]....
        /*00dc*/ 	.word	0x00002150


	//----- nvinfo : EIATTR_EXIT_INSTR_OFFSETS
	.align		4
.L_2855:
        /*00e0*/ 	.byte	0x04, 0x1c
        /*00e2*/ 	.short	(.L_2857 - .L_2856)


	//   ....[0]....
.L_2856:
        /*00e4*/ 	.word	0x00001c10


	//   ....[1]....
        /*00e8*/ 	.word	0x00001cf0


	//----- nvinfo : EIATTR_CRS_STACK_SIZE
	.align		4
.L_2857:
        /*00ec*/ 	.byte	0x04, 0x1e
        /*00ee*/ 	.short	(.L_2859 - .L_2858)
.L_2858:
        /*00f0*/ 	.word	0x00000000


	//----- nvinfo : EIATTR_CBANK_PARAM_SIZE
	.align		4
.L_2859:
        /*00f4*/ 	.byte	0x03, 0x19
        /*00f6*/ 	.short	0x00a0


	//----- nvinfo : EIATTR_PARAM_CBANK
	.align		4
        /*00f8*/ 	.byte	0x04, 0x0a
        /*00fa*/ 	.short	(.L_2861 - .L_2860)
	.align		4
.L_2860:
        /*00fc*/ 	.word	index@(.nv.constant0._Z30group_norm_nhwc_fwd_sum_kernelI11Bf16IOBf16WLi168EEv26Group_norm_nhwc_fwd_params)
        /*0100*/ 	.short	0x0210
        /*0102*/ 	.short	0x00a0


	//----- nvinfo : EIATTR_SW_WAR
	.align		4
.L_2861:
        /*0104*/ 	.byte	0x04, 0x36
        /*0106*/ 	.short	(.L_2863 - .L_2862)
.L_2862:
        /*0108*/ 	.word	0x00000008
.L_2863:


//--------------------- .nv.info._Z30group_norm_nhwc_fwd_sum_kernelI11Bf16IOBf16WLi64EEv26Group_norm_nhwc_fwd_params --------------------------
	.section	.nv.info._Z30group_norm_nhwc_fwd_sum_kernelI11Bf16IOBf16WLi64EEv26Group_norm_nhwc_fwd_params,"",@"SHT_CUDA_INFO"
	.sectionflags	@""
	.align	4


	//----- nvinfo : EIATTR_CUDA_API_VERSION
	.align		4
        /*0000*/ 	.byte	0x04, 0x37
        /*0002*/ 	.short	(.L_2865 - .L_2864)
.L_2864:
        /*0004*/ 	.word	0x00000082


	//----- nvinfo : EIATTR_KPARAM_INFO
	.align		4
.L_2865:
        /*0008*/ 	.byte	0x04, 0x17
        /*000a*/ 	.short	(.L_2867 - .L_2866)
.L_2866:
        /*000c*/ 	.word	0x00000000
        /*0010*/ 	.short	0x0000
        /*0012*/ 	.short	0x0000
        /*0014*/ 	.byte	0x00, 0xf0, 0x81, 0x02


	//----- nvinfo : EIATTR_SPARSE_MMA_MASK
	.align		4
.L_2867:
        /*0018*/ 	.byte	0x03, 0x50
        /*001a*/ 	.short	0x0000


	//----- nvinfo : EIATTR_MAXREG_COUNT
	.align		4
        /*001c*/ 	.byte	0x03, 0x1b
        /*001e*/ 	.short	0x00ff


	//----- nvinfo : EIATTR_NUM_BARRIERS
	.align		4
        /*0020*/ 	.byte	0x02, 0x4c
        /*0022*/ 	.byte	0x01
	.zero		1


	//----- nvinfo : EIATTR_MERCURY_ISA_VERSION
	.align		4
        /*0024*/ 	.byte	0x03, 0x5f
        /*0026*/ 	.short	0x0101


	//----- nvinfo : EIATTR_COOP_GROUP_MASK_REGIDS
	.align		4
        /*0028*/ 	.byte	0x04, 0x29
        /*002a*/ 	.short	(.L_2869 - .L_2868)


	//   ....[0]....
.L_2868:
        /*002c*/ 	.word	0xffffffff


	//   ....[1]....
        /*0030*/ 	.word	0xffffffff


	//   ....[2]....
        /*0034*/ 	.word	0xffffffff


	//   ....[3]....
        /*0038*/ 	.word	0xffffffff


	//   ....[4]....
        /*003c*/ 	.word	0xffffffff


	//   ....[5]....
        /*0040*/ 	.word	0xffffffff


	//   ....[6]....
        /*0044*/ 	.word	0xffffffff


	//   ....[7]....
        /*0048*/ 	.word	0xffffffff


	//   ....[8]....
        /*004c*/ 	.word	0xffffffff


	//   ....[9]....
        /*0050*/ 	.word	0xffffffff


	//   ....[10]....
        /*0054*/ 	.word	0xffffffff


	//   ....[11]....
        /*0058*/ 	.word	0xffffffff


	//   ....[12]....
        /*005c*/ 	.word	0xffffffff


	//   ....[13]....
        /*0060*/ 	.word	0xffffffff


	//   ....[14]....
        /*0064*/ 	.word	0xffffffff


	//   ....[15]....
        /*0068*/ 	.word	0xffffffff


	//   ....[16]....
        /*006c*/ 	.word	0xffffffff


	//   ....[17]....
        /*0070*/ 	.word	0xffffffff


	//   ....[18]....
        /*0074*/ 	.word	0x05000015


	//   ....[19]....
        /*0078*/ 	.word	0x05000015


	//   ....[20]....
        /*007c*/ 	.word	0x05000015


	//   ....[21]....
        /*0080*/ 	.word	0x05000015


	//   ....[22]....
        /*0084*/ 	.word	0x05000015


	//   ....[23]....
        /*0088*/ 	.word	0x05000015


	//   ....[24]....
        /*008c*/ 	.word	0x05000015


	//   ....[25]....
        /*0090*/ 	.word	0x05000015


	//   ....[26]....
        /*0094*/ 	.word	0x05000015


	//   ....[27]....
        /*0098*/ 	.word	0x05000015


	//   ....[28]....
        /*009c*/ 	.word	0x05000015


	//   ....[29]....
        /*00a0*/ 	.word	0x05000015


	//   ....[30]....
        /*00a4*/ 	.word	0x05000015


	//   ....[31]....
        /*00a8*/ 	.word	0x05000015


	//   ....[32]....
        /*00ac*/ 	.word	0x05000015


	//   ....[33]....
        /*00b0*/ 	.word	0x05000015


	//   ....[34]....
        /*00b4*/ 	.word	0x05000015


	//   ....[35]....
        /*00b8*/ 	.word	0x05000015


	//----- nvinfo : EIATTR_COOP_GROUP_INSTR_OFFSETS
	.align		4
.L_2869:
        /*00bc*/ 	.byte	0x04, 0x28
        /*00be*/ 	.short	(.L_2871 - .L_2870)


	//   ....[0]....
.L_2870:
        /*00c0*/ 	.word	0x00000e20


	//   ....[1]....
        /*00c4*/ 	.word	0x00000e50


	//   ....[2]....
        /*00c8*/ 	.word	0x00000e60


	//   ....[3]....
        /*00cc*/ 	.word	0x00000ec0


	//   ....[4]....
        /*00d0*/ 	.word	0x00000ef0


	//   ....[5]....
        /*00d4*/ 	.word	0x00000f00


	//   ....[6]....
        /*00d8*/ 	.word	0x00000f60


	//   ....[7]....
        /*00dc*/ 	.word	0x00000f90


	//   ....[8]....
        /*00e0*/ 	.word	0x00000fa0


	//   ....[9]....
        /*00e4*/ 	.word	0x00001000


	//   ....[10]....
        /*00e8*/ 	.word	0x00001030


	//   ....[11]....
        /*00ec*/ 	.word	0x00001040


	//   ....[12]....
        /*00f0*/ 	.word	0x000010a0


	//   ....[13]....
        /*00f4*/ 	.word	0x000010d0


	//   ....[14]....
        /*00f8*/ 	.word	0x000010e0


	//   ....[15]....
        /*00fc*/ 	.word	0x00001140


	//   ....[16]....
        /*0100*/ 	.word	0x00001150


	//   ....[17]....
        /*0104*/ 	.word	0x00001160


	//   ....[18]....
        /*0108*/ 	.word	0x000014d0


	//   ....[19]....
        /*010c*/ 	.word	0x00001520


	//   ....[20]....
        /*0110*/ 	.word	0x00001580


	//   ....[21]....
        /*0114*/ 	.word	0x00001610


	//   ....[22]....
        /*0118*/ 	.word	0x00001680


	//   ....[23]....
        /*011c*/ 	.word	0x000016e0


	//   ....[24]....
        /*0120*/ 	.word	0x00001770


	//   ....[25]....
        /*0124*/ 	.word	0x000017e0


	//   ....[26]....
        /*0128*/ 	.word	0x00001840


	//   ....[27]....
        /*012c*/ 	.word	0x000018d0


	//   ....[28]....
        /*0130*/ 	.word	0x00001940


	//   ....[29]....
        /*0134*/ 	.word	0x000019a0


	//   ....[30]....
        /*0138*/ 	.word	0x00001a30


	//   ....[31]....
        /*013c*/ 	.word	0x00001a90


	//   ....[32]....
        /*0140*/ 	.word	0x00001ae0


	//   ....[33]....
        /*0144*/ 	.word	0x00001b90


	//   ....[34]....
        /*0148*/ 	.word	0x00001be0


	//   ....[35]....
        /*014c*/ 	.word	0x00001c30


	//----- nvinfo : EIATTR_EXIT_INSTR_OFFSETS
	.align		4
.L_2871:
        /*0150*/ 	.byte	0x04, 0x1c
        /*0152*/ 	.short	(.L_2873 - .L_2872)


	//   ....[0]....
.L_2872:
        /*0154*/ 	.word	0x00001360


	//   ....[1]....
        /*0158*/ 	.word	0x00001450


	//----- nvinfo : EIATTR_CRS_STACK_SIZE
	.align		4
.L_2873:
        /*015c*/ 	.byte	0x04, 0x1e
        /*015e*/ 	.short	(.L_2875 - .L_2874)
.L_2874:
        /*0160*/ 	.word	0x00000000


	//----- nvinfo : EIATTR_CBANK_PARAM_SIZE
	.align		4
.L_2875:
        /*0164*/ 	.byte	0x03, 0x19
        /*0166*/ 	.short	0x00a0


	//----- nvinfo : EIATTR_PARAM_CBANK
	.align		4
        /*0168*/ 	.byte	0x04, 0x0a
        /*016a*/ 	.short	(.L_2877 - .L_2876)
	.align		4
.L_2876:
        /*016c*/ 	.word	index@(.nv.constant0._Z30group_norm_nhwc_fwd_sum_kernelI11Bf16IOBf16WLi64EEv26Group_norm_nhwc_fwd_params)
        /*0170*/ 	.short	0x0210
        /*0172*/ 	.short	0x00a0


	//----- nvinfo : EIATTR_SW_WAR
	.align		4
.L_2877:
        /*0174*/ 	.byte	0x04, 0x36
        /*0176*/ 	.short	(.L_2879 - .L_2878)
.L_2878:
        /*0178*/ 	.word	0x00000008
.L_2879:


//--------------------- .nv.info._Z30group_norm_nhwc_fwd_sum_kernelI11Bf16IOBf16WLi128EEv26Group_norm_nhwc_fwd_params --------------------------
	.section	.nv.info._Z30group_norm_nhwc_fwd_sum_kernelI11Bf16IOBf16WLi128EEv26Group_norm_nhwc_fwd_params,"",@"SHT_CUDA_INFO"
	.sectionflags	@""
	.align	4


	//----- nvinfo : EIATTR_CUDA_API_VERSION
	.align		4
        /*0000*/ 	.byte	0x04, 0x37
        /*0002*/ 	.short	(.L_2881 - .L_2880)
.L_2880:
        /*0004*/ 	.word	0x00000082


	//----- nvinfo : EIATTR_KPARAM_INFO
	.align		4
.L_2881:
        /*0008*/ 	.byte	0x04, 0x17
        /*000a*/ 	.short	(.L_2883 - .L_2882)
.L_2882:
        /*000c*/ 	.word	0x00000000
        /*0010*/ 	.short	0x0000
        /*0012*/ 	.short	0x0000
        /*0014*/ 	.byte	0x00, 0xf0, 0x81, 0x02


	//----- nvinfo : EIATTR_SPARSE_MMA_MASK
	.align		4
.L_2883:
        /*0018*/ 	.byte	0x03, 0x50
        /*001a*/ 	.short	0x0000


	//----- nvinfo : EIATTR_MAXREG_COUNT
	.align		4
        /*001c*/ 	.byte	0x03, 0x1b
        /*001e*/ 	.short	0x00ff


	//----- nvinfo : EIATTR_NUM_BARRIERS
	.align		4
        /*0020*/ 	.byte	0x02, 0x4c
        /*0022*/ 	.byte	0x01
	.zero		1


	//----- nvinfo : EIATTR_MERCURY_ISA_VERSION
	.align		4
        /*0024*/ 	.byte	0x03, 0x5f
        /*0026*/ 	.short	0x0101


	//----- nvinfo : EIATTR_COOP_GROUP_MASK_REGIDS
	.align		4
        /*0028*/ 	.byte	0x04, 0x29
        /*002a*/ 	.short	(.L_2885 - .L_2884)


	//   ....[0]....
.L_2884:
        /*002c*/ 	.word	0xffffffff


	//   ....[1]....
        /*0030*/ 	.word	0xffffffff


	//   ....[2]....
        /*0034*/ 	.word	0xffffffff


	//   ....[3]....
        /*0038*/ 	.word	0xffffffff


	//   ....[4]....
        /*003c*/ 	.word	0xffffffff


	//   ....[5]....
        /*0040*/ 	.word	0xffffffff


	//   ....[6]....
        /*0044*/ 	.word	0xffffffff


	//   ....[7]....
        /*0048*/ 	.word	0xffffffff


	//   ....[8]....
        /*004c*/ 	.word	0xffffffff


	//   ....[9]....
        /*0050*/ 	.word	0xffffffff


	//   ....[10]....
        /*0054*/ 	.word	0xffffffff


	//   ....[11]....
        /*0058*/ 	.word	0xffffffff


	//   ....[12]....
        /*005c*/ 	.word	0xffffffff


	//   ....[13]....
        /*0060*/ 	.word	0xffffffff


	//   ....[14]....
        /*0064*/ 	.word	0xffffffff


	//   ....[15]....
        /*0068*/ 	.word	0xffffffff


	//   ....[16]....
        /*006c*/ 	.word	0xffffffff


	//   ....[17]....
        /*0070*/ 	.word	0xffffffff


	//   ....[18]....
        /*0074*/ 	.word	0x05000000


	//   ....[19]....
        /*0078*/ 	.word	0x05000000


	//   ....[20]....
        /*007c*/ 	.word	0x05000000


	//   ....[21]....
        /*0080*/ 	.word	0x05000000


	//   ....[22]....
        /*0084*/ 	.word	0x05000000


	//   ....[23]....
        /*0088*/ 	.word	0x05000000


	//   ....[24]....
        /*008c*/ 	.word	0x05000000


	//   ....[25]....
        /*0090*/ 	.word	0x05000000


	//   ....[26]....
        /*0094*/ 	.word	0x05000000


	//   ....[27]....
        /*0098*/ 	.word	0x05000000


	//   ....[28]....
        /*009c*/ 	.word	0x05000000


	//   ....[29]....
        /*00a0*/ 	.word	0x05000000


	//   ....[30]....
        /*00a4*/ 	.word	0x05000000


	//   ....[31]....
        /*00a8*/ 	.word	0x05000000


	//   ....[32]....
        /*00ac*/ 	.word	0x05000000


	//   ....[33]....
        /*00b0*/ 	.word	0x05000000


	//   ....[34]....
        /*00b4*/ 	.word	0x05000000


	//   ....[35]....
        /*00b8*/ 	.word	0x05000000


	//----- nvinfo : EIATTR_COOP_GROUP_INSTR_OFFSETS
	.align		4
.L_2885:
        /*00bc*/ 	.byte	0x04, 0x28
        /*00be*/ 	.short	(.L_2887 - .L_2886)


	//   ....[0]....
.L_2886:
        /*00c0*/ 	.word	0x00000f70


	//   ....[1]....
        /*00c4*/ 	.word	0x00000fa0


	//   ....[2]....
        /*00c8*/ 	.word	0x00000fc0


	//   ....[3]....
        /*00cc*/ 	.word	0x00001020


	//   ....[4]....
        /*00d0*/ 	.word	0x00001050


	//   ....[5]....
        /*00d4*/ 	.word	0x00001060


	//   ....[6]....
        /*00d8*/ 	.word	0x000010c0


	//   ....[7]....
        /*00dc*/ 	.word	0x000010f0


	//   ....[8]....
        /*00e0*/ 	.word	0x00001100


	//   ....[9]....
        /*00e4*/ 	.word	0x00001160


	//   ....[10]....
        /*00e8*/ 	.word	0x00001190


	//   ....[11]....
        /*00ec*/ 	.word	0x000011a0


	//   ....[12]....
        /*00f0*/ 	.word	0x00001200


	//   ....[13]....
        /*00f4*/ 	.word	0x00001230


	//   ....[14]....
        /*00f8*/ 	.word	0x00001240


	//   ....[15]....
        /*00fc*/ 	.word	0x000012b0


	//   ....[16]....
        /*0100*/ 	.word	0x000012c0


	//   ....[17]....
        /*0104*/ 	.word	0x000012d0


	//   ....[18]....
        /*0108*/ 	.word	0x00001770


	//   ....[19]....
        /*010c*/ 	.word	0x000017c0


	//   ....[20]....
        /*0110*/ 	.word	0x00001820


	//   ....[21]....
        /*0114*/ 	.word	0x000018b0


	//   ....[22]....
        /*0118*/ 	.word	0x00001920


	//   ....[23]....
        /*011c*/ 	.word	0x00001980


	//   ....[24]....
        /*0120*/ 	.word	0x00001a10


	//   ....[25]....
        /*0124*/ 	.word	0x00001a80


	//   ....[26]....
        /*0128*/ 	.word	0x00001ae0


	//   ....[27]....
        /*012c*/ 	.word	0x00001b70


	//   ....[28]....
        /*0130*/ 	.word	0x00001bf0


	//   ....[29]....
        /*0134*/ 	.word	0x00001c50


	//   ....[30]....
        /*0138*/ 	.word	0x00001ce0


	//   ....[31]....
        /*013c*/ 	.word	0x00001d40


	//   ....[32]....
        /*0140*/ 	.word	0x00001da0


	//   ....[33]....
        /*0144*/ 	.word	0x00001e30


	//   ....[34]....
        /*0148*/ 	.word	0x00001e80


	//   ....[35]....
        /*014c*/ 	.word	0x00001ed0


	//----- nvinfo : EIATTR_EXIT_INSTR_OFFSETS
	.align		4
.L_2887:
        /*0150*/ 	.byte	0x04, 0x1c
        /*0152*/ 	.short	(.L_2889 - .L_2888)


	//   ....[0]....
.L_2888:
        /*0154*/ 	.word	0x000015f0


	//   ....[1]....
        /*0158*/ 	.word	0x000016e0


	//----- nvinfo : EIATTR_CRS_STACK_SIZE
	.align		4
.L_2889:
        /*015c*/ 	.byte	0x04, 0x1e
        /*015e*/ 	.short	(.L_2891 - .L_2890)
.L_2890:
        /*0160*/ 	.word	0x00000000


	//----- nvinfo : EIATTR_CBANK_PARAM_SIZE
	.align		4
.L_2891:
        /*0164*/ 	.byte	0x03, 0x19
        /*0166*/ 	.short	0x00a0


	//----- nvinfo : EIATTR_PARAM_CBANK
	.align		4
        /*0168*/ 	.byte	0x04, 0x0a
        /*016a*/ 	.short	(.L_2893 - .L_2892)
	.align		4
.L_2892:
        /*016c*/ 	.word	index@(.nv.constant0._Z30group_norm_nhwc_fwd_sum_kernelI11Bf16IOBf16WLi128EEv26Group_norm_nhwc_fwd_params)
        /*0170*/ 	.short	0x0210
        /*0172*/ 	.short	0x00a0


	//----- nvinfo : EIATTR_SW_WAR
	.align		4
.L_2893:
        /*0174*/ 	.byte	0x04, 0x36
        /*0176*/ 	.short	(.L_2895 - .L_2894)
.L_2894:
        /*0178*/ 	.word	0x00000008
.L_2895:


//--------------------- .nv.info._Z30group_norm_nhwc_fwd_sum_kernelI11Bf16IOBf16WLi192EEv26Group_norm_nhwc_fwd_params --------------------------
	.section	.nv.info._Z30group_norm_nhwc_fwd_sum_kernelI11Bf16IOBf16WLi192EEv26Group_norm_nhwc_fwd_params,"",@"SHT_CUDA_INFO"
	.sectionflags	@""
	.align	4


	//----- nvinfo : EIATTR_CUDA_API_VERSION
	.align		4
        /*0000*/ 	.byte	0x04, 0x37
        /*0002*/ 	.short	(.L_2897 - .L_2896)
.L_2896:
        /*0004*/ 	.word	0x00000082


	//----- nvinfo : EIATTR_KPARAM_INFO
	.align		4
.L_2897:
        /*0008*/ 	.byte	0x04, 0x17
        /*000a*/ 	.short	(.L_2899 - .L_2898)
.L_2898:
        /*000c*/ 	.word	0x00000000
        /*0010*/ 	.short	0x0000
        /*0012*/ 	.short	0x0000
        /*0014*/ 	.byte	0x00, 0xf0, 0x81, 0x02


	//----- nvinfo : EIATTR_SPARSE_MMA_MASK
	.align		4
.L_2899:
        /*0018*/ 	.byte	0x03, 0x50
        /*001a*/ 	.short	0x0000


	//----- nvinfo : EIATTR_MAXREG_COUNT
	.align		4
        /*001c*/ 	.byte	0x03, 0x1b
        /*001e*/ 	.short	0x00ff


	//----- nvinfo : EIATTR_NUM_BARRIERS
	.align		4
        /*0020*/ 	.byte	0x02, 0x4c
        /*0022*/ 	.byte	0x01
	.zero		1


	//----- nvinfo : EIATTR_MERCURY_ISA_VERSION
	.align		4
        /*0024*/ 	.byte	0x03, 0x5f
        /*0026*/ 	.short	0x0101


	//----- nvinfo : EIATTR_COOP_GROUP_MASK_REGIDS
	.align		4
        /*0028*/ 	.byte	0x04, 0x29
        /*002a*/ 	.short	(.L_2901 - .L_2900)


	//   ....[0]....
.L_2900:
        /*002c*/ 	.word	0xffffffff


	//   ....[1]....
        /*0030*/ 	.word	0xffffffff


	//   ....[2]....
        /*0034*/ 	.word	0xffffffff


	//   ....[3]....
        /*0038*/ 	.word	0xffffffff


	//   ....[4]....
        /*003c*/ 	.word	0xffffffff


	//   ....[5]....
        /*0040*/ 	.word	0xffffffff


	//   ....[6]....
        /*0044*/ 	.word	0xffffffff


	//   ....[7]....
        /*0048*/ 	.word	0xffffffff


	//   ....[8]....
        /*004c*/ 	.word	0xffffffff


	//   ....[9]....
        /*0050*/ 	.word	0xffffffff


	//   ....[10]....
        /*0054*/ 	.word	0xffffffff


	//   ....[11]....
        /*0058*/ 	.word	0xffffffff


	//   ....[12]....
        /*005c*/ 	.word	0xffffffff


	//   ....[13]....
        /*0060*/ 	.word	0xffffffff


	//   ....[14]....
        /*0064*/ 	.word	0xffffffff


	//   ....[15]....
        /*0068*/ 	.word	0xffffffff


	//   ....[16]....
        /*006c*/ 	.word	0xffffffff


	//   ....[17]....
        /*0070*/ 	.word	0xffffffff


	//   ....[18]....
        /*0074*/ 	.word	0x0500001a


	//   ....[19]....
        /*0078*/ 	.word	0x0500001a


	//   ....[20]....
        /*007c*/ 	.word	0x0500001a


	//   ....[21]....
        /*0080*/ 	.word	0x0500001a


	//   ....[22]....
        /*0084*/ 	.word	0x0500001a


	//   ....[23]....
        /*0088*/ 	.word	0x0500001a


	//   ....[24]....
        /*008c*/ 	.word	0x0500001a


	//   ....[25]....
        /*0090*/ 	.word	0x0500001a


	//   ....[26]....
        /*0094*/ 	.word	0x0500001a


	//   ....[27]....
        /*0098*/ 	.word	0x0500001a


	//   ....[28]....
        /*009c*/ 	.word	0x0500001a


	//   ....[29]....
        /*00a0*/ 	.word	0x0500001a


	//   ....[30]....
        /*00a4*/ 	.word	0x0500001a


	//   ....[31]....
        /*00a8*/ 	.word	0x0500001a


	//   ....[32]....
        /*00ac*/ 	.word	0x0500001a


	//   ....[33]....
        /*00b0*/ 	.word	0x0500001a


	//   ....[34]....
        /*00b4*/ 	.word	0x0500001a


	//   ....[35]....
        /*00b8*/ 	.word	0x0500001a


	//----- nvinfo : EIATTR_COOP_GROUP_INSTR_OFFSETS
	.align		4
.L_2901:
        /*00bc*/ 	.byte	0x04, 0x28
        /*00be*/ 	.short	(.L_2903 - .L_2902)


	//   ....[0]....
.L_2902:
        /*00c0*/ 	.word	0x000010a0


	//   ....[1]....
        /*00c4*/ 	.word	0x000010d0


	//   ....[2]....
        /*00c8*/ 	.word	0x000010e0


	//   ....[3]....
        /*00cc*/ 	.word	0x00001140


	//   ....[4]....
        /*00d0*/ 	.word	0x00001170


	//   ....[5]....
        /*00d4*/ 	.word	0x00001180


	//   ....[6]....
        /*00d8*/ 	.word	0x000011e0


	//   ....[7]....
        /*00dc*/ 	.word	0x00001210


	//   ....[8]....
        /*00e0*/ 	.word	0x00001220


	//   ....[9]....
        /*00e4*/ 	.word	0x00001280


	//   ....[10]....
        /*00e8*/ 	.word	0x000012b0


	//   ....[11]....
        /*00ec*/ 	.word	0x000012c0


	//   ....[12]....
        /*00f0*/ 	.word	0x00001320


	//   ....[13]....
        /*00f4*/ 	.word	0x00001350


	//   ....[14]....
        /*00f8*/ 	.word	0x00001360


	//   ....[15]....
        /*00fc*/ 	.word	0x000013d0


	//   ....[16]....
        /*0100*/ 	.word	0x000013e0


	//   ....[17]....
        /*0104*/ 	.word	0x000013f0


	//   ....[18]....
        /*0108*/ 	.word	0x00001a30


	//   ....[19]....
        /*010c*/ 	.word	0x00001a80


	//   ....[20]....
        /*0110*/ 	.word	0x00001af0


	//   ....[21]....
        /*0114*/ 	.word	0x00001ba0


	//   ....[22]....
        /*0118*/ 	.word	0x00001bf0


	//   ....[23]....
        /*011c*/ 	.word	0x00001c60


	//   ....[24]....
        /*0120*/ 	.word	0x00001d10


	//   ....[25]....
        /*0124*/ 	.word	0x00001d60


	//   ....[26]....
        /*0128*/ 	.word	0x00001dd0


	//   ....[27]....
        /*012c*/ 	.word	0x00001e80


	//   ....[28]....
        /*0130*/ 	.word	0x00001ed0


	//   ....[29]....
        /*0134*/ 	.word	0x00001f40


	//   ....[30]....
        /*0138*/ 	.word	0x00001ff0


	//   ....[31]....
        /*013c*/ 	.word	0x00002050


	//   ....[32]....
        /*0140*/ 	.word	0x000020a0


	//   ....[33]....
        /*0144*/ 	.word	0x00002160


	//   ....[34]....
        /*0148*/ 	.word	0x000021b0


	//   ....[35]....
        /*014c*/ 	.word	0x00002200


	//----- nvinfo : EIATTR_EXIT_INSTR_OFFSETS
	.align		4
.L_2903:
        /*0150*/ 	.byte	0x04, 0x1c
        /*0152*/ 	.short	(.L_2905 - .L_2904)


	//   ....[0]....
.L_2904:
        /*0154*/ 	.word	0x000018d0


	//   ....[1]....
        /*0158*/ 	.word	0x000019c0


	//----- nvinfo : EIATTR_CRS_STACK_SIZE
	.align		4
.L_2905:
        /*015c*/ 	.byte	0x04, 0x1e
        /*015e*/ 	.short	(.L_2907 - .L_2906)
.L_2906:
        /*0160*/ 	.word	0x00000000


	//----- nvinfo : EIATTR_CBANK_PARAM_SIZE
	.align		4
.L_2907:
        /*0164*/ 	.byte	0x03, 0x19
        /*0166*/ 	.short	0x00a0


	//----- nvinfo : EIATTR_PARAM_CBANK
	.align		4
        /*0168*/ 	.byte	0x04, 0x0a
        /*016a*/ 	.short	(.L_2909 - .L_2908)
	.align		4
.L_2908:
        /*016c*/ 	.word	index@(.nv.constant0._Z30group_norm_nhwc_fwd_sum_kernelI11Bf16IOBf16WLi192EEv26Group_norm_nhwc_fwd_params)
        /*0170*/ 	.short	0x0210
        /*0172*/ 	.short	0x00a0


	//----- nvinfo : EIATTR_SW_WAR
	.align		4
.L_2909:
        /*0174*/ 	.byte	0x04, 0x36
        /*0176*/ 	.short	(.L_2911 - .L_2910)
.L_2910:
        /*0178*/ 	.word	0x00000008
.L_2911:


//--------------------- .nv.info._Z30group_norm_nhwc_fwd_sum_kernelI11Bf16IOBf16WLi448EEv26Group_norm_nhwc_fwd_params --------------------------
	.section	.nv.info._Z30group_norm_nhwc_fwd_sum_kernelI11Bf16IOBf16WLi448EEv26Group_norm_nhwc_fwd_params,"",@"SHT_CUDA_INFO"
	.sectionflags	@""
	.align	4


	//----- nvinfo : EIATTR_CUDA_API_VERSION
	.align		4
        /*0000*/ 	.byte	0x04, 0x37
        /*0002*/ 	.short	(.L_2913 - .L_2912)
.L_2912:
        /*0004*/ 	.word	0x00000082


	//----- nvinfo : EIATTR_KPARAM_INFO
	.align		4
.L_2913:
        /*0008*/ 	.byte	0x04, 0x17
        /*000a*/ 	.short	(.L_2915 - .L_2914)
.L_2914:
        /*000c*/ 	.word	0x00000000
        /*0010*/ 	.short	0x0000
        /*0012*/ 	.short	0x0000
        /*0014*/ 	.byte	0x00, 0xf0, 0x81, 0x02


	//----- nvinfo : EIATTR_SPARSE_MMA_MASK
	.align		4
.L_2915:
        /*0018*/ 	.byte	0x03, 0x50
        /*001a*/ 	.short	0x0000


	//----- nvinfo : EIATTR_MAXREG_COUNT
	.align		4
        /*001c*/ 	.byte	0x03, 0x1b
        /*001e*/ 	.short	0x00ff


	//----- nvinfo : EIATTR_NUM_BARRIERS
	.align		4
        /*0020*/ 	.byte	0x02, 0x4c
        /*0022*/ 	.byte	0x01
	.zero		1


	//----- nvinfo : EIATTR_MERCURY_ISA_VERSION
	.align		4
        /*0024*/ 	.byte	0x03, 0x5f
        /*0026*/ 	.short	0x0101


	//----- nvinfo : EIATTR_COOP_GROUP_MASK_REGIDS
	.align		4
        /*0028*/ 	.byte	0x04, 0x29
        /*002a*/ 	.short	(.L_2917 - .L_2916)


	//   ....[0]....
.L_2916:
        /*002c*/ 	.word	0xffffffff


	//   ....[1]....
        /*0030*/ 	.word	0xffffffff


	//   ....[2]....
        /*0034*/ 	.word	0xffffffff


	//   ....[3]....
        /*0038*/ 	.word	0xffffffff


	//   ....[4]....
        /*003c*/ 	.word	0xffffffff


	//   ....[5]....
        /*0040*/ 	.word	0xffffffff


	//   ....[6]....
        /*0044*/ 	.word	0xffffffff


	//   ....[7]....
        /*0048*/ 	.word	0xffffffff


	//   ....[8]....
        /*004c*/ 	.word	0xffffffff


	//   ....[9]....
        /*0050*/ 	.word	0xffffffff


	//   ....[10]....
        /*0054*/ 	.word	0xffffffff


	//   ....[11]....
        /*0058*/ 	.word	0xffffffff


	//   ....[12]....
        /*005c*/ 	.word	0xffffffff


	//   ....[13]....
        /*0060*/ 	.word	0xffffffff


	//   ....[14]....
        /*0064*/ 	.word	0xffffffff


	//   ....[15]....
        /*0068*/ 	.word	0xffffffff


	//   ....[16]....
        /*006c*/ 	.word	0xffffffff


	//   ....[17]....
        /*0070*/ 	.word	0xffffffff


	//   ....[18]....
        /*0074*/ 	.word	0x05000032


	//   ....[19]....
        /*0078*/ 	.word	0x05000032


	//   ....[20]....
        /*007c*/ 	.word	0x05000032


	//   ....[21]....
        /*0080*/ 	.word	0x05000032


	//   ....[22]....
        /*0084*/ 	.word	0x05000032


	//   ....[23]....
        /*0088*/ 	.word	0x05000032


	//   ....[24]....
        /*008c*/ 	.word	0x05000032


	//   ....[25]....
        /*0090*/ 	.word	0x05000032


	//   ....[26]....
        /*0094*/ 	.word	0x05000032


	//   ....[27]....
        /*0098*/ 	.word	0x05000032


	//   ....[28]....
        /*009c*/ 	.word	0x05000032


	//   ....[29]....
        /*00a0*/ 	.word	0x05000032


	//   ....[30]....
        /*00a4*/ 	.word	0x05000032


	//   ....[31]....
        /*00a8*/ 	.word	0x05000032


	//   ....[32]....
        /*00ac*/ 	.word	0x05000032


	//   ....[33]....
        /*00b0*/ 	.word	0x05000032


	//   ....[34]....
        /*00b4*/ 	.word	0x05000032


	//   ....[35]....
        /*00b8*/ 	.word	0x05000032


	//----- nvinfo : EIATTR_COOP_GROUP_INSTR_OFFSETS
	.align		4
.L_2917:
        /*00bc*/ 	.byte	0x04, 0x28
        /*00be*/ 	.short	(.L_2919 - .L_2918)


	//   ....[0]....
.L_2918:
        /*00c0*/ 	.word	0x00001540


	//   ....[1]....
        /*00c4*/ 	.word	0x00001570


	//   ....[2]....
        /*00c8*/ 	.word	0x00001590


	//   ....[3]....
        /*00cc*/ 	.word	0x000015f0


	//   ....[4]....
        /*00d0*/ 	.word	0x00001620


	//   ....[5]....
        /*00d4*/ 	.word	0x00001630


	//   ....[6]....
        /*00d8*/ 	.word	0x00001690


	//   ....[7]....
        /*00dc*/ 	.word	0x000016c0


	//   ....[8]....
        /*00e0*/ 	.word	0x000016d0


	//   ....[9]....
        /*00e4*/ 	.word	0x00001730


	//   ....[10]....
        /*00e8*/ 	.word	0x00001760


	//   ....[11]....
        /*00ec*/ 	.word	0x00001770


	//   ....[12]....
        /*00f0*/ 	.word	0x000017c0


	//   ....[13]....
        /*00f4*/ 	.word	0x00001800


	//   ....[14]....
        /*00f8*/ 	.word	0x00001820


	//   ....[15]....
        /*00fc*/ 	.word	0x00001860


	//   ....[16]....
        /*0100*/ 	.word	0x000018a0


	//   ....[17]....
        /*0104*/ 	.word	0x000018c0


	//   ....[18]....
        /*0108*/ 	.word	0x00002350


	//   ....[19]....
        /*010c*/ 	.word	0x000023d0


	//   ....[20]....
        /*0110*/ 	.word	0x00002440


	//   ....[21]....
        /*0114*/ 	.word	0x000024f0


	//   ....[22]....
        /*0118*/ 	.word	0x00002560


	//   ....[23]....
        /*011c*/ 	.word	0x000025d0


	//   ....[24]....
        /*0120*/ 	.word	0x00002680


	//   ....[25]....
        /*0124*/ 	.word	0x000026f0


	//   ....[26]....
        /*0128*/ 	.word	0x00002760


	//   ....[27]....
        /*012c*/ 	.word	0x00002810


	//   ....[28]....
        /*0130*/ 	.word	0x00002880


	//   ....[29]....
        /*0134*/ 	.word	0x000028f0


	//   ....[30]....
        /*0138*/ 	.word	0x000029a0


	//   ....[31]....
        /*013c*/ 	.word	0x00002a20


	//   ....[32]....
        /*0140*/ 	.word	0x00002a80


	//   ....[33]....
        /*0144*/ 	.word	0x00002b30


	//   ....[34]....
        /*0148*/ 	.word	0x00002bb0


	//   ....[35]....
        /*014c*/ 	.word	0x00002c10


	//----- nvinfo : EIATTR_EXIT_INSTR_OFFSETS
	.align		4
.L_2919:
        /*0150*/ 	.byte	0x04, 0x1c
        /*0152*/ 	.short	(.L_2921 - .L_2920)


	//   ....[0]....
.L_2920:
        /*0154*/ 	.word	0x000021d0


	//   ....[1]....
        /*0158*/ 	.word	0x000022c0


	//----- nvinfo : EIATTR_CRS_STACK_SIZE
	.align		4
.L_2921:
        /*015c*/ 	.byte	0x04, 0x1e
        /*015e*/ 	.short	(.L_2923 - .L_2922)
.L_2922:
        /*0160*/ 	.word	0x00000000


	//----- nvinfo : EIATTR_CBANK_PARAM_SIZE
	.align		4
.L_2923:
        /*0164*/ 	.byte	0x03, 0x19
        /*0166*/ 	.short	0x00a0


	//----- nvinfo : EIATTR_PARAM_CBANK
	.align		4
        /*0168*/ 	.byte	0x04, 0x0a
        /*016a*/ 	.short	(.L_2925 - .L_2924)
	.align		4
.L_2924:
        /*016c*/ 	.word	index@(.nv.constant0._Z30group_norm_nhwc_fwd_sum_kernelI11Bf16IOBf16WLi448EEv26Group_norm_nhwc_fwd_params)
        /*0170*/ 	.short	0x0210
        /*0172*/ 	.short	0x00a0


	//----- nvinfo : EIATTR_SW_WAR
	.align		4
.L_2925:
        /*0174*/ 	.byte	0x04, 0x36
        /*0176*/ 	.short	(.L_2927 - .L_2926)
.L_2926:
        /*0178*/ 	.word	0x00000008
.L_2927:


//--------------------- .nv.info._Z30group_norm_nhwc_fwd_sum_kernelI11Bf16IOBf16WLi256EEv26Group_norm_nhwc_fwd_params --------------------------
	.section	.nv.info._Z30group_norm_nhwc_fwd_sum_kernelI11Bf16IOBf16WLi256EEv26Group_norm_nhwc_fwd_params,"",@"SHT_CUDA_INFO"
	.sectionflags	@""
	.align	4


	//----- nvinfo : EIATTR_CUDA_API_VERSION
	.align		4
        /*0000*/ 	.byte	0x04, 0x37
        /*0002*/ 	.short	(.L_2929 - .L_2928)
.L_2928:
        /*0004*/ 	.word	0x00000082


	//----- nvinfo : EIATTR_KPARAM_INFO
	.align		4
.L_2929:
        /*0008*/ 	.byte	0x04, 0x17
        /*000a*/ 	.short	(.L_2931 - .L_2930)
.L_2930:
        /*000c*/ 	.word	0x00000000
        /*0010*/ 	.short	0x0000
        /*0012*/ 	.short	0x0000
        /*0014*/ 	.byte	0x00, 0xf0, 0x81, 0x02


	//----- nvinfo : EIATTR_SPARSE_MMA_MASK
	.align		4
.L_2931:
        /*0018*/ 	.byte	0x03, 0x50
        /*001a*/ 	.short	0x0000


	//----- nvinfo : EIATTR_MAXREG_COUNT
	.align		4
        /*001c*/ 	.byte	0x03, 0x1b
        /*001e*/ 	.short	0x00ff


	//----- nvinfo : EIATTR_NUM_BARRIERS
	.align		4
        /*0020*/ 	.byte	0x02, 0x4c
        /*0022*/ 	.byte	0x01
	.zero		1


	//----- nvinfo : EIATTR_MERCURY_ISA_VERSION
	.align		4
        /*0024*/ 	.byte	0x03, 0x5f
        /*0026*/ 	.short	0x0101


	//----- nvinfo : EIATTR_COOP_GROUP_MASK_REGIDS
	.align		4
        /*0028*/ 	.byte	0x04, 0x29
        /*002a*/ 	.short	(.L_2933 - .L_2932)


	//   ....[0]....
.L_2932:
        /*002c*/ 	.word	0xffffffff


	//   ....[1]....
        /*0030*/ 	.word	0xffffffff


	//   ....[2]....
        /*0034*/ 	.word	0xffffffff


	//   ....[3]....
        /*0038*/ 	.word	0xffffffff


	//   ....[4]....
        /*003c*/ 	.word	0xffffffff


	//   ....[5]....
        /*0040*/ 	.word	0xffffffff


	//   ....[6]....
        /*0044*/ 	.word	0xffffffff


	//   ....[7]....
        /*0048*/ 	.word	0xffffffff


	//   ....[8]....
        /*004c*/ 	.word	0xffffffff


	//   ....[9]....
        /*0050*/ 	.word	0xffffffff


	//   ....[10]....
        /*0054*/ 	.word	0xffffffff


	//   ....[11]....
        /*0058*/ 	.word	0xffffffff


	//   ....[12]....
        /*005c*/ 	.word	0xffffffff


	//   ....[13]....
        /*0060*/ 	.word	0xffffffff


	//   ....[14]....
        /*0064*/ 	.word	0xffffffff


	//   ....[15]....
        /*0068*/ 	.word	0xffffffff


	//   ....[16]....
        /*006c*/ 	.word	0xffffffff


	//   ....[17]....
        /*0070*/ 	.word	0xffffffff


	//   ....[18]....
        /*0074*/ 	.word	0x05000020


	//   ....[19]....
        /*0078*/ 	.word	0x05000020


	//   ....[20]....
        /*007c*/ 	.word	0x05000020


	//   ....[21]....
        /*0080*/ 	.word	0x05000020


	//   ....[22]....
        /*0084*/ 	.word	0x05000020


	//   ....[23]....
        /*0088*/ 	.word	0x05000020


	//   ....[24]....
        /*008c*/ 	.word	0x05000020


	//   ....[25]....
        /*0090*/ 	.word	0x05000020


	//   ....[26]....
        /*0094*/ 	.word	0x05000020


	//   ....[27]....
        /*0098*/ 	.word	0x05000020


	//   ....[28]....
        /*009c*/ 	.word	0x05000020


	//   ....[29]....
        /*00a0*/ 	.word	0x05000020


	//   ....[30]....
        /*00a4*/ 	.word	0x05000020


	//   ....[31]....
        /*00a8*/ 	.word	0x05000020


	//   ....[32]....
        /*00ac*/ 	.word	0x05000020


	//   ....[33]....
        /*00b0*/ 	.word	0x05000020


	//   ....[34]....
        /*00b4*/ 	.word	0x05000020


	//   ....[35]....
        /*00b8*/ 	.word	0x05000020


	//----- nvinfo : EIATTR_COOP_GROUP_INSTR_OFFSETS
	.align		4
.L_2933:
        /*00bc*/ 	.byte	0x04, 0x28
        /*00be*/ 	.short	(.L_2935 - .L_2934)


	//   ....[0]....
.L_2934:
        /*00c0*/ 	.word	0x00001190


	//   ....[1]....
        /*00c4*/ 	.word	0x000011c0


	//   ....[2]....
        /*00c8*/ 	.word	0x000011e0


	//   ....[3]....
        /*00cc*/ 	.word	0x00001240


	//   ....[4]....
        /*00d0*/ 	.word	0x00001270


	//   ....[5]....
        /*00d4*/ 	.word	0x00001280


	//   ....[6]....
        /*00d8*/ 	.word	0x000012e0


	//   ....[7]....
        /*00dc*/ 	.word	0x00001310


	//   ....[8]....
        /*00e0*/ 	.word	0x00001320


	//   ....[9]....
        /*00e4*/ 	.word	0x00001370


	//   ....[10]....
        /*00e8*/ 	.word	0x000013a0


	//   ....[11]....
        /*00ec*/ 	.word	0x000013c0


	//   ....[12]....
        /*00f0*/ 	.word	0x00001410


	//   ....[13]....
        /*00f4*/ 	.word	0x00001450


	//   ....[14]....
        /*00f8*/ 	.word	0x00001480


	//   ....[15]....
        /*00fc*/ 	.word	0x000014a0


	//   ....[16]....
        /*0100*/ 	.word	0x000014e0


	//   ....[17]....
        /*0104*/ 	.word	0x00001510


	//   ....[18]....
        /*0108*/ 	.word	0x00001c40


	//   ....[19]....
        /*010c*/ 	.word	0x00001cb0


	//   ....[20]....
        /*0110*/ 	.word	0x00001d20


	//   ....[21]....
        /*0114*/ 	.word	0x00001dd0


	//   ....[22]....
        /*0118*/ 	.word	0x00001e40


	//   ....[23]....
        /*011c*/ 	.word	0x00001eb0


	//   ....[24]....
        /*0120*/ 	.word	0x00001f60


	//   ....[25]....
        /*0124*/ 	.word	0x00001fd0


	//   ....[26]....
        /*0128*/ 	.word	0x00002040


	//   ....[27]....
        /*012c*/ 	.word	0x000020f0


	//   ....[28]....
        /*0130*/ 	.word	0x00002160


	//   ....[29]....
        /*0134*/ 	.word	0x000021d0


	//   ....[30]....
        /*0138*/ 	.word	0x00002280


	//   ....[31]....
        /*013c*/ 	.word	0x00002300


	//   ....[32]....
        /*0140*/ 	.word	0x00002370


	//   ....[33]....
        /*0144*/ 	.word	0x00002410


	//   ....[34]....
        /*0148*/ 	.word	0x00002490


	//   ....[35]....
        /*014c*/ 	.word	0x000024f0


	//----- nvinfo : EIATTR_EXIT_INSTR_OFFSETS
	.align		4
.L_2935:
        /*0150*/ 	.byte	0x04, 0x1c
        /*0152*/ 	.short	(.L_2937 - .L_2936)


	//   ....[0]....
.L_2936:
        /*0154*/ 	.word	0x00001ab0


	//   ....[1]....
        /*0158*/ 	.word	0x00001ba0


	//----- nvinfo : EIATTR_CRS_STACK_SIZE
	.align		4
.L_2937:
        /*015c*/ 	.byte	0x04, 0x1e
        /*015e*/ 	.short	(.L_2939 - .L_2938)
.L_2938:
        /*0160*/ 	.word	0x00000000


	//----- nvinfo : EIATTR_CBANK_PARAM_SIZE
	.align		4
.L_2939:
        /*0164*/ 	.byte	0x03, 0x19
        /*0166*/ 	.short	0x00a0


	//----- nvinfo : EIATTR_PARAM_CBANK
	.align		4
        /*0168*/ 	.byte	0x04, 0x0a
        /*016a*/ 	.short	(.L_2941 - .L_2940)
	.align		4
.L_2940:
        /*016c*/ 	.word	index@(.nv.constant0._Z30group_norm_nhwc_fwd_sum_kernelI11Bf16IOBf16WLi256EEv26Group_norm_nhwc_fwd_params)
        /*0170*/ 	.short	0x0210
        /*0172*/ 	.short	0x00a0


	//----- nvinfo : EIATTR_SW_WAR
	.align		4
.L_2941:
        /*0174*/ 	.byte	0x04, 0x36
        /*0176*/ 	.short	(.L_2943 - .L_2942)
.L_2942:
        /*0178*/ 	.word	0x00000008
.L_2943:


//--------------------- .nv.info._Z30group_norm_nhwc_fwd_sum_kernelI11Bf16IOBf16WLi120EEv26Group_norm_nhwc_fwd_params --------------------------
	.section	.nv.info._Z30group_norm_nhwc_fwd_sum_kernelI11Bf16IOBf16WLi120EEv26Group_norm_nhwc_fwd_params,"",@"SHT_CUDA_INFO"
	.sectionflags	@""
	.align	4


	//----- nvinfo : EIATTR_CUDA_API_VERSION
	.align		4
        /*0000*/ 	.byte	0x04, 0x37
        /*0002*/ 	.short	(.L_2945 - .L_2944)
.L_2944:
        /*0004*/ 	.word	0x00000082


	//----- nvinfo : EIATTR_KPARAM_INFO
	.align		4
.L_2945:
        /*0008*/ 	.byte	0x04, 0x17
        /*000a*/ 	.short	(.L_2947 - .L_2946)
.L_2946:
        /*000c*/ 	.word	0x00000000
        /*0010*/ 	.short	0x0000
        /*0012*/ 	.short	0x0000
        /*0014*/ 	.byte	0x00, 0xf0, 0x81, 0x02


	//----- nvinfo : EIATTR_SPARSE_MMA_MASK
	.align		4
.L_2947:
        /*0018*/ 	.byte	0x03, 0x50
        /*001a*/ 	.short	0x0000


	//----- nvinfo : EIATTR_MAXREG_COUNT
	.align		4
        /*001c*/ 	.byte	0x03, 0x1b
        /*001e*/ 	.short	0x00ff


	//----- nvinfo : EIATTR_NUM_BARRIERS
	.align		4
        /*0020*/ 	.byte	0x02, 0x4c
        /*0022*/ 	.byte	0x01
	.zero		1


	//----- nvinfo : EIATTR_MERCURY_ISA_VERSION
	.align		4
        /*0024*/ 	.byte	0x03, 0x5f
        /*0026*/ 	.short	0x0101


	//----- nvinfo : EIATTR_COOP_GROUP_MASK_REGIDS
	.align		4
        /*0028*/ 	.byte	0x04, 0x29
        /*002a*/ 	.short	(.L_2949 - .L_2948)


	//   ....[0]....
.L_2948:
        /*002c*/ 	.word	0x0500000b


	//   ....[1]....
        /*0030*/ 	.word	0x0500000b


	//   ....[2]....
        /*0034*/ 	.word	0x0500000b


	//   ....[3]....
        /*0038*/ 	.word	0x0500000b


	//   ....[4]....
        /*003c*/ 	.word	0x0500000b


	//   ....[5]....
        /*0040*/ 	.word	0x0500000b


	//   ....[6]....
        /*0044*/ 	.word	0x0500000b


	//   ....[7]....
        /*0048*/ 	.word	0x0500000b


	//   ....[8]....
        /*004c*/ 	.word	0x0500000b


	//   ....[9]....
        /*0050*/ 	.word	0x0500000b


	//   ....[10]....
        /*0054*/ 	.word	0x0500000b


	//   ....[11]....
        /*0058*/ 	.word	0x0500000b


	//   ....[12]....
        /*005c*/ 	.word	0x0500000b


	//   ....[13]....
        /*0060*/ 	.word	0x0500000b


	//   ....[14]....
        /*0064*/ 	.word	0x0500000b


	//   ....[15]....
        /*0068*/ 	.word	0x0500000b


	//   ....[16]....
        /*006c*/ 	.word	0x0500000b


	//   ....[17]....
        /*0070*/ 	.word	0x0500000b


	//   ....[18]....
        /*0074*/ 	.word	0x0500000b


	//   ....[19]....
        /*0078*/ 	.word	0x0500000b


	//   ....[20]....
        /*007c*/ 	.word	0x0500000b


	//   ....[21]....
        /*0080*/ 	.word	0x0500000b


	//----- nvinfo : EIATTR_COOP_GROUP_INSTR_OFFSETS
	.align		4
.L_2949:
        /*0084*/ 	.byte	0x04, 0x28
        /*0086*/ 	.short	(.L_2951 - .L_2950)


	//   ....[0]....
.L_2950:
        /*0088*/ 	.word	0x00000f30


	//   ....[1]....
        /*008c*/ 	.word	0x00001030


	//   ....[2]....
        /*0090*/ 	.word	0x00001070


	//   ....[3]....
        /*0094*/ 	.word	0x00001170


	//   ....[4]....
        /*0098*/ 	.word	0x000011b0


	//   ....[5]....
        /*009c*/ 	.word	0x000012b0


	//   ....[6]....
        /*00a0*/ 	.word	0x000012f0


	//   ....[7]....
        /*00a4*/ 	.word	0x00001420


	//   ....[8]....
        /*00a8*/ 	.word	0x00001470


	//   ....[9]....
        /*00ac*/ 	.word	0x000014e0


	//   ....[10]....
        /*00b0*/ 	.word	0x00001550


	//   ....[11]....
        /*00b4*/ 	.word	0x00001a40


	//   ....[12]....
        /*00b8*/ 	.word	0x00001a90


	//   ....[13]....
        /*00bc*/ 	.word	0x00001b00


	//   ....[14]....
        /*00c0*/ 	.word	0x00001b50


	//   ....[15]....
        /*00c4*/ 	.word	0x00001bc0


	//   ....[16]....
        /*00c8*/ 	.word	0x00001c10


	//   ....[17]....
        /*00cc*/ 	.word	0x00001c80


	//   ....[18]....
        /*00d0*/ 	.word	0x00001ce0


	//   ....[19]....
        /*00d4*/ 	.word	0x00001d60


	//   ....[20]....
        /*00d8*/ 	.word	0x00001df0


	//   ....[21]....
        /*00dc*/ 	.word	0x00001e80


	//----- nvinfo : EIATTR_EXIT_INSTR_OFFSETS
	.align		4
.L_2951:
        /*00e0*/ 	.byte	0x04, 0x1c
        /*00e2*/ 	.short	(.L_2953 - .L_2952)


	//   ....[0]....
.L_2952:
        /*00e4*/ 	.word	0x00001940


	//   ....[1]....
        /*00e8*/ 	.word	0x00001a20


	//----- nvinfo : EIATTR_CRS_STACK_SIZE
	.align		4
.L_2953:
        /*00ec*/ 	.byte	0x04, 0x1e
        /*00ee*/ 	.short	(.L_2955 - .L_2954)
.L_2954:
        /*00f0*/ 	.word	0x00000000


	//----- nvinfo : EIATTR_CBANK_PARAM_SIZE
	.align		4
.L_2955:
        /*00f4*/ 	.byte	0x03, 0x19
        /*00f6*/ 	.short	0x00a0


	//----- nvinfo : EIATTR_PARAM_CBANK
	.align		4
        /*00f8*/ 	.byte	0x04, 0x0a
        /*00fa*/ 	.short	(.L_2957 - .L_2956)
	.align		4
.L_2956:
        /*00fc*/ 	.word	index@(.nv.constant0._Z30group_norm_nhwc_fwd_sum_kernelI11Bf16IOBf16WLi120EEv26Group_norm_nhwc_fwd_params)
        /*0100*/ 	.short	0x0210
        /*0102*/ 	.short	0x00a0


	//----- nvinfo : EIATTR_SW_WAR
	.align		4
.L_2957:
        /*0104*/ 	.byte	0x04, 0x36
        /*0106*/ 	.short	(.L_2959 - .L_2958)
.L_2958:
        /*0108*/ 	.word	0x00000008
.L_2959:


//--------------------- .nv.info._Z30group_norm_nhwc_fwd_sum_kernelI11Bf16IOBf16WLi140EEv26Group_norm_nhwc_fwd_params --------------------------
	.section	.nv.info._Z30group_norm_nhwc_fwd_sum_kernelI11Bf16IOBf16WLi140EEv26Group_norm_nhwc_fwd_params,"",@"SHT_CUDA_INFO"
	.sectionflags	@""
	.align	4


	//----- nvinfo : EIATTR_CUDA_API_VERSION
	.align		4
        /*0000*/ 	.byte	0x04, 0x37
        /*0002*/ 	.short	(.L_2961 - .L_2960)
.L_2960:
        /*0004*/ 	.word	0x00000082


	//----- nvinfo : EIATTR_KPARAM_INFO
	.align		4
.L_2961:
        /*0008*/ 	.byte	0x04, 0x17
        /*000a*/ 	.short	(.L_2963 - .L_2962)
.L_2962:
        /*000c*/ 	.word	0x00000000
        /*0010*/ 	.short	0x0000
        /*0012*/ 	.short	0x0000
        /*0014*/ 	.byte	0x00, 0xf0, 0x81, 0x02


	//----- nvinfo : EIATTR_SPARSE_MMA_MASK
	.align		4
.L_2963:
        /*0018*/ 	.byte	0x03, 0x50
        /*001a*/ 	.short	0x0000


	//----- nvinfo : EIATTR_MAXREG_COUNT
	.align		4
        /*001c*/ 	.byte	0x03, 0x1b
        /*001e*/ 	.short	0x00ff


	//----- nvinfo : EIATTR_NUM_BARRIERS
	.align		4
        /*0020*/ 	.byte	0x02, 0x4c
        /*0022*/ 	.byte	0x01
	.zero		1


	//----- nvinfo : EIATTR_MERCURY_ISA_VERSION
	.align		4
        /*0024*/ 	.byte	0x03, 0x5f
        /*0026*/ 	.short	0x0101


	//----- nvinfo : EIATTR_COOP_GROUP_MASK_REGIDS
	.align		4
        /*0028*/ 	.byte	0x04, 0x29
        /*002a*/ 	.short	(.L_2965 - .L_2964)


	//   ....[0]....
.L_2964:
        /*002c*/ 	.word	0x05000009


	//   ....[1]....
        /*0030*/ 	.word	0x05000009


	//   ....[2]....
        /*0034*/ 	.word	0x05000009


	//   ....[3]....
        /*0038*/ 	.word	0x05000009


	//   ....[4]....
        /*003c*/ 	.word	0x05000009


	//   ....[5]....
        /*0040*/ 	.word	0x05000009


	//   ....[6]....
        /*0044*/ 	.word	0x05000009


	//   ....[7]....
        /*0048*/ 	.word	0x05000009


	//   ....[8]....
        /*004c*/ 	.word	0x05000009


	//   ....[9]....
        /*0050*/ 	.word	0x05000009


	//   ....[10]....
        /*0054*/ 	.word	0x05000009


	//   ....[11]....
        /*0058*/ 	.word	0x05000009


	//   ....[12]....
        /*005c*/ 	.word	0x05000009


	//   ....[13]....
        /*0060*/ 	.word	0x05000009


	//   ....[14]....
        /*0064*/ 	.word	0x05000009


	//   ....[15]....
        /*0068*/ 	.word	0x05000009


	//   ....[16]....
        /*006c*/ 	.word	0x05000009


	//   ....[17]....
        /*0070*/ 	.word	0x05000009


	//   ....[18]....
        /*0074*/ 	.word	0x05000009


	//   ....[19]....
        /*0078*/ 	.word	0x05000009


	//   ....[20]....
        /*007c*/ 	.word	0x05000009


	//   ....[21]....
        /*0080*/ 	.word	0x05000009


	//----- nvinfo : EIATTR_COOP_GROUP_INSTR_OFFSETS
	.align		4
.L_2965:
        /*0084*/ 	.byte	0x04, 0x28
        /*0086*/ 	.short	(.L_2967 - .L_2966)


	//   ....[0]....
.L_2966:
        /*0088*/ 	.word	0x00000f80


	//   ....[1]....
        /*008c*/ 	.word	0x00001080


	//   ....[2]....
        /*0090*/ 	.word	0x000010c0


	//   ....[3]....
        /*0094*/ 	.word	0x000011c0


	//   ....[4]....
        /*0098*/ 	.word	0x00001200


	//   ....[5]....
        /*009c*/ 	.word	0x00001300


	//   ....[6]....
        /*00a0*/ 	.word	0x00001340


	//   ....[7]....
        /*00a4*/ 	.word	0x00001470


	//   ....[8]....
        /*00a8*/ 	.word	0x000014c0


	//   ....[9]....
        /*00ac*/ 	.word	0x00001530


	//   ....[10]....
        /*00b0*/ 	.word	0x000015a0


	//   ....[11]....
        /*00b4*/ 	.word	0x00001b70


	//   ....[12]....
        /*00b8*/ 	.word	0x00001bc0


	//   ....[13]....
        /*00bc*/ 	.word	0x00001c30


	//   ....[14]....
        /*00c0*/ 	.word	0x00001c80


	//   ....[15]....
        /*00c4*/ 	.word	0x00001cf0


	//   ....[16]....
        /*00c8*/ 	.word	0x00001d40


	//   ....[17]....
        /*00cc*/ 	.word	0x00001db0


	//   ....[18]....
        /*00d0*/ 	.word	0x00001e10


	//   ....[19]....
        /*00d4*/ 	.word	0x00001e90


	//   ....[20]....
        /*00d8*/ 	.word	0x00001f20


	//   ....[21]....
        /*00dc*/ 	.word	0x00001fb0


	//----- nvinfo : EIATTR_EXIT_INSTR_OFFSETS
	.align		4
.L_2967:
        /*00e0*/ 	.byte	0x04, 0x1c
        /*00e2*/ 	.short	(.L_2969 - .L_2968)


	//   ....[0]....
.L_2968:
        /*00e4*/ 	.word	0x00001a70


	//   ....[1]....
        /*00e8*/ 	.word	0x00001b50


	//----- nvinfo : EIATTR_CRS_STACK_SIZE
	.align		4
.L_2969:
        /*00ec*/ 	.byte	0x04, 0x1e
        /*00ee*/ 	.short	(.L_2971 - .L_2970)
.L_2970:
        /*00f0*/ 	.word	0x00000000


	//----- nvinfo : EIATTR_CBANK_PARAM_SIZE
	.align		4
.L_2971:
        /*00f4*/ 	.byte	0x03, 0x19
        /*00f6*/ 	.short	0x00a0


	//----- nvinfo : EIATTR_PARAM_CBANK
	.align		4
        /*00f8*/ 	.byte	0x04, 0x0a
        /*00fa*/ 	.short	(.L_2973 - .L_2972)
	.align		4
.L_2972:
        /*00fc*/ 	.word	index@(.nv.constant0._Z30group_norm_nhwc_fwd_sum_kernelI11Bf16IOBf16WLi140EEv26Group_norm_nhwc_fwd_params)
        /*0100*/ 	.short	0x0210
        /*0102*/ 	.short	0x00a0


	//----- nvinfo : EIATTR_SW_WAR
	.align		4
.L_2973:
        /*0104*/ 	.byte	0x04, 0x36
        /*0106*/ 	.short	(.L_2975 - .L_2974)
.L_2974:
        /*0108*/ 	.word	0x00000008
.L_2975:


//--------------------- .nv.info._Z30group_norm_nhwc_fwd_sum_kernelI11Bf16IOBf16WLi160EEv26Group_norm_nhwc_fwd_params --------------------------
	.section	.nv.info._Z30group_norm_nhwc_fwd_sum_kernelI11Bf16IOBf16WLi160EEv26Group_norm_nhwc_fwd_params,"",@"SHT_CUDA_INFO"
	.sectionflags	@""
	.align	4


	//----- nvinfo : EIATTR_CUDA_API_VERSION
	.align		4
        /*0000*/ 	.byte	0x04, 0x37
        /*0002*/ 	.short	(.L_2977 - .L_2976)
.L_2976:
        /*0004*/ 	.word	0x00000082


	//----- nvinfo : EIATTR_KPARAM_INFO
	.align		4
.L_2977:
        /*0008*/ 	.byte	0x04, 0x17
        /*000a*/ 	.short	(.L_2979 - .L_2978)
.L_2978:
        /*000c*/ 	.word	0x00000000
        /*0010*/ 	.short	0x0000
        /*0012*/ 	.short	0x0000
        /*0014*/ 	.byte	0x00, 0xf0, 0x81, 0x02


	//----- nvinfo : EIATTR_SPARSE_MMA_MASK
	.align		4
.L_2979:
        /*0018*/ 	.byte	0x03, 0x50
        /*001a*/ 	.short	0x0000


	//----- nvinfo : EIATTR_MAXREG_COUNT
	.align		4
        /*001c*/ 	.byte	0x03, 0x1b
        /*001e*/ 	.short	0x00ff


	//----- nvinfo : EIATTR_NUM_BARRIERS
	.align		4
        /*0020*/ 	.byte	0x02, 0x4c
        /*0022*/ 	.byte	0x01
	.zero		1


	//----- nvinfo : EIATTR_MERCURY_ISA_VERSION
	.align		4
        /*0024*/ 	.byte	0x03, 0x5f
        /*0026*/ 	.short	0x0101


	//----- nvinfo : EIATTR_COOP_GROUP_MASK_REGIDS
	.align		4
        /*0028*/ 	.byte	0x04, 0x29
        /*002a*/ 	.short	(.L_2981 - .L_2980)


	//   ....[0]....
.L_2980:
        /*002c*/ 	.word	0xffffffff


	//   ....[1]....
        /*0030*/ 	.word	0xffffffff


	//   ....[2]....
        /*0034*/ 	.word	0xffffffff


	//   ....[3]....
        /*0038*/ 	.word	0xffffffff


	//   ....[4]....
        /*003c*/ 	.word	0xffffffff


	//   ....[5]....
        /*0040*/ 	.word	0xffffffff


	//   ....[6]....
        /*0044*/ 	.word	0xffffffff


	//   ....[7]....
        /*0048*/ 	.word	0xffffffff


	//   ....[8]....
        /*004c*/ 	.word	0xffffffff


	//   ....[9]....
        /*0050*/ 	.word	0xffffffff


	//   ....[10]....
        /*0054*/ 	.word	0xffffffff


	//   ....[11]....
        /*0058*/ 	.word	0xffffffff


	//   ....[12]....
        /*005c*/ 	.word	0xffffffff


	//   ....[13]....
        /*0060*/ 	.word	0xffffffff


	//   ....[14]....
        /*0064*/ 	.word	0xffffffff


	//   ....[15]....
        /*0068*/ 	.word	0xffffffff


	//   ....[16]....
        /*006c*/ 	.word	0xffffffff


	//   ....[17]....
        /*0070*/ 	.word	0xffffffff


	//   ....[18]....
        /*0074*/ 	.word	0x05000015


	//   ....[19]....
        /*0078*/ 	.word	0x05000015


	//   ....[20]....
        /*007c*/ 	.word	0x05000015


	//   ....[21]....
        /*0080*/ 	.word	0x05000015


	//   ....[22]....
        /*0084*/ 	.word	0x05000015


	//   ....[23]....
        /*0088*/ 	.word	0x05000015


	//   ....[24]....
        /*008c*/ 	.word	0x05000015


	//   ....[25]....
        /*0090*/ 	.word	0x05000015


	//   ....[26]....
        /*0094*/ 	.word	0x05000015


	//   ....[27]....
        /*0098*/ 	.word	0x05000015


	//   ....[28]....
        /*009c*/ 	.word	0x05000015


	//   ....[29]....
        /*00a0*/ 	.word	0x05000015


	//   ....[30]....
        /*00a4*/ 	.word	0x05000015


	//   ....[31]....
        /*00a8*/ 	.word	0x05000015


	//   ....[32]....
        /*00ac*/ 	.word	0x05000015


	//   ....[33]....
        /*00b0*/ 	.word	0x05000015


	//   ....[34]....
        /*00b4*/ 	.word	0x05000015


	//   ....[35]....
        /*00b8*/ 	.word	0x05000015


	//----- nvinfo : EIATTR_COOP_GROUP_INSTR_OFFSETS
	.align		4
.L_2981:
        /*00bc*/ 	.byte	0x04, 0x28
        /*00be*/ 	.short	(.L_2983 - .L_2982)


	//   ....[0]....
.L_2982:
        /*00c0*/ 	.word	0x00000fe0


	//   ....[1]....
        /*00c4*/ 	.word	0x00001010


	//   ....[2]....
        /*00c8*/ 	.word	0x00001020


	//   ....[3]....
        /*00cc*/ 	.word	0x00001080


	//   ....[4]....
        /*00d0*/ 	.word	0x000010b0


	//   ....[5]....
        /*00d4*/ 	.word	0x000010c0


	//   ....[6]....
        /*00d8*/ 	.word	0x00001120


	//   ....[7]....
        /*00dc*/ 	.word	0x00001150


	//   ....[8]....
        /*00e0*/ 	.word	0x00001160


	//   ....[9]....
        /*00e4*/ 	.word	0x000011c0


	//   ....[10]....
        /*00e8*/ 	.word	0x000011f0


	//   ....[11]....
        /*00ec*/ 	.word	0x00001200


	//   ....[12]....
        /*00f0*/ 	.word	0x00001260


	//   ....[13]....
        /*00f4*/ 	.word	0x00001290


	//   ....[14]....
        /*00f8*/ 	.word	0x000012a0


	//   ....[15]....
        /*00fc*/ 	.word	0x00001310


	//   ....[16]....
        /*0100*/ 	.word	0x00001320


	//   ....[17]....
        /*0104*/ 	.word	0x00001330


	//   ....[18]....
        /*0108*/ 	.word	0x000018c0


	//   ....[19]....
        /*010c*/ 	.word	0x00001910


	//   ....[20]....
        /*0110*/ 	.word	0x00001970


	//   ....[21]....
        /*0114*/ 	.word	0x00001a00


	//   ....[22]....
        /*0118*/ 	.word	0x00001a70


	//   ....[23]....
        /*011c*/ 	.word	0x00001ad0


	//   ....[24]....
        /*0120*/ 	.word	0x00001b60


	//   ....[25]....
        /*0124*/ 	.word	0x00001bd0


	//   ....[26]....
        /*0128*/ 	.word	0x00001c30


	//   ....[27]....
        /*012c*/ 	.word	0x00001cc0


	//   ....[28]....
        /*0130*/ 	.word	0x00001d30


	//   ....[29]....
        /*0134*/ 	.word	0x00001d80


	//   ....[30]....
        /*0138*/ 	.word	0x00001e60


	//   ....[31]....
        /*013c*/ 	.word	0x00001eb0


	//   ....[32]....
        /*0140*/ 	.word	0x00001f10


	//   ....[33]....
        /*0144*/ 	.word	0x00001fa0


	//   ....[34]....
        /*0148*/ 	.word	0x00001ff0


	//   ....[35]....
        /*014c*/ 	.word	0x00002040


	//----- nvinfo : EIATTR_EXIT_INSTR_OFFSETS
	.align		4
.L_2983:
        /*0150*/ 	.byte	0x04, 0x1c
        /*0152*/ 	.short	(.L_2985 - .L_2984)


	//   ....[0]....
.L_2984:
        /*0154*/ 	.word	0x00001750


	//   ....[1]....
        /*0158*/ 	.word	0x00001840


	//----- nvinfo : EIATTR_CRS_STACK_SIZE
	.align		4
.L_2985:
        /*015c*/ 	.byte	0x04, 0x1e
        /*015e*/ 	.short	(.L_2987 - .L_2986)
.L_2986:
        /*0160*/ 	.word	0x00000000


	//----- nvinfo : EIATTR_CBANK_PARAM_SIZE
	.align		4
.L_2987:
        /*0164*/ 	.byte	0x03, 0x19
        /*0166*/ 	.short	0x00a0


	//----- nvinfo : EIATTR_PARAM_CBANK
	.align		4
        /*0168*/ 	.byte	0x04, 0x0a
        /*016a*/ 	.short	(.L_2989 - .L_2988)
	.align		4
.L_2988:
        /*016c*/ 	.word	index@(.nv.constant0._Z30group_norm_nhwc_fwd_sum_kernelI11Bf16IOBf16WLi160EEv26Group_norm_nhwc_fwd_params)
        /*0170*/ 	.short	0x0210
        /*0172*/ 	.short	0x00a0


	//----- nvinfo : EIATTR_SW_WAR
	.align		4
.L_2989:
        /*0174*/ 	.byte	0x04, 0x36
        /*0176*/ 	.short	(.L_2991 - .L_2990)
.L_2990:
        /*0178*/ 	.word	0x00000008
.L_2991:


//--------------------- .nv.info._Z30group_norm_nhwc_fwd_sum_kernelI11Bf16IOFp16WLi196EEv26Group_norm_nhwc_fwd_params --------------------------
	.section	.nv.info._Z30group_norm_nhwc_fwd_sum_kernelI11Bf16IOFp16WLi196EEv26Group_norm_nhwc_fwd_params,"",@"SHT_CUDA_INFO"
	.sectionflags	@""
	.align	4


	//----- nvinfo : EIATTR_CUDA_API_VERSION
	.align		4
        /*0000*/ 	.byte	0x04, 0x37
        /*0002*/ 	.short	(.L_2993 - .L_2992)
.L_2992:
        /*0004*/ 	.word	0x00000082


	//----- nvinfo : EIATTR_KPARAM_INFO
	.align		4
.L_2993:
        /*0008*/ 	.byte	0x04, 0x17
        /*000a*/ 	.short	(.L_2995 - .L_2994)
.L_2994:
        /*000c*/ 	.word	0x00000000
        /*0010*/ 	.short	0x0000
        /*0012*/ 	.short	0x0000
        /*0014*/ 	.byte	0x00, 0xf0, 0x81, 0x02


	//----- nvinfo : EIATTR_SPARSE_MMA_MASK
	.align		4
.L_2995:
        /*0018*/ 	.byte	0x03, 0x50
        /*001a*/ 	.short	0x0000


	//----- nvinfo : EIATTR_MAXREG_COUNT
	.align		4
        /*001c*/ 	.byte	0x03, 0x1b
        /*001e*/ 	.short	0x00ff


	//----- nvinfo : EIATTR_NUM_BARRIERS
	.align		4
        /*0020*/ 	.byte	0x02, 0x4c
        /*0022*/ 	.byte	0x01
	.zero		1


	//----- nvinfo : EIATTR_MERCURY_ISA_VERSION
	.align		4
        /*0024*/ 	.byte	0x03, 0x5f
        /*0026*/ 	.short	0x0101


	//----- nvinfo : EIATTR_COOP_GROUP_MASK_REGIDS
	.align		4
        /*0028*/ 	.byte	0x04, 0x29
        /*002a*/ 	.short	(.L_2997 - .L_2996)


	//   ....[0]....
.L_2996:
        /*002c*/ 	.word	0x05000003


	//   ....[1]....
        /*0030*/ 	.word	0x05000003


	//   ....[2]....
        /*0034*/ 	.word	0x05000003


	//   ....[3]....
        /*0038*/ 	.word	0x05000003


	//   ....[4]....
        /*003c*/ 	.word	0x05000003


	//   ....[5]....
        /*0040*/ 	.word	0x05000003


	//   ....[6]....
        /*0044*/ 	.word	0x05000003


	//   ....[7]....
        /*0048*/ 	.word	0x05000003


	//   ....[8]....
        /*004c*/ 	.word	0x05000003


	//   ....[9]....
        /*0050*/ 	.word	0x05000003


	//   ....[10]....
        /*0054*/ 	.word	0x05000003


	//   ....[11]....
        /*0058*/ 	.word	0x05000003


	//   ....[12]....
        /*005c*/ 	.word	0x05000003


	//   ....[13]....
        /*0060*/ 	.word	0x05000003


	//   ....[14]....
        /*0064*/ 	.word	0x05000003


	//   ....[15]....
        /*0068*/ 	.word	0x05000003


	//   ....[16]....
        /*006c*/ 	.word	0x05000003


	//   ....[17]....
        /*0070*/ 	.word	0x05000003


	//   ....[18]....
        /*0074*/ 	.word	0x05000003


	//   ....[19]....
        /*0078*/ 	.word	0x05000003


	//   ....[20]....
        /*007c*/ 	.word	0x05000003


	//   ....[21]....
        /*0080*/ 	.word	0x05000003


	//----- nvinfo : EIATTR_COOP_GROUP_INSTR_OFFSETS
	.align		4
.L_2997:
        /*0084*/ 	.byte	0x04, 0x28
        /*0086*/ 	.short	(.L_2999 - .L_2998)


	//   ....[0]....
.L_2998:
        /*0088*/ 	.word	0x00001050


	//   ....[1]....
        /*008c*/ 	.word	0x00001150


	//   ....[2]....
        /*0090*/ 	.word	0x00001190


	//   ....[3]....
        /*0094*/ 	.word	0x00001290


	//   ....[4]....
        /*0098*/ 	.word	0x000012d0


	//   ....[5]....
        /*009c*/ 	.word	0x000013d0


	//   ....[6]....
        /*00a0*/ 	.word	0x00001410


	//   ....[7]....
        /*00a4*/ 	.word	0x00001540


	//   ....[8]....
        /*00a8*/ 	.word	0x00001590


	//   ....[9]....
        /*00ac*/ 	.word	0x00001600


	//   ....[10]....
        /*00b0*/ 	.word	0x00001670


	//   ....[11]....
        /*00b4*/ 	.word	0x00001d80


	//   ....[12]....
        /*00b8*/ 	.word	0x00001dd0


	//   ....[13]....
        /*00bc*/ 	.word	0x00001e40


	//   ....[14]....
        /*00c0*/ 	.word	0x00001e90


	//   ....[15]....
        /*00c4*/ 	.word	0x00001f00


	//   ....[16]....
        /*00c8*/ 	.word	0x00001f50


	//   ....[17]....
        /*00cc*/ 	.word	0x00001fc0


	//   ....[18]....
        /*00d0*/ 	.word	0x00002020


	//   ....[19]....
        /*00d4*/ 	.word	0x000020a0


	//   ....[20]....
        /*00d8*/ 	.word	0x00002130


	//   ....[21]....
        /*00dc*/ 	.word	0x000021c0


	//----- nvinfo : EIATTR_EXIT_INSTR_OFFSETS
	.align		4
.L_2999:
        /*00e0*/ 	.byte	0x04, 0x1c
        /*00e2*/ 	.short	(.L_3001 - .L_3000)


	//   ....[0]....
.L_3000:
        /*00e4*/ 	.word	0x00001c80


	//   ....[1]....
        /*00e8*/ 	.word	0x00001d60


	//----- nvinfo : EIATTR_CRS_STACK_SIZE
	.align		4
.L_3001:
        /*00ec*/ 	.byte	0x04, 0x1e
        /*00ee*/ 	.short	(.L_3003 - .L_3002)
.L_3002:
        /*00f0*/ 	.word	0x00000000


	//----- nvinfo : EIATTR_CBANK_PARAM_SIZE
	.align		4
.L_3003:
        /*00f4*/ 	.byte	0x03, 0x19
        /*00f6*/ 	.short	0x00a0


	//----- nvinfo : EIATTR_PARAM_CBANK
	.align		4
        /*00f8*/ 	.byte	0x04, 0x0a
        /*00fa*/ 	.short	(.L_3005 - .L_3004)
	.align		4
.L_3004:
        /*00fc*/ 	.word	index@(.nv.constant0._Z30group_norm_nhwc_fwd_sum_kernelI11Bf16IOFp16WLi196EEv26Group_norm_nhwc_fwd_params)
        /*0100*/ 	.short	0x0210
        /*0102*/ 	.short	0x00a0


	//----- nvinfo : EIATTR_SW_WAR
	.align		4
.L_3005:
        /*0104*/ 	.byte	0x04, 0x36
        /*0106*/ 	.short	(.L_3007 - .L_3006)
.L_3006:
        /*0108*/ 	.word	0x00000008
.L_3007:


//--------------------- .nv.info._Z30group_norm_nhwc_fwd_sum_kernelI11Bf16IOFp16WLi168EEv26Group_norm_nhwc_fwd_params --------------------------
	.section	.nv.info._Z30group_norm_nhwc_fwd_sum_kernelI11Bf16IOFp16WLi168EEv26Group_norm_nhwc_fwd_params,"",@"SHT_CUDA_INFO"
	.sectionflags	@""
	.align	4


	//----- nvinfo : EIATTR_CUDA_API_VERSION
	.align		4
        /*0000*/ 	.byte	0x04, 0x37
        /*0002*/ 	.short	(.L_3009 - .L_3008)
.L_3008:
        /*0004*/ 	.word	0x00000082


	//----- nvinfo : EIATTR_KPARAM_INFO
	.align		4
.L_3009:
        /*0008*/ 	.byte	0x04, 0x17
        /*000a*/ 	.short	(.L_3011 - .L_3010)
.L_3010:
        /*000c*/ 	.word	0x00000000
        /*0010*/ 	.short	0x0000
        /*0012*/ 	.short	0x0000
        /*0014*/ 	.byte	0x00, 0xf0, 0x81, 0x02


	//----- nvinfo : EIATTR_SPARSE_MMA_MASK
	.align		4
.L_3011:
        /*0018*/ 	.byte	0x03, 0x50
        /*001a*/ 	.short	0x0000


	//----- nvinfo : EIATTR_MAXREG_COUNT
	.align		4
        /*001c*/ 	.byte	0x03, 0x1b
        /*001e*/ 	.short	0x00ff


	//----- nvinfo : EIATTR_NUM_BARRIERS
	.align		4
        /*0020*/ 	.byte	0x02, 0x4c
        /*0022*/ 	.byte	0x01
	.zero		1


	//----- nvinfo : EIATTR_MERCURY_ISA_VERSION
	.align		4
        /*0024*/ 	.byte	0x03, 0x5f
        /*0026*/ 	.short	0x0101


	//----- nvinfo : EIATTR_COOP_GROUP_MASK_REGIDS
	.align		4
        /*0028*/ 	.byte	0x04, 0x29
        /*002a*/ 	.short	(.L_3013 - .L_3012)


	//   ....[0]....
.L_3012:
        /*002c*/ 	.word	0x05000003


	//   ....[1]....
        /*0030*/ 	.word	0x05000003


	//   ....[2]....
        /*0034*/ 	.word	0x05000003


	//   ....[3]....
        /*0038*/ 	.word	0x05000003


	//   ....[4]....
        /*003c*/ 	.word	0x05000003


	//   ....[5]....
        /*0040*/ 	.word	0x05000003


	//   ....[6]....
        /*0044*/ 	.word	0x05000003


	//   ....[7]....
        /*0048*/ 	.word	0x05000003


	//   ....[8]....
        /*004c*/ 	.word	0x05000003


	//   ....[9]....
        /*0050*/ 	.word	0x05000003


	//   ....[10]....
        /*0054*/ 	.word	0x05000003


	//   ....[11]....
        /*0058*/ 	.word	0x05000003


	//   ....[12]....
        /*005c*/ 	.word	0x05000003


	//   ....[13]....
        /*0060*/ 	.word	0x05000003


	//   ....[14]....
        /*0064*/ 	.word	0x05000003


	//   ....[15]....
        /*0068*/ 	.word	0x05000003


	//   ....[16]....
        /*006c*/ 	.word	0x05000003


	//   ....[17]....
        /*0070*/ 	.word	0x05000003


	//   ....[18]....
        /*0074*/ 	.word	0x05000003


	//   ....[19]....
        /*0078*/ 	.word	0x05000003


	//   ....[20]....
        /*007c*/ 	.word	0x05000003


	//   ....[21]....
        /*0080*/ 	.word	0x05000003


	//----- nvinfo : EIATTR_COOP_GROUP_INSTR_OFFSETS
	.align		4
.L_3013:
        /*0084*/ 	.byte	0x04, 0x28
        /*0086*/ 	.short	(.L_3015 - .L_3014)


	//   ....[0]....
.L_3014:
        /*0088*/ 	.word	0x00001010


	//   ....[1]....
        /*008c*/ 	.word	0x00001110


	//   ....[2]....
        /*0090*/ 	.word	0x00001150


	//   ....[3]....
        /*0094*/ 	.word	0x00001250


	//   ....[4]....
        /*0098*/ 	.word	0x00001290


	//   ....[5]....
        /*009c*/ 	.word	0x00001390


	//   ....[6]....
        /*00a0*/ 	.word	0x000013d0


	//   ....[7]....
        /*00a4*/ 	.word	0x00001500


	//   ....[8]....
        /*00a8*/ 	.word	0x00001550


	//   ....[9]....
        /*00ac*/ 	.word	0x000015c0


	//   ....[10]....
        /*00b0*/ 	.word	0x00001630


	//   ....[11]....
        /*00b4*/ 	.word	0x00001d10


	//   ....[12]....
        /*00b8*/ 	.word	0x00001d60


	//   ....[13]....
        /*00bc*/ 	.word	0x00001dd0


	//   ....[14]....
        /*00c0*/ 	.word	0x00001e20


	//   ....[15]....
        /*00c4*/ 	.word	0x00001e90


	//   ....[16]....
        /*00c8*/ 	.word	0x00001ee0


	//   ....[17]....
        /*00cc*/ 	.word	0x00001f50


	//   ....[18]....
        /*00d0*/ 	.word	0x00001fb0


	//   ....[19]....
        /*00d4*/ 	.word	0x00002030


	//   ....[20]....
        /*00d8*/ 	.word	0x000020c0


	//   ....[21]....
        /*00dc*/ 	.word	0x00002150


	//----- nvinfo : EIATTR_EXIT_INSTR_OFFSETS
	.align		4
.L_3015:
        /*00e0*/ 	.byte	0x04, 0x1c
        /*00e2*/ 	.short	(.L_3017 - .L_3016)


	//   ....[0]....
.L_3016:
        /*00e4*/ 	.word	0x00001c10


	//   ....[1]....
        /*00e8*/ 	.word	0x00001cf0


	//----- nvinfo : EIATTR_CRS_STACK_SIZE
	.align		4
.L_3017:
        /*00ec*/ 	.byte	0x04, 0x1e
        /*00ee*/ 	.short	(.L_3019 - .L_3018)
.L_3018:
        /*00f0*/ 	.word	0x00000000


	//----- nvinfo : EIATTR_CBANK_PARAM_SIZE
	.align		4
.L_3019:
        /*00f4*/ 	.byte	0x03, 0x19
        /*00f6*/ 	.short	0x00a0


	//----- nvinfo : EIATTR_PARAM_CBANK
	.align		4
        /*00f8*/ 	.byte	0x04, 0x0a
        /*00fa*/ 	.short	(.L_3021 - .L_3020)
	.align		4
.L_3020:
        /*00fc*/ 	.word	index@(.nv.constant0._Z30group_norm_nhwc_fwd_sum_kernelI11Bf16IOFp16WLi168EEv26Group_norm_nhwc_fwd_params)
        /*0100*/ 	.short	0x0210
        /*0102*/ 	.short	0x00a0


	//----- nvinfo : EIATTR_SW_WAR
	.align		4
.L_3021:
        /*0104*/ 	.byte	0x04, 0x36
        /*0106*/ 	.short	(.L_3023 - .L_3022)
.L_3022:
        /*0108*/ 	.word	0x00000008
.L_3023:


//--------------------- .nv.info._Z30group_norm_nhwc_fwd_sum_kernelI11Bf16IOFp16WLi64EEv26Group_norm_nhwc_fwd_params --------------------------
	.section	.nv.info._Z30group_norm_nhwc_fwd_sum_kernelI11Bf16IOFp16WLi64EEv26Group_norm_nhwc_fwd_params,"",@"SHT_CUDA_INFO"
	.sectionflags	@""
	.align	4


	//----- nvinfo : EIATTR_CUDA_API_VERSION
	.align		4
        /*0000*/ 	.byte	0x04, 0x37
        /*0002*/ 	.short	(.L_3025 - .L_3024)
.L_3024:
        /*0004*/ 	.word	0x00000082


	//----- nvinfo : EIATTR_KPARAM_INFO
	.align		4
.L_3025:
        /*0008*/ 	.byte	0x04, 0x17
        /*000a*/ 	.short	(.L_3027 - .L_3026)
.L_3026:
        /*000c*/ 	.word	0x00000000
        /*0010*/ 	.short	0x0000
        /*0012*/ 	.short	0x0000
        /*0014*/ 	.byte	0x00, 0xf0, 0x81, 0x02


	//----- nvinfo : EIATTR_SPARSE_MMA_MASK
	.align		4
.L_3027:
        /*0018*/ 	.byte	0x03, 0x50
        /*001a*/ 	.short	0x0000


	//----- nvinfo : EIATTR_MAXREG_COUNT
	.align		4
        /*001c*/ 	.byte	0x03, 0x1b
        /*001e*/ 	.short	0x00ff


	//----- nvinfo : EIATTR_NUM_BARRIERS
	.align		4
        /*0020*/ 	.byte	0x02, 0x4c
        /*0022*/ 	.byte	0x01
	.zero		1


	//----- nvinfo : EIATTR_MERCURY_ISA_VERSION
	.align		4
        /*0024*/ 	.byte	0x03, 0x5f
        /*0026*/ 	.short	0x0101


	//----- nvinfo : EIATTR_COOP_GROUP_MASK_REGIDS
	.align		4
        /*0028*/ 	.byte	0x04, 0x29
        /*002a*/ 	.short	(.L_3029 - .L_3028)


	//   ....[0]....
.L_3028:
        /*002c*/ 	.word	0xffffffff


	//   ....[1]....
        /*0030*/ 	.word	0xffffffff


	//   ....[2]....
        /*0034*/ 	.word	0xffffffff


	//   ....[3]....
        /*0038*/ 	.word	0xffffffff


	//   ....[4]....
        /*003c*/ 	.word	0xffffffff


	//   ....[5]....
        /*0040*/ 	.word	0xffffffff


	//   ....[6]....
        /*0044*/ 	.word	0xffffffff


	//   ....[7]....
        /*0048*/ 	.word	0xffffffff


	//   ....[8]....
        /*004c*/ 	.word	0xffffffff


	//   ....[9]....
        /*0050*/ 	.word	0xffffffff


	//   ....[10]....
        /*0054*/ 	.word	0xffffffff


	//   ....[11]....
        /*0058*/ 	.word	0xffffffff


	//   ....[12]....
        /*005c*/ 	.word	0xffffffff


	//   ....[13]....
        /*0060*/ 	.word	0xffffffff


	//   ....[14]....
        /*0064*/ 	.word	0xffffffff


	//   ....[15]....
        /*0068*/ 	.word	0xffffffff


	//   ....[16]....
        /*006c*/ 	.word	0xffffffff


	//   ....[17]....
        /*0070*/ 	.word	0xffffffff


	//   ....[18]....
        /*0074*/ 	.word	0x05000015


	//   ....[19]....
        /*0078*/ 	.word	0x05000015


	//   ....[20]....
        /*007c*/ 	.word	0x05000015


	//   ....[21]....
        /*0080*/ 	.word	0x05000015


	//   ....[22]....
        /*0084*/ 	.word	0x05000015


	//   ....[23]....
        /*0088*/ 	.word	0x05000015


	//   ....[24]....
        /*008c*/ 	.word	0x05000015


	//   ....[25]....
        /*0090*/ 	.word	0x05000015


	//   ....[26]....
        /*0094*/ 	.word	0x05000015


	//   ....[27]....
        /*0098*/ 	.word	0x05000015


	//   ....[28]....
        /*009c*/ 	.word	0x05000015


	//   ....[29]....
        /*00a0*/ 	.word	0x05000015


	//   ....[30]....
        /*00a4*/ 	.word	0x05000015


	//   ....[31]....
        /*00a8*/ 	.word	0x05000015


	//   ....[32]....
        /*00ac*/ 	.word	0x05000015


	//   ....[33]....
        /*00b0*/ 	.word	0x05000015


	//   ....[34]....
        /*00b4*/ 	.word	0x05000015


	//   ....[35]....
        /*00b8*/ 	.word	0x05000015


	//----- nvinfo : EIATTR_COOP_GROUP_INSTR_OFFSETS
	.align		4
.L_3029:
        /*00bc*/ 	.byte	0x04, 0x28
        /*00be*/ 	.short	(.L_3031 - .L_3030)


	//   ....[0]....
.L_3030:
        /*00c0*/ 	.word	0x00000e20


	//   ....[1]....
        /*00c4*/ 	.word	0x00000e50


	//   ....[2]....
        /*00c8*/ 	.word	0x00000e60


	//   ....[3]....
        /*00cc*/ 	.word	0x00000ec0


	//   ....[4]....
        /*00d0*/ 	.word	0x00000ef0


	//   ....[5]....
        /*00d4*/ 	.word	0x00000f00


	//   ....[6]....
        /*00d8*/ 	.word	0x00000f60


	//   ....[7]....
        /*00dc*/ 	.word	0x00000f90


	//   ....[8]....
        /*00e0*/ 	.word	0x00000fa0


	//   ....[9]....
        /*00e4*/ 	.word	0x00001000


	//   ....[10]....
        /*00e8*/ 	.word	0x00001030


	//   ....[11]....
        /*00ec*/ 	.word	0x00001040


	//   ....[12]....
        /*00f0*/ 	.word	0x000010a0


	//   ....[13]....
        /*00f4*/ 	.word	0x000010d0


	//   ....[14]....
        /*00f8*/ 	.word	0x000010e0


	//   ....[15]....
        /*00fc*/ 	.word	0x00001140


	//   ....[16]....
        /*0100*/ 	.word	0x00001150


	//   ....[17]....
        /*0104*/ 	.word	0x00001160


	//   ....[18]....
        /*0108*/ 	.word	0x000014d0


	//   ....[19]....
        /*010c*/ 	.word	0x00001520


	//   ....[20]....
        /*0110*/ 	.word	0x00001580


	//   ....[21]....
        /*0114*/ 	.word	0x00001610


	//   ....[22]....
        /*0118*/ 	.word	0x00001680


	//   ....[23]....
        /*011c*/ 	.word	0x000016e0


	//   ....[24]....
        /*0120*/ 	.word	0x00001770


	//   ....[25]....
        /*0124*/ 	.word	0x000017e0


	//   ....[26]....
        /*0128*/ 	.word	0x00001840


	//   ....[27]....
        /*012c*/ 	.word	0x000018d0


	//   ....[28]....
        /*0130*/ 	.word	0x00001940


	//   ....[29]....
        /*0134*/ 	.word	0x000019a0


	//   ....[30]....
        /*0138*/ 	.word	0x00001a30


	//   ....[31]....
        /*013c*/ 	.word	0x00001a90


	//   ....[32]....
        /*0140*/ 	.word	0x00001ae0


	//   ....[33]....
        /*0144*/ 	.word	0x00001b90


	//   ....[34]....
        /*0148*/ 	.word	0x00001be0


	//   ....[35]....
        /*014c*/ 	.word	0x00001c30


	//----- nvinfo : EIATTR_EXIT_INSTR_OFFSETS
	.align		4
.L_3031:
        /*0150*/ 	.byte	0x04, 0x1c
        /*0152*/ 	.short	(.L_3033 - .L_3032)


	//   ....[0]....
.L_3032:
        /*0154*/ 	.word	0x00001360


	//   ....[1]....
        /*0158*/ 	.word	0x00001450


	//----- nvinfo : EIATTR_CRS_STACK_SIZE
	.align		4
.L_3033:
        /*015c*/ 	.byte	0x04, 0x1e
        /*015e*/ 	.short	(.L_3035 - .L_3034)
.L_3034:
        /*0160*/ 	.word	0x00000000


	//----- nvinfo : EIATTR_CBANK_PARAM_SIZE
	.align		4
.L_3035:
        /*0164*/ 	.byte	0x03, 0x19
        /*0166*/ 	.short	0x00a0


	//----- nvinfo : EIATTR_PARAM_CBANK
	.align		4
        /*0168*/ 	.byte	0x04, 0x0a
        /*016a*/ 	.short	(.L_3037 - .L_3036)
	.align		4
.L_3036:
        /*016c*/ 	.word	index@(.nv.constant0._Z30group_norm_nhwc_fwd_sum_kernelI11Bf16IOFp16WLi64EEv26Group_norm_nhwc_fwd_params)
        /*0170*/ 	.short	0x0210
        /*0172*/ 	.short	0x00a0


	//----- nvinfo : EIATTR_SW_WAR
	.align		4
.L_3037:
        /*0174*/ 	.byte	0x04, 0x36
        /*0176*/ 	.short	(.L_3039 - .L_3038)
.L_3038:
        /*0178*/ 	.word	0x00000008
.L_3039:


//--------------------- .nv.info._Z30group_norm_nhwc_fwd_sum_kernelI11Bf16IOFp16WLi128EEv26Group_norm_nhwc_fwd_params --------------------------
	.section	.nv.info._Z30group_norm_nhwc_fwd_sum_kernelI11Bf16IOFp16WLi128EEv26Group_norm_nhwc_fwd_params,"",@"SHT_CUDA_INFO"
	.sectionflags	@""
	.align	4


	//----- nvinfo : EIATTR_CUDA_API_VERSION
	.align		4
        /*0000*/ 	.byte	0x04, 0x37
        /*0002*/ 	.short	(.L_3041 - .L_3040)
.L_3040:
        /*0004*/ 	.word	0x00000082


	//----- nvinfo : EIATTR_KPARAM_INFO
	.align		4
.L_3041:
        /*0008*/ 	.byte	0x04, 0x17
        /*000a*/ 	.short	(.L_3043 - .L_3042)
.L_3042:
        /*000c*/ 	.word	0x00000000
        /*0010*/ 	.short	0x0000
        /*0012*/ 	.short	0x0000
        /*0014*/ 	.byte	0x00, 0xf0, 0x81, 0x02


	//----- nvinfo : EIATTR_SPARSE_MMA_MASK
	.align		4
.L_3043:
        /*0018*/ 	.byte	0x03, 0x50
        /*001a*/ 	.short	0x0000


	//----- nvinfo : EIATTR_MAXREG_COUNT
	.align		4
        /*001c*/ 	.byte	0x03, 0x1b
        /*001e*/ 	.short	0x00ff


	//----- nvinfo : EIATTR_NUM_BARRIERS
	.align		4
        /*0020*/ 	.byte	0x02, 0x4c
        /*0022*/ 	.byte	0x01
	.zero		1


	//----- nvinfo : EIATTR_MERCURY_ISA_VERSION
	.align		4
        /*0024*/ 	.byte	0x03, 0x5f
        /*0026*/ 	.short	0x0101


	//----- nvinfo : EIATTR_COOP_GROUP_MASK_REGIDS
	.align		4
        /*0028*/ 	.byte	0x04, 0x29
        /*002a*/ 	.short	(.L_3045 - .L_3044)


	//   ....[0]....
.L_3044:
        /*002c*/ 	.word	0xffffffff


	//   ....[1]....
        /*0030*/ 	.word	0xffffffff


	//   ....[2]....
        /*0034*/ 	.word	0xffffffff


	//   ....[3]....
        /*0038*/ 	.word	0xffffffff


	//   ....[4]....
        /*003c*/ 	.word	0xffffffff


	//   ....[5]....
        /*0040*/ 	.word	0xffffffff


	//   ....[6]....
        /*0044*/ 	.word	0xffffffff


	//   ....[7]....
        /*0048*/ 	.word	0xffffffff


	//   ....[8]....
        /*004c*/ 	.word	0xffffffff


	//   ....[9]....
        /*0050*/ 	.word	0xffffffff


	//   ....[10]....
        /*0054*/ 	.word	0xffffffff


	//   ....[11]....
        /*0058*/ 	.word	0xffffffff


	//   ....[12]....
        /*005c*/ 	.word	0xffffffff


	//   ....[13]....
        /*0060*/ 	.word	0xffffffff


	//   ....[14]....
        /*0064*/ 	.word	0xffffffff


	//   ....[15]....
        /*0068*/ 	.word	0xffffffff


	//   ....[16]....
        /*006c*/ 	.word	0xffffffff


	//   ....[17]....
        /*0070*/ 	.word	0xffffffff


	//   ....[18]....
        /*0074*/ 	.word	0x05000000


	//   ....[19]....
        /*0078*/ 	.word	0x05000000


	//   ....[20]....
        /*007c*/ 	.word	0x05000000


	//   ....[21]....
        /*0080*/ 	.word	0x05000000


	//   ....[22]....
        /*0084*/ 	.word	0x05000000


	//   ....[23]....
        /*0088*/ 	.word	0x05000000


	//   ....[24]....
        /*008c*/ 	.word	0x05000000


	//   ....[25]....
        /*0090*/ 	.word	0x05000000


	//   ....[26]....
        /*0094*/ 	.word	0x05000000


	//   ....[27]....
        /*0098*/ 	.word	0x05000000


	//   ....[28]....
        /*009c*/ 	.word	0x05000000


	//   ....[29]....
        /*00a0*/ 	.word	0x05000000


	//   ....[30]....
        /*00a4*/ 	.word	0x05000000


	//   ....[31]....
        /*00a8*/ 	.word	0x05000000


	//   ....[32]....
        /*00ac*/ 	.word	0x05000000


	//   ....[33]....
        /*00b0*/ 	.word	0x05000000


	//   ....[34]....
        /*00b4*/ 	.word	0x05000000


	//   ....[35]....
        /*00b8*/ 	.word	0x05000000


	//----- nvinfo : EIATTR_COOP_GROUP_INSTR_OFFSETS
	.align		4
.L_3045:
        /*00bc*/ 	.byte	0x04, 0x28
        /*00be*/ 	.short	(.L_3047 - .L_3046)


	//   ....[0]....
.L_3046:
        /*00c0*/ 	.word	0x00000f70


	//   ....[1]....
        /*00c4*/ 	.word	0x00000fa0


	//   ....[2]....
        /*00c8*/ 	.word	0x00000fc0


	//   ....[3]....
        /*00cc*/ 	.word	0x00001020


	//   ....[4]....
        /*00d0*/ 	.word	0x00001050


	//   ....[5]....
        /*00d4*/ 	.word	0x00001060


	//   ....[6]....
        /*00d8*/ 	.word	0x000010c0


	//   ....[7]....
        /*00dc*/ 	.word	0x000010f0


	//   ....[8]....
        /*00e0*/ 	.word	0x00001100


	//   ....[9]....
        /*00e4*/ 	.word	0x00001160


	//   ....[10]....
        /*00e8*/ 	.word	0x00001190


	//   ....[11]....
        /*00ec*/ 	.word	0x000011a0


	//   ....[12]....
        /*00f0*/ 	.word	0x00001200


	//   ....[13]....
        /*00f4*/ 	.word	0x00001230


	//   ....[14]....
        /*00f8*/ 	.word	0x00001240


	//   ....[15]....
        /*00fc*/ 	.word	0x000012b0


	//   ....[16]....
        /*0100*/ 	.word	0x000012c0


	//   ....[17]....
        /*0104*/ 	.word	0x000012d0


	//   ....[18]....
        /*0108*/ 	.word	0x00001770


	//   ....[19]....
        /*010c*/ 	.word	0x000017c0


	//   ....[20]....
        /*0110*/ 	.word	0x00001820


	//   ....[21]....
        /*0114*/ 	.word	0x000018b0


	//   ....[22]....
        /*0118*/ 	.word	0x00001920


	//   ....[23]....
        /*011c*/ 	.word	0x00001980


	//   ....[24]....
        /*0120*/ 	.word	0x00001a10


	//   ....[25]....
        /*0124*/ 	.word	0x00001a80


	//   ....[26]....
        /*0128*/ 	.word	0x00001ae0


	//   ....[27]....
        /*012c*/ 	.word	0x00001b70


	//   ....[28]....
        /*0130*/ 	.word	0x00001bf0


	//   ....[29]....
        /*0134*/ 	.word	0x00001c50


	//   ....[30]....
        /*0138*/ 	.word	0x00001ce0


	//   ....[31]....
        /*013c*/ 	.word	0x00001d40


	//   ....[32]....
        /*0140*/ 	.word	0x00001da0


	//   ....[33]....
        /*0144*/ 	.word	0x00001e30


	//   ....[34]....
        /*0148*/ 	.word	0x00001e80


	//   ....[35]....
        /*014c*/ 	.word	0x00001ed0


	//----- nvinfo : EIATTR_EXIT_INSTR_OFFSETS
	.align		4
.L_3047:
        /*0150*/ 	.byte	0x04, 0x1c
        /*0152*/ 	.short	(.L_3049 - .L_3048)


	//   ....[0]....
.L_3048:
        /*0154*/ 	.word	0x000015f0


	//   ....[1]....
        /*0158*/ 	.word	0x000016e0


	//----- nvinfo : EIATTR_CRS_STACK_SIZE
	.align		4
.L_3049:
        /*015c*/ 	.byte	0x04, 0x1e
        /*015e*/ 	.short	(.L_3051 - .L_3050)
.L_3050:
        /*0160*/ 	.word	0x00000000


	//----- nvinfo : EIATTR_CBANK_PARAM_SIZE
	.align		4
.L_3051:
        /*0164*/ 	.byte	0x03, 0x19
        /*0166*/ 	.short	0x00a0


	//----- nvinfo : EIATTR_PARAM_CBANK
	.align		4
        /*0168*/ 	.byte	0x04, 0x0a
        /*016a*/ 	.short	(.L_3053 - .L_3052)
	.align		4
.L_3052:
        /*016c*/ 	.word	index@(.nv.constant0._Z30group_norm_nhwc_fwd_sum_kernelI11Bf16IOFp16WLi128EEv26Group_norm_nhwc_fwd_params)
        /*0170*/ 	.short	0x0210
        /*0172*/ 	.short	0x00a0


	//----- nvinfo : EIATTR_SW_WAR
	.align		4
.L_3053:
        /*0174*/ 	.byte	0x04, 0x36
        /*0176*/ 	.short	(.L_3055 - .L_3054)
.L_3054:
        /*0178*/ 	.word	0x00000008
.L_3055:


//--------------------- .nv.info._Z30group_norm_nhwc_fwd_sum_kernelI11Bf16IOFp16WLi192EEv26Group_norm_nhwc_fwd_params --------------------------
	.section	.nv.info._Z30group_norm_nhwc_fwd_sum_kernelI11Bf16IOFp16WLi192EEv26Group_norm_nhwc_fwd_params,"",@"SHT_CUDA_INFO"
	.sectionflags	@""
	.align	4


	//----- nvinfo : EIATTR_CUDA_API_VERSION
	.align		4
        /*0000*/ 	.byte	0x04, 0x37
        /*0002*/ 	.short	(.L_3057 - .L_3056)
.L_3056:
        /*0004*/ 	.word	0x00000082


	//----- nvinfo : EIATTR_KPARAM_INFO
	.align		4
.L_3057:
        /*0008*/ 	.byte	0x04, 0x17
        /*000a*/ 	.short	(.L_3059 - .L_3058)
.L_3058:
        /*000c*/ 	.word	0x00000000
        /*0010*/ 	.short	0x0000
        /*0012*/ 	.short	0x0000
        /*0014*/ 	.byte	0x00, 0xf0, 0x81, 0x02


	//----- nvinfo : EIATTR_SPARSE_MMA_MASK
	.align		4
.L_3059:
        /*0018*/ 	.byte	0x03, 0x50
        /*001a*/ 	.short	0x0000


	//----- nvinfo : EIATTR_MAXREG_COUNT
	.align		4
        /*001c*/ 	.byte	0x03, 0x1b
        /*001e*/ 	.short	0x00ff


	//----- nvinfo : EIATTR_NUM_BARRIERS
	.align		4
        /*0020*/ 	.byte	0x02, 0x4c
        /*0022*/ 	.byte	0x01
	.zero		1


	//----- nvinfo : EIATTR_MERCURY_ISA_VERSION
	.align		4
        /*0024*/ 	.byte	0x03, 0x5f
        /*0026*/ 	.short	0x0101


	//----- nvinfo : EIATTR_COOP_GROUP_MASK_REGIDS
	.align		4
        /*0028*/ 	.byte	0x04, 0x29
        /*002a*/ 	.short	(.L_3061 - .L_3060)


	//   ....[0]....
.L_3060:
        /*002c*/ 	.word	0xffffffff


	//   ....[1]....
        /*0030*/ 	.word	0xffffffff


	//   ....[2]....
        /*0034*/ 	.word	0xffffffff


	//   ....[3]....
        /*0038*/ 	.word	0xffffffff


	//   ....[4]....
        /*003c*/ 	.word	0xffffffff


	//   ....[5]....
        /*0040*/ 	.word	0xffffffff


	//   ....[6]....
        /*0044*/ 	.word	0xffffffff


	//   ....[7]....
        /*0048*/ 	.word	0xffffffff


	//   ....[8]....
        /*004c*/ 	.word	0xffffffff


	//   ....[9]....
        /*0050*/ 	.word	0xffffffff


	//   ....[10]....
        /*0054*/ 	.word	0xffffffff


	//   ....[11]....
        /*0058*/ 	.word	0xffffffff


	//   ....[12]....
        /*005c*/ 	.word	0xffffffff


	//   ....[13]....
        /*0060*/ 	.word	0xffffffff


	//   ....[14]....
        /*0064*/ 	.word	0xffffffff


	//   ....[15]....
        /*0068*/ 	.word	0xffffffff


	//   ....[16]....
        /*006c*/ 	.word	0xffffffff


	//   ....[17]....
        /*0070*/ 	.word	0xffffffff


	//   ....[18]....
        /*0074*/ 	.word	0x0500001a


	//   ....[19]....
        /*0078*/ 	.word	0x0500001a


	//   ....[20]....
        /*007c*/ 	.word	0x0500001a


	//   ....[21]....
        /*0080*/ 	.word	0x0500001a


	//   ....[22]....
        /*0084*/ 	.word	0x0500001a


	//   ....[23]....
        /*0088*/ 	.word	0x0500001a


	//   ....[24]....
        /*008c*/ 	.word	0x0500001a


	//   ....[25]....
        /*0090*/ 	.word	0x0500001a


	//   ....[26]....
        /*0094*/ 	.word	0x0500001a


	//   ....[27]....
        /*0098*/ 	.word	0x0500001a


	//   ....[28]....
        /*009c*/ 	.word	0x0500001a


	//   ....[29]....
        /*00a0*/ 	.word	0x0500001a


	//   ....[30]....
        /*00a4*/ 	.word	0x0500001a


	//   ....[31]....
        /*00a8*/ 	.word	0x0500001a


	//   ....[32]....
        /*00ac*/ 	.word	0x0500001a


	//   ....[33]....
        /*00b0*/ 	.word	0x0500001a


	//   ....[34]....
        /*00b4*/ 	.word	0x0500001a


	//   ....[35]....
        /*00b8*/ 	.word	0x0500001a


	//----- nvinfo : EIATTR_COOP_GROUP_INSTR_OFFSETS
	.align		4
.L_3061:
        /*00bc*/ 	.byte	0x04, 0x28
        /*00be*/ 	.short	(.L_3063 - .L_3062)


	//   ....[0]....
.L_3062:
        /*00c0*/ 	.word	0x000010a0


	//   ....[1]....
        /*00c4*/ 	.word	0x000010d0


	//   ....[2]....
        /*00c8*/ 	.word	0x000010e0


	//   ....[3]....
        /*00cc*/ 	.word	0x00001140


	//   ....[4]....
        /*00d0*/ 	.word	0x00001170


	//   ....[5]....
        /*00d4*/ 	.word	0x00001180


	//   ....[6]....
        /*00d8*/ 	.word	0x000011e0


	//   ....[7]....
        /*00dc*/ 	.word	0x00001210


	//   ....[8]....
        /*00e0*/ 	.word	0x00001220


	//   ....[9]....
        /*00e4*/ 	.word	0x00001280


	//   ....[10]....
        /*00e8*/ 	.word	0x000012b0


	//   ....[11]....
        /*00ec*/ 	.word	0x000012c0


	//   ....[12]....
        /*00f0*/ 	.word	0x00001320


	//   ....[13]....
        /*00f4*/ 	.word	0x00001350


	//   ....[14]....
        /*00f8*/ 	.word	0x00001360


	//   ....[15]....
        /*00fc*/ 	.word	0x000013d0


	//   ....[16]....
        /*0100*/ 	.word	0x000013e0


	//   ....[17]....
        /*0104*/ 	.word	0x000013f0


	//   ....[18]....
        /*0108*/ 	.word	0x00001a30


	//   ....[19]....
        /*010c*/ 	.word	0x00001a80


	//   ....[20]....
        /*0110*/ 	.word	0x00001af0


	//   ....[21]....
        /*0114*/ 	.word	0x00001ba0


	//   ....[22]....
        /*0118*/ 	.word	0x00001bf0


	//   ....[23]....
        /*011c*/ 	.word	0x00001c60


	//   ....[24]....
        /*0120*/ 	.word	0x00001d10


	//   ....[25]....
        /*0124*/ 	.word	0x00001d60


	//   ....[26]....
        /*0128*/ 	.word	0x00001dd0


	//   ....[27]....
        /*012c*/ 	.word	0x00001e80


	//   ....[28]....
        /*0130*/ 	.word	0x00001ed0


	//   ....[29]....
        /*0134*/ 	.word	0x00001f40


	//   ....[30]....
        /*0138*/ 	.word	0x00001ff0


	//   ....[31]....
        /*013c*/ 	.word	0x00002050


	//   ....[32]....
        /*0140*/ 	.word	0x000020a0


	//   ....[33]....
        /*0144*/ 	.word	0x00002160


	//   ....[34]....
        /*0148*/ 	.word	0x000021b0


	//   ....[35]....
        /*014c*/ 	.word	0x00002200


	//----- nvinfo : EIATTR_EXIT_INSTR_OFFSETS
	.align		4
.L_3063:
        /*0150*/ 	.byte	0x04, 0x1c
        /*0152*/ 	.short	(.L_3065 - .L_3064)


	//   ....[0]....
.L_3064:
        /*0154*/ 	.word	0x000018d0


	//   ....[1]....
        /*0158*/ 	.word	0x000019c0


	//----- nvinfo : EIATTR_CRS_STACK_SIZE
	.align		4
.L_3065:
        /*015c*/ 	.byte	0x04, 0x1e
        /*015e*/ 	.short	(.L_3067 - .L_3066)
.L_3066:
        /*0160*/ 	.word	0x00000000


	//----- nvinfo : EIATTR_CBANK_PARAM_SIZE
	.align		4
.L_3067:
        /*0164*/ 	.byte	0x03, 0x19
        /*0166*/ 	.short	0x00a0


	//----- nvinfo : EIATTR_PARAM_CBANK
	.align		4
        /*0168*/ 	.byte	0x04, 0x0a
        /*016a*/ 	.short	(.L_3069 - .L_3068)
	.align		4
.L_3068:
        /*016c*/ 	.word	index@(.nv.constant0._Z30group_norm_nhwc_fwd_sum_kernelI11Bf16IOFp16WLi192EEv26Group_norm_nhwc_fwd_params)
        /*0170*/ 	.short	0x0210
        /*0172*/ 	.short	0x00a0


	//----- nvinfo : EIATTR_SW_WAR
	.align		4
.L_3069:
        /*0174*/ 	.byte	0x04, 0x36
        /*0176*/ 	.short	(.L_3071 - .L_3070)
.L_3070:
        /*0178*/ 	.word	0x00000008
.L_3071:


//--------------------- .nv.info._Z30group_norm_nhwc_fwd_sum_kernelI11Bf16IOFp16WLi448EEv26Group_norm_nhwc_fwd_params --------------------------
	.section	.nv.info._Z30group_norm_nhwc_fwd_sum_kernelI11Bf16IOFp16WLi448EEv26Group_norm_nhwc_fwd_params,"",@"SHT_CUDA_INFO"
	.sectionflags	@""
	.align	4


	//----- nvinfo : EIATTR_CUDA_API_VERSION
	.align		4
        /*0000*/ 	.byte	0x04, 0x37
        /*0002*/ 	.short	(.L_3073 - .L_3072)
.L_3072:
        /*0004*/ 	.word	0x00000082


	//----- nvinfo : EIATTR_KPARAM_INFO
	.align		4
.L_3073:
        /*0008*/ 	.byte	0x04, 0x17
        /*000a*/ 	.short	(.L_3075 - .L_3074)
.L_3074:
        /*000c*/ 	.word	0x00000000
        /*0010*/ 	.short	0x0000
        /*0012*/ 	.short	0x0000
        /*0014*/ 	.byte	0x00, 0xf0, 0x81, 0x02


	//----- nvinfo : EIATTR_SPARSE_MMA_MASK
	.align		4
.L_3075:
        /*0018*/ 	.byte	0x03, 0x50
        /*001a*/ 	.short	0x0000


	//----- nvinfo : EIATTR_MAXREG_COUNT
	.align		4
        /*001c*/ 	.byte	0x03, 0x1b
        /*001e*/ 	.short	0x00ff


	//----- nvinfo : EIATTR_NUM_BARRIERS
	.align		4
        /*0020*/ 	.byte	0x02, 0x4c
        /*0022*/ 	.byte	0x01
	.zero		1


	//----- nvinfo : EIATTR_MERCURY_ISA_VERSION
	.align		4
        /*0024*/ 	.byte	0x03, 0x5f
        /*0026*/ 	.short	0x0101


	//----- nvinfo : EIATTR_COOP_GROUP_MASK_REGIDS
	.align		4
        /*0028*/ 	.byte	0x04, 0x29
        /*002a*/ 	.short	(.L_3077 - .L_3076)


	//   ....[0]....
.L_3076:
        /*002c*/ 	.word	0xffffffff


	//   ....[1]....
        /*0030*/ 	.word	0xffffffff


	//   ....[2]....
        /*0034*/ 	.word	0xffffffff


	//   ....[3]....
        /*0038*/ 	.word	0xffffffff


	//   ....[4]....
        /*003c*/ 	.word	0xffffffff


	//   ....[5]....
        /*0040*/ 	.word	0xffffffff


	//   ....[6]....
        /*0044*/ 	.word	0xffffffff


	//   ....[7]....
        /*0048*/ 	.word	0xffffffff


	//   ....[8]....
        /*004c*/ 	.word	0xffffffff


	//   ....[9]....
        /*0050*/ 	.word	0xffffffff


	//   ....[10]....
        /*0054*/ 	.word	0xffffffff


	//   ....[11]....
        /*0058*/ 	.word	0xffffffff


	//   ....[12]....
        /*005c*/ 	.word	0xffffffff


	//   ....[13]....
        /*0060*/ 	.word	0xffffffff


	//   ....[14]....
        /*0064*/ 	.word	0xffffffff


	//   ....[15]....
        /*0068*/ 	.word	0xffffffff


	//   ....[16]....
        /*006c*/ 	.word	0xffffffff


	//   ....[17]....
        /*0070*/ 	.word	0xffffffff


	//   ....[18]....
        /*0074*/ 	.word	0x05000032


	//   ....[19]....
        /*0078*/ 	.word	0x05000032


	//   ....[20]....
        /*007c*/ 	.word	0x05000032


	//   ....[21]....
        /*0080*/ 	.word	0x05000032


	//   ....[22]....
        /*0084*/ 	.word	0x05000032


	//   ....[23]....
        /*0088*/ 	.word	0x05000032


	//   ....[24]....
        /*008c*/ 	.word	0x05000032


	//   ....[25]....
        /*0090*/ 	.word	0x05000032


	//   ....[26]....
        /*0094*/ 	.word	0x05000032


	//   ....[27]....
        /*0098*/ 	.word	0x05000032


	//   ....[28]....
        /*009c*/ 	.word	0x05000032


	//   ....[29]....
        /*00a0*/ 	.word	0x05000032


	//   ....[30]....
        /*00a4*/ 	.word	0x05000032


	//   ....[31]....
        /*00a8*/ 	.word	0x05000032


	//   ....[32]....
        /*00ac*/ 	.word	0x05000032


	//   ....[33]....
        /*00b0*/ 	.word	0x05000032


	//   ....[34]....
        /*00b4*/ 	.word	0x05000032


	//   ....[35]....
        /*00b8*/ 	.word	0x05000032


	//----- nvinfo : EIATTR_COOP_GROUP_INSTR_OFFSETS
	.align		4
.L_3077:
        /*00bc*/ 	.byte	0x04, 0x28
        /*00be*/ 	.short	(.L_3079 - .L_3078)


	//   ....[0]....
.L_3078:
        /*00c0*/ 	.word	0x00001540


	//   ....[1]....
        /*00c4*/ 	.word	0x00001570


	//   ....[2]....
        /*00c8*/ 	.word	0x00001590


	//   ....[3]....
        /*00cc*/ 	.word	0x000015f0


	//   ....[4]....
        /*00d0*/ 	.word	0x00001620


	//   ....[5]....
        /*00d4*/ 	.word	0x00001630


	//   ....[6]....
        /*00d8*/ 	.word	0x00001690


	//   ....[7]....
        /*00dc*/ 	.word	0x000016c0


	//   ....[8]....
        /*00e0*/ 	.word	0x000016d0


	//   ....[9]....
        /*00e4*/ 	.word	0x00001730


	//   ....[10]....
        /*00e8*/ 	.word	0x00001760


	//   ....[11]....
        /*00ec*/ 	.word	0x00001770


	//   ....[12]....
        /*00f0*/ 	.word	0x000017c0


	//   ....[13]....
        /*00f4*/ 	.word	0x00001800


	//   ....[14]....
        /*00f8*/ 	.word	0x00001820


	//   ....[15]....
        /*00fc*/ 	.word	0x00001860


	//   ....[16]....
        /*0100*/ 	.word	0x000018a0


	//   ....[17]....
        /*0104*/ 	.word	0x000018c0


	//   ....[18]....
        /*0108*/ 	.word	0x00002350


	//   ....[19]....
        /*010c*/ 	.word	0x000023d0


	//   ....[20]....
        /*0110*/ 	.word	0x00002440


	//   ....[21]....
        /*0114*/ 	.word	0x000024f0


	//   ....[22]....
        /*0118*/ 	.word	0x00002560


	//   ....[23]....
        /*011c*/ 	.word	0x000025d0


	//   ....[24]....
        /*0120*/ 	.word	0x00002680


	//   ....[25]....
        /*0124*/ 	.word	0x000026f0


	//   ....[26]....
        /*0128*/ 	.word	0x00002760


	//   ....[27]....
        /*012c*/ 	.word	0x00002810


	//   ....[28]....
        /*0130*/ 	.word	0x00002880


	//   ....[29]....
        /*0134*/ 	.word	0x000028f0


	//   ....[30]....
        /*0138*/ 	.word	0x000029a0


	//   ....[31]....
        /*013c*/ 	.word	0x00002a20


	//   ....[32]....
        /*0140*/ 	.word	0x00002a80


	//   ....[33]....
        /*0144*/ 	.word	0x00002b30


	//   ....[34]....
        /*0148*/ 	.word	0x00002bb0


	//   ....[35]....
        /*014c*/ 	.word	0x00002c10


	//----- nvinfo : EIATTR_EXIT_INSTR_OFFSETS
	.align		4
.L_3079:
        /*0150*/ 	.byte	0x04, 0x1c
        /*0152*/ 	.short	(.L_3081 - .L_3080)


	//   ....[0]....
.L_3080:
        /*0154*/ 	.word	0x000021d0


	//   ....[1]....
        /*0158*/ 	.word	0x000022c0


	//----- nvinfo : EIATTR_CRS_STACK_SIZE
	.align		4
.L_3081:
        /*015c*/ 	.byte	0x04, 0x1e
        /*015e*/ 	.short	(.L_3083 - .L_3082)
.L_3082:
        /*0160*/ 	.word	0x00000000


	//----- nvinfo : EIATTR_CBANK_PARAM_SIZE
	.align		4
.L_3083:
        /*0164*/ 	.byte	0x03, 0x19
        /*0166*/ 	.short	0x00a0


	//----- nvinfo : EIATTR_PARAM_CBANK
	.align		4
        /*0168*/ 	.byte	0x04, 0x0a
        /*016a*/ 	.short	(.L_3085 - .L_3084)
	.align		4
.L_3084:
        /*016c*/ 	.word	index@(.nv.constant0._Z30group_norm_nhwc_fwd_sum_kernelI11Bf16IOFp16WLi448EEv26Group_norm_nhwc_fwd_params)
        /*0170*/ 	.short	0x0210
        /*0172*/ 	.short	0x00a0


	//----- nvinfo : EIATTR_SW_WAR
	.align		4
.L_3085:
        /*0174*/ 	.byte	0x04, 0x36
        /*0176*/ 	.short	(.L_3087 - .L_3086)
.L_3086:
        /*0178*/ 	.word	0x00000008
.L_3087:


//--------------------- .nv.info._Z30group_norm_nhwc_fwd_sum_kernelI11Bf16IOFp16WLi256EEv26Group_norm_nhwc_fwd_params --------------------------
	.section	.nv.info._Z30group_norm_nhwc_fwd_sum_kernelI11Bf16IOFp16WLi256EEv26Group_norm_nhwc_fwd_params,"",@"SHT_CUDA_INFO"
	.sectionflags	@""
	.align	4


	//----- nvinfo : EIATTR_CUDA_API_VERSION
	.align		4
        /*0000*/ 	.byte	0x04, 0x37
        /*0002*/ 	.short	(.L_3089 - .L_3088)
.L_3088:
        /*0004*/ 	.word	0x00000082


	//----- nvinfo : EIATTR_KPARAM_INFO
	.align		4
.L_3089:
        /*0008*/ 	.byte	0x04, 0x17
        /*000a*/ 	.short	(.L_3091 - .L_3090)
.L_3090:
        /*000c*/ 	.word	0x00000000
        /*0010*/ 	.short	0x0000
        /*0012*/ 	.short	0x0000
        /*0014*/ 	.byte	0x00, 0xf0, 0x81, 0x02


	//----- nvinfo : EIATTR_SPARSE_MMA_MASK
	.align		4
.L_3091:
        /*0018*/ 	.byte	0x03, 0x50
        /*001a*/ 	.short	0x0000


	//----- nvinfo : EIATTR_MAXREG_COUNT
	.align		4
        /*001c*/ 	.byte	0x03, 0x1b
        /*001e*/ 	.short	0x00ff


	//----- nvinfo : EIATTR_NUM_BARRIERS
	.align		4
        /*0020*/ 	.byte	0x02, 0x4c
        /*0022*/ 	.byte	0x01
	.zero		1


	//----- nvinfo : EIATTR_MERCURY_ISA_VERSION
	.align		4
        /*0024*/ 	.byte	0x03, 0x5f
        /*0026*/ 	.short	0x0101


	//----- nvinfo : EIATTR_COOP_GROUP_MASK_REGIDS
	.align		4
        /*0028*/ 	.byte	0x04, 0x29
        /*002a*/ 	.short	(.L_3093 - .L_3092)


	//   ....[0]....
.L_3092:
        /*002c*/ 	.word	0xffffffff


	//   ....[1]....
        /*0030*/ 	.word	0xffffffff


	//   ....[2]....
        /*0034*/ 	.word	0xffffffff


	//   ....[3]....
        /*0038*/ 	.word	0xffffffff


	//   ....[4]....
        /*003c*/ 	.word	0xffffffff


	//   ....[5]....
        /*0040*/ 	.word	0xffffffff


	//   ....[6]....
        /*0044*/ 	.word	0xffffffff


	//   ....[7]....
        /*0048*/ 	.word	0xffffffff


	//   ....[8]....
        /*004c*/ 	.word	0xffffffff


	//   ....[9]....
        /*0050*/ 	.word	0xffffffff


	//   ....[10]....
        /*0054*/ 	.word	0xffffffff


	//   ....[11]....
        /*0058*/ 	.word	0xffffffff


	//   ....[12]....
        /*005c*/ 	.word	0xffffffff


	//   ....[13]....
        /*0060*/ 	.word	0xffffffff


	//   ....[14]....
        /*0064*/ 	.word	0xffffffff


	//   ....[15]....
        /*0068*/ 	.word	0xffffffff


	//   ....[16]....
        /*006c*/ 	.word	0xffffffff


	//   ....[17]....
        /*0070*/ 	.word	0xffffffff


	//   ....[18]....
        /*0074*/ 	.word	0x05000020


	//   ....[19]....
        /*0078*/ 	.word	0x05000020


	//   ....[20]....
        /*007c*/ 	.word	0x05000020


	//   ....[21]....
        /*0080*/ 	.word	0x05000020


	//   ....[22]....
        /*0084*/ 	.word	0x05000020


	//   ....[23]....
        /*0088*/ 	.word	0x05000020


	//   ....[24]....
        /*008c*/ 	.word	0x05000020


	//   ....[25]....
        /*0090*/ 	.word	0x05000020


	//   ....[26]....
        /*0094*/ 	.word	0x05000020


	//   ....[27]....
        /*0098*/ 	.word	0x05000020


	//   ....[28]....
        /*009c*/ 	.word	0x05000020


	//   ....[29]....
        /*00a0*/ 	.word	0x05000020


	//   ....[30]....
        /*00a4*/ 	.word	0x05000020


	//   ....[31]....
        /*00a8*/ 	.word	0x05000020


	//   ....[32]....
        /*00ac*/ 	.word	0x05000020


	//   ....[33]....
        /*00b0*/ 	.word	0x05000020


	//   ....[34]....
        /*00b4*/ 	.word	0x05000020


	//   ....[35]....
        /*00b8*/ 	.word	0x05000020


	//----- nvinfo : EIATTR_COOP_GROUP_INSTR_OFFSETS
	.align		4
.L_3093:
        /*00bc*/ 	.byte	0x04, 0x28
        /*00be*/ 	.short	(.L_3095 - .L_3094)


	//   ....[0]....
.L_3094:
        /*00c0*/ 	.word	0x00001190


	//   ....[1]....
        /*00c4*/ 	.word	0x000011c0


	//   ....[2]....
        /*00c8*/ 	.word	0x000011e0


	//   ....[3]....
        /*00cc*/ 	.word	0x00001240


	//   ....[4]....
        /*00d0*/ 	.word	0x00001270


	//   ....[5]....
        /*00d4*/ 	.word	0x00001280


	//   ....[6]....
        /*00d8*/ 	.word	0x000012e0


	//   ....[7]....
        /*00dc*/ 	.word	0x00001310


	//   ....[8]....
        /*00e0*/ 	.word	0x00001320


	//   ....[9]....
        /*00e4*/ 	.word	0x00001370


	//   ....[10]....
        /*00e8*/ 	.word	0x000013a0


	//   ....[11]....
        /*00ec*/ 	.word	0x000013c0


	//   ....[12]....
        /*00f0*/ 	.word	0x00001410


	//   ....[13]....
        /*00f4*/ 	.word	0x00001450


	//   ....[14]....
        /*00f8*/ 	.word	0x00001480


	//   ....[15]....
        /*00fc*/ 	.word	0x000014a0


	//   ....[16]....
        /*0100*/ 	.word	0x000014e0


	//   ....[17]....
        /*0104*/ 	.word	0x00001510


	//   ....[18]....
        /*0108*/ 	.word	0x00001c40


	//   ....[19]....
        /*010c*/ 	.word	0x00001cb0


	//   ....[20]....
        /*0110*/ 	.word	0x00001d20


	//   ....[21]....
        /*0114*/ 	.word	0x00001dd0


	//   ....[22]....
        /*0118*/ 	.word	0x00001e40


	//   ....[23]....
        /*011c*/ 	.word	0x00001eb0


	//   ....[24]....
        /*0120*/ 	.word	0x00001f60


	//   ....[25]....
        /*0124*/ 	.word	0x00001fd0


	//   ....[26]....
        /*0128*/ 	.word	0x00002040


	//   ....[27]....
        /*012c*/ 	.word	0x000020f0


	//   ....[28]....
        /*0130*/ 	.word	0x00002160


	//   ....[29]....
        /*0134*/ 	.word	0x000021d0


	//   ....[30]....
        /*0138*/ 	.word	0x00002280


	//   ....[31]....
        /*013c*/ 	.word	0x00002300


	//   ....[32]....
        /*0140*/ 	.word	0x00002370


	//   ....[33]....
        /*0144*/ 	.word	0x00002410


	//   ....[34]....
        /*0148*/ 	.word	0x00002490


	//   ....[35]....
        /*014c*/ 	.word	0x000024f0


	//----- nvinfo : EIATTR_EXIT_INSTR_OFFSETS
	.align		4
.L_3095:
        /*0150*/ 	.byte	0x04, 0x1c
        /*0152*/ 	.short	(.L_3097 - .L_3096)


	//   ....[0]....
.L_3096:
        /*0154*/ 	.word	0x00001ab0


	//   ....[1]....
        /*0158*/ 	.word	0x00001ba0


	//----- nvinfo : EIATTR_CRS_STACK_SIZE
	.align		4
.L_3097:
        /*015c*/ 	.byte	0x04, 0x1e
        /*015e*/ 	.short	(.L_3099 - .L_3098)
.L_3098:
        /*0160*/ 	.word	0x00000000


	//----- nvinfo : EIATTR_CBANK_PARAM_SIZE
	.align		4
.L_3099:
        /*0164*/ 	.byte	0x03, 0x19
        /*0166*/ 	.short	0x00a0


	//----- nvinfo : EIATTR_PARAM_CBANK
	.align		4
        /*0168*/ 	.byte	0x04, 0x0a
        /*016a*/ 	.short	(.L_3101 - .L_3100)
	.align		4
.L_3100:
        /*016c*/ 	.word	index@(.nv.constant0._Z30group_norm_nhwc_fwd_sum_kernelI11Bf16IOFp16WLi256EEv26Group_norm_nhwc_fwd_params)
        /*0170*/ 	.short	0x0210
        /*0172*/ 	.short	0x00a0


	//----- nvinfo : EIATTR_SW_WAR
	.align		4
.L_3101:
        /*0174*/ 	.byte	0x04, 0x36
        /*0176*/ 	.short	(.L_3103 - .L_3102)
.L_3102:
        /*0178*/ 	.word	0x00000008
.L_3103:


//--------------------- .nv.info._Z30group_norm_nhwc_fwd_sum_kernelI11Bf16IOFp16WLi120EEv26Group_norm_nhwc_fwd_params --------------------------
	.section	.nv.info._Z30group_norm_nhwc_fwd_sum_kernelI11Bf16IOFp16WLi120EEv26Group_norm_nhwc_fwd_params,"",@"SHT_CUDA_INFO"
	.sectionflags	@""
	.align	4


	//----- nvinfo : EIATTR_CUDA_API_VERSION
	.align		4
        /*0000*/ 	.byte	0x04, 0x37
        /*0002*/ 	.short	(.L_3105 - .L_3104)
.L_3104:
        /*0004*/ 	.word	0x00000082


	//----- nvinfo : EIATTR_KPARAM_INFO
	.align		4
.L_3105:
        /*0008*/ 	.byte	0x04, 0x17
        /*000a*/ 	.short	(.L_3107 - .L_3106)
.L_3106:
        /*000c*/ 	.word	0x00000000
        /*0010*/ 	.short	0x0000
        /*0012*/ 	.short	0x0000
        /*0014*/ 	.byte	0x00, 0xf0, 0x81, 0x02


	//----- nvinfo : EIATTR_SPARSE_MMA_MASK
	.align		4
.L_3107:
        /*0018*/ 	.byte	0x03, 0x50
        /*001a*/ 	.short	0x0000


	//----- nvinfo : EIATTR_MAXREG_COUNT
	.align		4
        /*001c*/ 	.byte	0x03, 0x1b
        /*001e*/ 	.short	0x00ff


	//----- nvinfo : EIATTR_NUM_BARRIERS
	.align		4
        /*0020*/ 	.byte	0x02, 0x4c
        /*0022*/ 	.byte	0x01
	.zero		1


	//----- nvinfo : EIATTR_MERCURY_ISA_VERSION
	.align		4
        /*0024*/ 	.byte	0x03, 0x5f
        /*0026*/ 	.short	0x0101


	//----- nvinfo : EIATTR_COOP_GROUP_MASK_REGIDS
	.align		4
        /*0028*/ 	.byte	0x04, 0x29
        /*002a*/ 	.short	(.L_3109 - .L_3108)


	//   ....[0]....
.L_3108:
        /*002c*/ 	.word	0x0500000b


	//   ....[1]....
        /*0030*/ 	.word	0x0500000b


	//   ....[2]....
        /*0034*/ 	.word	0x0500000b


	//   ....[3]....
        /*0038*/ 	.word	0x0500000b


	//   ....[4]....
        /*003c*/ 	.word	0x0500000b


	//   ....[5]....
        /*0040*/ 	.word	0x0500000b


	//   ....[6]....
        /*0044*/ 	.word	0x0500000b


	//   ....[7]....
        /*0048*/ 	.word	0x0500000b


	//   ....[8]....
        /*004c*/ 	.word	0x0500000b


	//   ....[9]....
        /*0050*/ 	.word	0x0500000b


	//   ....[10]....
        /*0054*/ 	.word	0x0500000b


	//   ....[11]....
        /*0058*/ 	.word	0x0500000b


	//   ....[12]....
        /*005c*/ 	.word	0x0500000b


	//   ....[13]....
        /*0060*/ 	.word	0x0500000b


	//   ....[14]....
        /*0064*/ 	.word	0x0500000b


	//   ....[15]....
        /*0068*/ 	.word	0x0500000b


	//   ....[16]....
        /*006c*/ 	.word	0x0500000b


	//   ....[17]....
        /*0070*/ 	.word	0x0500000b


	//   ....[18]....
        /*0074*/ 	.word	0x0500000b


	//   ....[19]....
        /*0078*/ 	.word	0x0500000b


	//   ....[20]....
        /*007c*/ 	.word	0x0500000b


	//   ....[21]....
        /*0080*/ 	.word	0x0500000b


	//----- nvinfo : EIATTR_COOP_GROUP_INSTR_OFFSETS
	.align		4
.L_3109:
        /*0084*/ 	.byte	0x04, 0x28
        /*0086*/ 	.short	(.L_3111 - .L_3110)


	//   ....[0]....
.L_3110:
        /*0088*/ 	.word	0x00000f30


	//   ....[1]....
        /*008c*/ 	.word	0x00001030


	//   ....[2]....
        /*0090*/ 	.word	0x00001070


	//   ....[3]....
        /*0094*/ 	.word	0x00001170


	//   ....[4]....
        /*0098*/ 	.word	0x000011b0


	//   ....[5]....
        /*009c*/ 	.word	0x000012b0


	//   ....[6]....
        /*00a0*/ 	.word	0x000012f0


	//   ....[7]....
        /*00a4*/ 	.word	0x00001420


	//   ....[8]....
        /*00a8*/ 	.word	0x00001470


	//   ....[9]....
        /*00ac*/ 	.word	0x000014e0


	//   ....[10]....
        /*00b0*/ 	.word	0x00001550


	//   ....[11]....
        /*00b4*/ 	.word	0x00001a40


	//   ....[12]....
        /*00b8*/ 	.word	0x00001a90


	//   ....[13]....
        /*00bc*/ 	.word	0x00001b00


	//   ....[14]....
        /*00c0*/ 	.word	0x00001b50


	//   ....[15]....
        /*00c4*/ 	.word	0x00001bc0


	//   ....[16]....
        /*00c8*/ 	.word	0x00001c10


	//   ....[17]....
        /*00cc*/ 	.word	0x00001c80


	//   ....[18]....
        /*00d0*/ 	.word	0x00001ce0


	//   ....[19]....
        /*00d4*/ 	.word	0x00001d60


	//   ....[20]....
        /*00d8*/ 	.word	0x00001df0


	//   ....[21]....
        /*00dc*/ 	.word	0x00001e80


	//----- nvinfo : EIATTR_EXIT_INSTR_OFFSETS
	.align		4
.L_3111:
        /*00e0*/ 	.byte	0x04, 0x1c
        /*00e2*/ 	.short	(.L_3113 - .L_3112)


	//   ....[0]....
.L_3112:
        /*00e4*/ 	.word	0x00001940


	//   ....[1]....
        /*00e8*/ 	.word	0x00001a20


	//----- nvinfo : EIATTR_CRS_STACK_SIZE
	.align		4
.L_3113:
        /*00ec*/ 	.byte	0x04, 0x1e
        /*00ee*/ 	.short	(.L_3115 - .L_3114)
.L_3114:
        /*00f0*/ 	.word	0x00000000


	//----- nvinfo : EIATTR_CBANK_PARAM_SIZE
	.align		4
.L_3115:
        /*00f4*/ 	.byte	0x03, 0x19
        /*00f6*/ 	.short	0x00a0


	//----- nvinfo : EIATTR_PARAM_CBANK
	.align		4
        /*00f8*/ 	.byte	0x04, 0x0a
        /*00fa*/ 	.short	(.L_3117 - .L_3116)
	.align		4
.L_3116:
        /*00fc*/ 	.word	index@(.nv.constant0._Z30group_norm_nhwc_fwd_sum_kernelI11Bf16IOFp16WLi120EEv26Group_norm_nhwc_fwd_params)
        /*0100*/ 	.short	0x0210
        /*0102*/ 	.short	0x00a0


	//----- nvinfo : EIATTR_SW_WAR
	.align		4
.L_3117:
        /*0104*/ 	.byte	0x04, 0x36
        /*0106*/ 	.short	(.L_3119 - .L_3118)
.L_3118:
        /*0108*/ 	.word	0x00000008
.L_3119:


//--------------------- .nv.info._Z30group_norm_nhwc_fwd_sum_kernelI11Bf16IOFp16WLi140EEv26Group_norm_nhwc_fwd_params --------------------------
	.section	.nv.info._Z30group_norm_nhwc_fwd_sum_kernelI11Bf16IOFp16WLi140EEv26Group_norm_nhwc_fwd_params,"",@"SHT_CUDA_INFO"
	.sectionflags	@""
	.align	4


	//----- nvinfo : EIATTR_CUDA_API_VERSION
	.align		4
        /*0000*/ 	.byte	0x04, 0x37
        /*0002*/ 	.short	(.L_3121 - .L_3120)
.L_3120:
        /*0004*/ 	.word	0x00000082


	//----- nvinfo : EIATTR_KPARAM_INFO
	.align		4
.L_3121:
        /*0008*/ 	.byte	0x04, 0x17
        /*000a*/ 	.short	(.L_3123 - .L_3122)
.L_3122:
        /*000c*/ 	.word	0x00000000
        /*0010*/ 	.short	0x0000
        /*0012*/ 	.short	0x0000
        /*0014*/ 	.byte	0x00, 0xf0, 0x81, 0x02


	//----- nvinfo : EIATTR_SPARSE_MMA_MASK
	.align		4
.L_3123:
        /*0018*/ 	.byte	0x03, 0x50
        /*001a*/ 	.short	0x0000


	//----- nvinfo : EIATTR_MAXREG_COUNT
	.align		4
        /*001c*/ 	.byte	0x03, 0x1b
        /*001e*/ 	.short	0x00ff


	//----- nvinfo : EIATTR_NUM_BARRIERS
	.align		4
        /*0020*/ 	.byte	0x02, 0x4c
        /*0022*/ 	.byte	0x01
	.zero		1


	//----- nvinfo : EIATTR_MERCURY_ISA_VERSION
	.align		4
        /*0024*/ 	.byte	0x03, 0x5f
        /*0026*/ 	.short	0x0101


	//----- nvinfo : EIATTR_COOP_GROUP_MASK_REGIDS
	.align		4
        /*0028*/ 	.byte	0x04, 0x29
        /*002a*/ 	.short	(.L_3125 - .L_3124)


	//   ....[0]....
.L_3124:
        /*002c*/ 	.word	0x05000009


	//   ....[1]....
        /*0030*/ 	.word	0x05000009


	//   ....[2]....
        /*0034*/ 	.word	0x05000009


	//   ....[3]....
        /*0038*/ 	.word	0x05000009


	//   ....[4]....
        /*003c*/ 	.word	0x05000009


	//   ....[5]....
        /*0040*/ 	.word	0x05000009


	//   ....[6]....
        /*0044*/ 	.word	0x05000009


	//   ....[7]....
        /*0048*/ 	.word	0x05000009


	//   ....[8]....
        /*004c*/ 	.word	0x05000009


	//   ....[9]....
        /*0050*/ 	.word	0x05000009


	//   ....[10]....
        /*0054*/ 	.word	0x05000009


	//   ....[11]....
        /*0058*/ 	.word	0x05000009


	//   ....[12]....
        /*005c*/ 	.word	0x05000009


	//   ....[13]....
        /*0060*/ 	.word	0x05000009


	//   ....[14]....
        /*0064*/ 	.word	0x05000009


	//   ....[15]....
        /*0068*/ 	.word	0x05000009


	//   ....[16]....
        /*006c*/ 	.word	0x05000009


	//   ....[17]....
        /*0070*/ 	.word	0x05000009


	//   ....[18]....
        /*0074*/ 	.word	0x05000009


	//   ....[19]....
        /*0078*/ 	.word	0x05000009


	//   ....[20]....
        /*007c*/ 	.word	0x05000009


	//   ....[21]....
        /*0080*/ 	.word	0x05000009


	//----- nvinfo : EIATTR_COOP_GROUP_INSTR_OFFSETS
	.align		4
.L_3125:
        /*0084*/ 	.byte	0x04, 0x28
        /*0086*/ 	.short	(.L_3127 - .L_3126)


	//   ....[0]....
.L_3126:
        /*0088*/ 	.word	0x00000f80


	//   ....[1]....
        /*008c*/ 	.word	0x00001080


	//   ....[2]....
        /*0090*/ 	.word	0x000010c0


	//   ....[3]....
        /*0094*/ 	.word	0x000011c0


	//   ....[4]....
        /*0098*/ 	.word	0x00001200


	//   ....[5]....
        /*009c*/ 	.word	0x00001300


	//   ....[6]....
        /*00a0*/ 	.word	0x00001340


	//   ....[7]....
        /*00a4*/ 	.word	0x00001470


	//   ....[8]....
        /*00a8*/ 	.word	0x000014c0


	//   ....[9]....
        /*00ac*/ 	.word	0x00001530


	//   ....[10]....
        /*00b0*/ 	.word	0x000015a0


	//   ....[11]....
        /*00b4*/ 	.word	0x00001b70


	//   ....[12]....
        /*00b8*/ 	.word	0x00001bc0


	//   ....[13]....
        /*00bc*/ 	.word	0x00001c30


	//   ....[14]....
        /*00c0*/ 	.word	0x00001c80


	//   ....[15]....
        /*00c4*/ 	.word	0x00001cf0


	//   ....[16]....
        /*00c8*/ 	.word	0x00001d40


	//   ....[17]....
        /*00cc*/ 	.word	0x00001db0


	//   ....[18]....
        /*00d0*/ 	.word	0x00001e10


	//   ....[19]....
        /*00d4*/ 	.word	0x00001e90


	//   ....[20]....
        /*00d8*/ 	.word	0x00001f20


	//   ....[21]....
        /*00dc*/ 	.word	0x00001fb0


	//----- nvinfo : EIATTR_EXIT_INSTR_OFFSETS
	.align		4
.L_3127:
        /*00e0*/ 	.byte	0x04, 0x1c
        /*00e2*/ 	.short	(.L_3129 - .L_3128)


	//   ....[0]....
.L_3128:
        /*00e4*/ 	.word	0x00001a70


	//   ....[1]....
        /*00e8*/ 	.word	0x00001b50


	//----- nvinfo : EIATTR_CRS_STACK_SIZE
	.align		4
.L_3129:
        /*00ec*/ 	.byte	0x04, 0x1e
        /*00ee*/ 	.short	(.L_3131 - .L_3130)
.L_3130:
        /*00f0*/ 	.word	0x00000000


	//----- nvinfo : EIATTR_CBANK_PARAM_SIZE
	.align		4
.L_3131:
        /*00f4*/ 	.byte	0x03, 0x19
        /*00f6*/ 	.short	0x00a0


	//----- nvinfo : EIATTR_PARAM_CBANK
	.align		4
        /*00f8*/ 	.byte	0x04, 0x0a
        /*00fa*/ 	.short	(.L_3133 - .L_3132)
	.align		4
.L_3132:
        /*00fc*/ 	.word	index@(.nv.constant0._Z30group_norm_nhwc_fwd_sum_kernelI11Bf16IOFp16WLi140EEv26Group_norm_nhwc_fwd_params)
        /*0100*/ 	.short	0x0210
        /*0102*/ 	.short	0x00a0


	//----- nvinfo : EIATTR_SW_WAR
	.align		4
.L_3133:
        /*0104*/ 	.byte	0x04, 0x36
        /*0106*/ 	.short	(.L_3135 - .L_3134)
.L_3134:
        /*0108*/ 	.word	0x00000008
.L_3135:


//--------------------- .nv.info._Z30group_norm_nhwc_fwd_sum_kernelI11Bf16IOFp16WLi160EEv26Group_norm_nhwc_fwd_params --------------------------
	.section	.nv.info._Z30group_norm_nhwc_fwd_sum_kernelI11Bf16IOFp16WLi160EEv26Group_norm_nhwc_fwd_params,"",@"SHT_CUDA_INFO"
	.sectionflags	@""
	.align	4


	//----- nvinfo : EIATTR_CUDA_API_VERSION
	.align		4
        /*0000*/ 	.byte	0x04, 0x37
        /*0002*/ 	.short	(.L_3137 - .L_3136)
.L_3136:
        /*0004*/ 	.word	0x00000082


	//----- nvinfo : EIATTR_KPARAM_INFO
	.align		4
.L_3137:
        /*0008*/ 	.byte	0x04, 0x17
        /*000a*/ 	.short	(.L_3139 - .L_3138)
.L_3138:
        /*000c*/ 	.word	0x00000000
        /*0010*/ 	.short	0x0000
        /*0012*/ 	.short	0x0000
        /*0014*/ 	.byte	0x00, 0xf0, 0x81, 0x02


	//----- nvinfo : EIATTR_SPARSE_MMA_MASK
	.align		4
.L_3139:
        /*0018*/ 	.byte	0x03, 0x50
        /*001a*/ 	.short	0x0000


	//----- nvinfo : EIATTR_MAXREG_COUNT
	.align		4
        /*001c*/ 	.byte	0x03, 0x1b
        /*001e*/ 	.short	0x00ff


	//----- nvinfo : EIATTR_NUM_BARRIERS
	.align		4
        /*0020*/ 	.byte	0x02, 0x4c
        /*0022*/ 	.byte	0x01
	.zero		1


	//----- nvinfo : EIATTR_MERCURY_ISA_VERSION
	.align		4
        /*0024*/ 	.byte	0x03, 0x5f
        /*0026*/ 	.short	0x0101


	//----- nvinfo : EIATTR_COOP_GROUP_MASK_REGIDS
	.align		4
        /*0028*/ 	.byte	0x04, 0x29
        /*002a*/ 	.short	(.L_3141 - .L_3140)


	//   ....[0]....
.L_3140:
        /*002c*/ 	.word	0xffffffff


	//   ....[1]....
        /*0030*/ 	.word	0xffffffff


	//   ....[2]....
        /*0034*/ 	.word	0xffffffff


	//   ....[3]....
        /*0038*/ 	.word	0xffffffff


	//   ....[4]....
        /*003c*/ 	.word	0xffffffff


	//   ....[5]....
        /*0040*/ 	.word	0xffffffff


	//   ....[6]....
        /*0044*/ 	.word	0xffffffff


	//   ....[7]....
        /*0048*/ 	.word	0xffffffff


	//   ....[8]....
        /*004c*/ 	.word	0xffffffff


	//   ....[9]....
        /*0050*/ 	.word	0xffffffff


	//   ....[10]....
        /*0054*/ 	.word	0xffffffff


	//   ....[11]....
        /*0058*/ 	.word	0xffffffff


	//   ....[12]....
        /*005c*/ 	.word	0xffffffff


	//   ....[13]....
        /*0060*/ 	.word	0xffffffff


	//   ....[14]....
        /*0064*/ 	.word	0xffffffff


	//   ....[15]....
        /*0068*/ 	.word	0xffffffff


	//   ....[16]....
        /*006c*/ 	.word	0xffffffff


	//   ....[17]....
        /*0070*/ 	.word	0xffffffff


	//   ....[18]....
        /*0074*/ 	.word	0x05000015


	//   ....[19]....
        /*0078*/ 	.word	0x05000015


	//   ....[20]....
        /*007c*/ 	.word	0x05000015


	//   ....[21]....
        /*0080*/ 	.word	0x05000015


	//   ....[22]....
        /*0084*/ 	.word	0x05000015


	//   ....[23]....
        /*0088*/ 	.word	0x05000015


	//   ....[24]....
        /*008c*/ 	.word	0x05000015


	//   ....[25]....
        /*0090*/ 	.word	0x05000015


	//   ....[26]....
        /*0094*/ 	.word	0x05000015


	//   ....[27]....
        /*0098*/ 	.word	0x05000015


	//   ....[28]....
        /*009c*/ 	.word	0x05000015


	//   ....[29]....
        /*00a0*/ 	.word	0x05000015


	//   ....[30]....
        /*00a4*/ 	.word	0x05000015


	//   ....[31]....
        /*00a8*/ 	.word	0x05000015


	//   ....[32]....
        /*00ac*/ 	.word	0x05000015


	//   ....[33]....
        /*00b0*/ 	.word	0x05000015


	//   ....[34]....
        /*00b4*/ 	.word	0x05000015


	//   ....[35]....
        /*00b8*/ 	.word	0x05000015


	//----- nvinfo : EIATTR_COOP_GROUP_INSTR_OFFSETS
	.align		4
.L_3141:
        /*00bc*/ 	.byte	0x04, 0x28
        /*00be*/ 	.short	(.L_3143 - .L_3142)


	//   ....[0]....
.L_3142:
        /*00c0*/ 	.word	0x00000fe0


	//   ....[1]....
        /*00c4*/ 	.word	0x00001010


	//   ....[2]....
        /*00c8*/ 	.word	0x00001020


	//   ....[3]....
        /*00cc*/ 	.word	0x00001080


	//   ....[4]....
        /*00d0*/ 	.word	0x000010b0


	//   ....[5]....
        /*00d4*/ 	.word	0x000010c0


	//   ....[6]....
        /*00d8*/ 	.word	0x00001120


	//   ....[7]....
        /*00dc*/ 	.word	0x00001150


	//   ....[8]....
        /*00e0*/ 	.word	0x00001160


	//   ....[9]....
        /*00e4*/ 	.word	0x000011c0


	//   ....[10]....
        /*00e8*/ 	.word	0x000011f0


	//   ....[11]....
        /*00ec*/ 	.word	0x00001200


	//   ....[12]....
        /*00f0*/ 	.word	0x00001260


	//   ....[13]....
        /*00f4*/ 	.word	0x00001290


	//   ....[14]....
        /*00f8*/ 	.word	0x000012a0


	//   ....[15]....
        /*00fc*/ 	.word	0x00001310


	//   ....[16]....
        /*0100*/ 	.word	0x00001320


	//   ....[17]....
        /*0104*/ 	.word	0x00001330


	//   ....[18]....
        /*0108*/ 	.word	0x000018c0


	//   ....[19]....
        /*010c*/ 	.word	0x00001910


	//   ....[20]....
        /*0110*/ 	.word	0x00001970


	//   ....[21]....
        /*0114*/ 	.word	0x00001a00


	//   ....[22]....
        /*0118*/ 	.word	0x00001a70


	//   ....[23]....
        /*011c*/ 	.word	0x00001ad0


	//   ....[24]....
        /*0120*/ 	.word	0x00001b60


	//   ....[25]....
        /*0124*/ 	.word	0x00001bd0


	//   ....[26]....
        /*0128*/ 	.word	0x00001c30


	//   ....[27]....
        /*012c*/ 	.word	0x00001cc0


	//   ....[28]....
        /*0130*/ 	.word	0x00001d30


	//   ....[29]....
        /*0134*/ 	.word	0x00001d80


	//   ....[30]....
        /*0138*/ 	.word	0x00001e60


	//   ....[31]....
        /*013c*/ 	.word	0x00001eb0


	//   ....[32]....
        /*0140*/ 	.word	0x00001f10


	//   ....[33]....
        /*0144*/ 	.word	0x00001fa0


	//   ....[34]....
        /*0148*/ 	.word	0x00001ff0


	//   ....[35]....
        /*014c*/ 	.word	0x00002040


	//----- nvinfo : EIATTR_EXIT_INSTR_OFFSETS
	.align		4
.L_3143:
        /*0150*/ 	.byte	0x04, 0x1c
        /*0152*/ 	.short	(.L_3145 - .L_3144)


	//   ....[0]....
.L_3144:
        /*0154*/ 	.word	0x00001750


	//   ....[1]....
        /*0158*/ 	.word	0x00001840


	//----- nvinfo : EIATTR_CRS_STACK_SIZE
	.align		4
.L_3145:
        /*015c*/ 	.byte	0x04, 0x1e
        /*015e*/ 	.short	(.L_3147 - .L_3146)
.L_3146:
        /*0160*/ 	.word	0x00000000


	//----- nvinfo : EIATTR_CBANK_PARAM_SIZE
	.align		4
.L_3147:
        /*0164*/ 	.byte	0x03, 0x19
        /*0166*/ 	.short	0x00a0


	//----- nvinfo : EIATTR_PARAM_CBANK
	.align		4
        /*0168*/ 	.byte	0x04, 0x0a
        /*016a*/ 	.short	(.L_3149 - .L_3148)
	.align		4
.L_3148:
        /*016c*/ 	.word	index@(.nv.constant0._Z30group_norm_nhwc_fwd_sum_kernelI11Bf16IOFp16WLi160EEv26Group_norm_nhwc_fwd_params)
        /*0170*/ 	.short	0x0210
        /*0172*/ 	.short	0x00a0


	//----- nvinfo : EIATTR_SW_WAR
	.align		4
.L_3149:
        /*0174*/ 	.byte	0x04, 0x36
        /*0176*/ 	.short	(.L_3151 - .L_3150)
.L_3150:
        /*0178*/ 	.word	0x00000008
.L_3151:


//--------------------- .nv.info._Z30group_norm_nhwc_fwd_sum_kernelI11Fp16IOFp32WLi196EEv26Group_norm_nhwc_fwd_params --------------------------
	.section	.nv.info._Z30group_norm_nhwc_fwd_sum_kernelI11Fp16IOFp32WLi196EEv26Group_norm_nhwc_fwd_params,"",@"SHT_CUDA_INFO"
	.sectionflags	@""
	.align	4


	//----- nvinfo : EIATTR_CUDA_API_VERSION
	.align		4
        /*0000*/ 	.byte	0x04, 0x37
        /*0002*/ 	.short	(.L_3153 - .L_3152)
.L_3152:
        /*0004*/ 	.word	0x00000082


	//----- nvinfo : EIATTR_KPARAM_INFO
	.align		4
.L_3153:
        /*0008*/ 	.byte	0x04, 0x17
        /*000a*/ 	.short	(.L_3155 - .L_3154)
.L_3154:
        /*000c*/ 	.word	0x00000000
        /*0010*/ 	.short	0x0000
        /*0012*/ 	.short	0x0000
        /*0014*/ 	.byte	0x00, 0xf0, 0x81, 0x02


	//----- nvinfo : EIATTR_SPARSE_MMA_MASK
	.align		4
.L_3155:
        /*0018*/ 	.byte	0x03, 0x50
        /*001a*/ 	.short	0x0000


	//----- nvinfo : EIATTR_MAXREG_COUNT
	.align		4
        /*001c*/ 	.byte	0x03, 0x1b
        /*001e*/ 	.short	0x00ff


	//----- nvinfo : EIATTR_NUM_BARRIERS
	.align		4
        /*0020*/ 	.byte	0x02, 0x4c
        /*0022*/ 	.byte	0x01
	.zero		1


	//----- nvinfo : EIATTR_MERCURY_ISA_VERSION
	.align		4
        /*0024*/ 	.byte	0x03, 0x5f
        /*0026*/ 	.short	0x0101


	//----- nvinfo : EIATTR_COOP_GROUP_MASK_REGIDS
	.align		4
        /*0028*/ 	.byte	0x04, 0x29
        /*002a*/ 	.short	(.L_3157 - .L_3156)


	//   ....[0]....
.L_3156:
        /*002c*/ 	.word	0x05000003


	//   ....[1]....
        /*0030*/ 	.word	0x05000003


	//   ....[2]....
        /*0034*/ 	.word	0x05000003


	//   ....[3]....
        /*0038*/ 	.word	0x05000003


	//   ....[4]....
        /*003c*/ 	.word	0x05000003


	//   ....[5]....
        /*0040*/ 	.word	0x05000003


	//   ....[6]....
        /*0044*/ 	.word	0x05000003


	//   ....[7]....
        /*0048*/ 	.word	0x05000003


	//   ....[8]....
        /*004c*/ 	.word	0x05000003


	//   ....[9]....
        /*0050*/ 	.word	0x05000003


	//   ....[10]....
        /*0054*/ 	.word	0x05000003


	//   ....[11]....
        /*0058*/ 	.word	0x05000003


	//   ....[12]....
        /*005c*/ 	.word	0x05000003


	//   ....[13]....
        /*0060*/ 	.word	0x05000003


	//   ....[14]....
        /*0064*/ 	.word	0x05000003


	//   ....[15]....
        /*0068*/ 	.word	0x05000003


	//   ....[16]....
        /*006c*/ 	.word	0x05000003


	//   ....[17]....
        /*0070*/ 	.word	0x05000003


	//   ....[18]....
        /*0074*/ 	.word	0x05000003


	//   ....[19]....
        /*0078*/ 	.word	0x05000003


	//   ....[20]....
        /*007c*/ 	.word	0x05000003


	//   ....[21]....
        /*0080*/ 	.word	0x05000003


	//----- nvinfo : EIATTR_COOP_GROUP_INSTR_OFFSETS
	.align		4
.L_3157:
        /*0084*/ 	.byte	0x04, 0x28
        /*0086*/ 	.short	(.L_3159 - .L_3158)


	//   ....[0]....
.L_3158:
        /*0088*/ 	.word	0x00001010


	//   ....[1]....
        /*008c*/ 	.word	0x00001110


	//   ....[2]....
        /*0090*/ 	.word	0x00001150


	//   ....[3]....
        /*0094*/ 	.word	0x00001250


	//   ....[4]....
        /*0098*/ 	.word	0x00001290


	//   ....[5]....
        /*009c*/ 	.word	0x00001390


	//   ....[6]....
        /*00a0*/ 	.word	0x000013d0


	//   ....[7]....
        /*00a4*/ 	.word	0x00001500


	//   ....[8]....
        /*00a8*/ 	.word	0x00001550


	//   ....[9]....
        /*00ac*/ 	.word	0x000015c0


	//   ....[10]....
        /*00b0*/ 	.word	0x00001630


	//   ....[11]....
        /*00b4*/ 	.word	0x00001d40


	//   ....[12]....
        /*00b8*/ 	.word	0x00001d90


	//   ....[13]....
        /*00bc*/ 	.word	0x00001e00


	//   ....[14]....
        /*00c0*/ 	.word	0x00001e50


	//   ....[15]....
        /*00c4*/ 	.word	0x00001ec0


	//   ....[16]....
        /*00c8*/ 	.word	0x00001f10


	//   ....[17]....
        /*00cc*/ 	.word	0x00001f80


	//   ....[18]....
        /*00d0*/ 	.word	0x00001fe0


	//   ....[19]....
        /*00d4*/ 	.word	0x00002060


	//   ....[20]....
        /*00d8*/ 	.word	0x000020f0


	//   ....[21]....
        /*00dc*/ 	.word	0x00002180


	//----- nvinfo : EIATTR_EXIT_INSTR_OFFSETS
	.align		4
.L_3159:
        /*00e0*/ 	.byte	0x04, 0x1c
        /*00e2*/ 	.short	(.L_3161 - .L_3160)


	//   ....[0]....
.L_3160:
        /*00e4*/ 	.word	0x00001c40


	//   ....[1]....
        /*00e8*/ 	.word	0x00001d20


	//----- nvinfo : EIATTR_CRS_STACK_SIZE
	.align		4
.L_3161:
        /*00ec*/ 	.byte	0x04, 0x1e
        /*00ee*/ 	.short	(.L_3163 - .L_3162)
.L_3162:
        /*00f0*/ 	.word	0x00000000


	//----- nvinfo : EIATTR_CBANK_PARAM_SIZE
	.align		4
.L_3163:
        /*00f4*/ 	.byte	0x03, 0x19
        /*00f6*/ 	.short	0x00a0


	//----- nvinfo : EIATTR_PARAM_CBANK
	.align		4
        /*00f8*/ 	.byte	0x04, 0x0a
        /*00fa*/ 	.short	(.L_3165 - .L_3164)
	.align		4
.L_3164:
        /*00fc*/ 	.word	index@(.nv.constant0._Z30group_norm_nhwc_fwd_sum_kernelI11Fp16IOFp32WLi196EEv26Group_norm_nhwc_fwd_params)
        /*0100*/ 	.short	0x0210
        /*0102*/ 	.short	0x00a0


	//----- nvinfo : EIATTR_SW_WAR
	.align		4
.L_3165:
        /*0104*/ 	.byte	0x04, 0x36
        /*0106*/ 	.short	(.L_3167 - .L_3166)
.L_3166:
        /*0108*/ 	.word	0x00000008
.L_3167:


//--------------------- .nv.info._Z30group_norm_nhwc_fwd_sum_kernelI11Fp16IOFp32WLi168EEv26Group_norm_nhwc_fwd_params --------------------------
	.section	.nv.info._Z30group_norm_nhwc_fwd_sum_kernelI11Fp16IOFp32WLi168EEv26Group_norm_nhwc_fwd_params,"",@"SHT_CUDA_INFO"
	.sectionflags	@""
	.align	4


	//----- nvinfo : EIATTR_CUDA_API_VERSION
	.align		4
        /*0000*/ 	.byte	0x04, 0x37
        /*0002*/ 	.short	(.L_3169 - .L_3168)
.L_3168:
        /*0004*/ 	.word	0x00000082


	//----- nvinfo : EIATTR_KPARAM_INFO
	.align		4
.L_3169:
        /*0008*/ 	.byte	0x04, 0x17
        /*000a*/ 	.short	(.L_3171 - .L_3170)
.L_3170:
        /*000c*/ 	.word	0x00000000
        /*0010*/ 	.short	0x0000
        /*0012*/ 	.short	0x0000
        /*0014*/ 	.byte	0x00, 0xf0, 0x81, 0x02


	//----- nvinfo : EIATTR_SPARSE_MMA_MASK
	.align		4
.L_3171:
        /*0018*/ 	.byte	0x03, 0x50
        /*001a*/ 	.short	0x0000


	//----- nvinfo : EIATTR_MAXREG_COUNT
	.align		4
        /*001c*/ 	.byte	0x03, 0x1b
        /*001e*/ 	.short	0x00ff


	//----- nvinfo : EIATTR_NUM_BARRIERS
	.align		4
        /*0020*/ 	.byte	0x02, 0x4c
        /*0022*/ 	.byte	0x01
	.zero		1


	//----- nvinfo : EIATTR_MERCURY_ISA_VERSION
	.align		4
        /*0024*/ 	.byte	0x03, 0x5f
        /*0026*/ 	.short	0x0101


	//----- nvinfo : EIATTR_COOP_GROUP_MASK_REGIDS
	.align		4
        /*0028*/ 	.byte	0x04, 0x29
        /*002a*/ 	.short	(.L_3173 - .L_3172)


	//   ....[0]....
.L_3172:
        /*002c*/ 	.word	0x05000003


	//   ....[1]....
        /*0030*/ 	.word	0x05000003


	//   ....[2]....
        /*0034*/ 	.word	0x05000003


	//   ....[3]....
        /*0038*/ 	.word	0x05000003


	//   ....[4]....
        /*003c*/ 	.word	0x05000003


	//   ....[5]....
        /*0040*/ 	.word	0x05000003


	//   ....[6]....
        /*0044*/ 	.word	0x05000003


	//   ....[7]....
        /*0048*/ 	.word	0x05000003


	//   ....[8]....
        /*004c*/ 	.word	0x05000003


	//   ....[9]....
        /*0050*/ 	.word	0x05000003


	//   ....[10]....
        /*0054*/ 	.word	0x05000003


	//   ....[11]....
        /*0058*/ 	.word	0x05000003


	//   ....[12]....
        /*005c*/ 	.word	0x05000003


	//   ....[13]....
        /*0060*/ 	.word	0x05000003


	//   ....[14]....
        /*0064*/ 	.word	0x05000003


	//   ....[15]....
        /*0068*/ 	.word	0x05000003


	//   ....[16]....
        /*006c*/ 	.word	0x05000003


	//   ....[17]....
        /*0070*/ 	.word	0x05000003


	//   ....[18]....
        /*0074*/ 	.word	0x05000003


	//   ....[19]....
        /*0078*/ 	.word	0x05000003


	//   ....[20]....
        /*007c*/ 	.word	0x05000003


	//   ....[21]....
        /*0080*/ 	.word	0x05000003


	//----- nvinfo : EIATTR_COOP_GROUP_INSTR_OFFSETS
	.align		4
.L_3173:
        /*0084*/ 	.byte	0x04, 0x28
        /*0086*/ 	.short	(.L_3175 - .L_3174)


	//   ....[0]....
.L_3174:
        /*0088*/ 	.word	0x00000fd0


	//   ....[1]....
        /*008c*/ 	.word	0x000010d0


	//   ....[2]....
        /*0090*/ 	.word	0x00001110


	//   ....[3]....
        /*0094*/ 	.word	0x00001210


	//   ....[4]....
        /*0098*/ 	.word	0x00001250


	//   ....[5]....
        /*009c*/ 	.word	0x00001350


	//   ....[6]....
        /*00a0*/ 	.word	0x00001390


	//   ....[7]....
        /*00a4*/ 	.word	0x000014c0


	//   ....[8]....
        /*00a8*/ 	.word	0x00001510


	//   ....[9]....
        /*00ac*/ 	.word	0x00001580


	//   ....[10]....
        /*00b0*/ 	.word	0x000015f0


	//   ....[11]....
        /*00b4*/ 	.word	0x00001cd0


	//   ....[12]....
        /*00b8*/ 	.word	0x00001d20


	//   ....[13]....
        /*00bc*/ 	.word	0x00001d90


	//   ....[14]....
        /*00c0*/ 	.word	0x00001de0


	//   ....[15]....
        /*00c4*/ 	.word	0x00001e50


	//   ....[16]....
        /*00c8*/ 	.word	0x00001ea0


	//   ....[17]....
        /*00cc*/ 	.word	0x00001f10


	//   ....[18]....
        /*00d0*/ 	.word	0x00001f70


	//   ....[19]....
        /*00d4*/ 	.word	0x00001ff0


	//   ....[20]....
        /*00d8*/ 	.word	0x00002080


	//   ....[21]....
        /*00dc*/ 	.word	0x00002110


	//----- nvinfo : EIATTR_EXIT_INSTR_OFFSETS
	.align		4
.L_3175:
        /*00e0*/ 	.byte	0x04, 0x1c
        /*00e2*/ 	.short	(.L_3177 - .L_3176)


	//   ....[0]....
.L_3176:
        /*00e4*/ 	.word	0x00001bd0


	//   ....[1]....
        /*00e8*/ 	.word	0x00001cb0


	//----- nvinfo : EIATTR_CRS_STACK_SIZE
	.align		4
.L_3177:
        /*00ec*/ 	.byte	0x04, 0x1e
        /*00ee*/ 	.short	(.L_3179 - .L_3178)
.L_3178:
        /*00f0*/ 	.word	0x00000000


	//----- nvinfo : EIATTR_CBANK_PARAM_SIZE
	.align		4
.L_3179:
        /*00f4*/ 	.byte	0x03, 0x19
        /*00f6*/ 	.short	0x00a0


	//----- nvinfo : EIATTR_PARAM_CBANK
	.align		4
        /*00f8*/ 	.byte	0x04, 0x0a
        /*00fa*/ 	.short	(.L_3181 - .L_3180)
	.align		4
.L_3180:
        /*00fc*/ 	.word	index@(.nv.constant0._Z30group_norm_nhwc_fwd_sum_kernelI11Fp16IOFp32WLi168EEv26Group_norm_nhwc_fwd_params)
        /*0100*/ 	.short	0x0210
        /*0102*/ 	.short	0x00a0


	//----- nvinfo : EIATTR_SW_WAR
	.align		4
.L_3181:
        /*0104*/ 	.byte	0x04, 0x36
        /*0106*/ 	.short	(.L_3183 - .L_3182)
.L_3182:
        /*0108*/ 	.word	0x00000008
.L_3183:


//--------------------- .nv.info._Z30group_norm_nhwc_fwd_sum_kernelI11Fp16IOFp32WLi64EEv26Group_norm_nhwc_fwd_params --------------------------
	.section	.nv.info._Z30group_norm_nhwc_fwd_sum_kernelI11Fp16IOFp32WLi64EEv26Group_norm_nhwc_fwd_params,"",@"SHT_CUDA_INFO"
	.sectionflags	@""
	.align	4


	//----- nvinfo : EIATTR_CUDA_API_VERSION
	.align		4
        /*0000*/ 	.byte	0x04, 0x37
        /*0002*/ 	.short	(.L_3185 - .L_3184)
.L_3184:
        /*0004*/ 	.word	0x00000082


	//----- nvinfo : EIATTR_KPARAM_INFO
	.align		4
.L_3185:
        /*0008*/ 	.byte	0x04, 0x17
        /*000a*/ 	.short	(.L_3187 - .L_3186)
.L_3186:
        /*000c*/ 	.word	0x00000000
        /*0010*/ 	.short	0x0000
        /*0012*/ 	.short	0x0000
        /*0014*/ 	.byte	0x00, 0xf0, 0x81, 0x02


	//----- nvinfo : EIATTR_SPARSE_MMA_MASK
	.align		4
.L_3187:
        /*0018*/ 	.byte	0x03, 0x50
        /*001a*/ 	.short	0x0000


	//----- nvinfo : EIATTR_MAXREG_COUNT
	.align		4
        /*001c*/ 	.byte	0x03, 0x1b
        /*001e*/ 	.short	0x00ff


	//----- nvinfo : EIATTR_NUM_BARRIERS
	.align		4
        /*0020*/ 	.byte	0x02, 0x4c
        /*0022*/ 	.byte	0x01
	.zero		1


	//----- nvinfo : EIATTR_MERCURY_ISA_VERSION
	.align		4
        /*0024*/ 	.byte	0x03, 0x5f
        /*0026*/ 	.short	0x0101


	//----- nvinfo : EIATTR_COOP_GROUP_MASK_REGIDS
	.align		4
        /*0028*/ 	.byte	0x04, 0x29
        /*002a*/ 	.short	(.L_3189 - .L_3188)


	//   ....[0]....
.L_3188:
        /*002c*/ 	.word	0xffffffff


	//   ....[1]....
        /*0030*/ 	.word	0xffffffff


	//   ....[2]....
        /*0034*/ 	.word	0xffffffff


	//   ....[3]....
        /*0038*/ 	.word	0xffffffff


	//   ....[4]....
        /*003c*/ 	.word	0xffffffff


	//   ....[5]....
        /*0040*/ 	.word	0xffffffff


	//   ....[6]....
        /*0044*/ 	.word	0xffffffff


	//   ....[7]....
        /*0048*/ 	.word	0xffffffff


	//   ....[8]....
        /*004c*/ 	.word	0xffffffff


	//   ....[9]....
        /*0050*/ 	.word	0xffffffff


	//   ....[10]....
        /*0054*/ 	.word	0xffffffff


	//   ....[11]....
        /*0058*/ 	.word	0xffffffff


	//   ....[12]....
        /*005c*/ 	.word	0xffffffff


	//   ....[13]....
        /*0060*/ 	.word	0xffffffff


	//   ....[14]....
        /*0064*/ 	.word	0xffffffff


	//   ....[15]....
        /*0068*/ 	.word	0xffffffff


	//   ....[16]....
        /*006c*/ 	.word	0xffffffff


	//   ....[17]....
        /*0070*/ 	.word	0xffffffff


	//   ....[18]....
        /*0074*/ 	.word	0x05000015


	//   ....[19]....
        /*0078*/ 	.word	0x05000015


	//   ....[20]....
        /*007c*/ 	.word	0x05000015


	//   ....[21]....
        /*0080*/ 	.word	0x05000015


	//   ....[22]....
        /*0084*/ 	.word	0x05000015


	//   ....[23]....
        /*0088*/ 	.word	0x05000015


	//   ....[24]....
        /*008c*/ 	.word	0x05000015


	//   ....[25]....
        /*0090*/ 	.word	0x05000015


	//   ....[26]....
        /*0094*/ 	.word	0x05000015


	//   ....[27]....
        /*0098*/ 	.word	0x05000015


	//   ....[28]....
        /*009c*/ 	.word	0x05000015


	//   ....[29]....
        /*00a0*/ 	.word	0x05000015


	//   ....[30]....
        /*00a4*/ 	.word	0x05000015


	//   ....[31]....
        /*00a8*/ 	.word	0x05000015


	//   ....[32]....
        /*00ac*/ 	.word	0x05000015


	//   ....[33]....
        /*00b0*/ 	.word	0x05000015


	//   ....[34]....
        /*00b4*/ 	.word	0x05000015


	//   ....[35]....
        /*00b8*/ 	.word	0x05000015


	//----- nvinfo : EIATTR_COOP_GROUP_INSTR_OFFSETS
	.align		4
.L_3189:
        /*00bc*/ 	.byte	0x04, 0x28
        /*00be*/ 	.short	(.L_3191 - .L_3190)


	//   ....[0]....
.L_3190:
        /*00c0*/ 	.word	0x00000dd0


	//   ....[1]....
        /*00c4*/ 	.word	0x00000e00


	//   ....[2]....
        /*00c8*/ 	.word	0x00000e10


	//   ....[3]....
        /*00cc*/ 	.word	0x00000e70


	//   ....[4]....
        /*00d0*/ 	.word	0x00000ea0


	//   ....[5]....
        /*00d4*/ 	.word	0x00000eb0


	//   ....[6]....
        /*00d8*/ 	.word	0x00000f10


	//   ....[7]....
        /*00dc*/ 	.word	0x00000f40


	//   ....[8]....
        /*00e0*/ 	.word	0x00000f50


	//   ....[9]....
        /*00e4*/ 	.word	0x00000fb0


	//   ....[10]....
        /*00e8*/ 	.word	0x00000fe0


	//   ....[11]....
        /*00ec*/ 	.word	0x00000ff0


	//   ....[12]....
        /*00f0*/ 	.word	0x00001050


	//   ....[13]....
        /*00f4*/ 	.word	0x00001080


	//   ....[14]....
        /*00f8*/ 	.word	0x00001090


	//   ....[15]....
        /*00fc*/ 	.word	0x000010f0


	//   ....[16]....
        /*0100*/ 	.word	0x00001100


	//   ....[17]....
        /*0104*/ 	.word	0x00001110


	//   ....[18]....
        /*0108*/ 	.word	0x00001480


	//   ....[19]....
        /*010c*/ 	.word	0x000014d0


	//   ....[20]....
        /*0110*/ 	.word	0x00001530


	//   ....[21]....
        /*0114*/ 	.word	0x000015c0


	//   ....[22]....
        /*0118*/ 	.word	0x00001630


	//   ....[23]....
        /*011c*/ 	.word	0x00001690


	//   ....[24]....
        /*0120*/ 	.word	0x00001720


	//   ....[25]....
        /*0124*/ 	.word	0x00001790


	//   ....[26]....
        /*0128*/ 	.word	0x000017f0


	//   ....[27]....
        /*012c*/ 	.word	0x00001880


	//   ....[28]....
        /*0130*/ 	.word	0x000018f0


	//   ....[29]....
        /*0134*/ 	.word	0x00001950


	//   ....[30]....
        /*0138*/ 	.word	0x000019e0


	//   ....[31]....
        /*013c*/ 	.word	0x00001a40


	//   ....[32]....
        /*0140*/ 	.word	0x00001a90


	//   ....[33]....
        /*0144*/ 	.word	0x00001b40


	//   ....[34]....
        /*0148*/ 	.word	0x00001b90


	//   ....[35]....
        /*014c*/ 	.word	0x00001be0


	//----- nvinfo : EIATTR_EXIT_INSTR_OFFSETS
	.align		4
.L_3191:
        /*0150*/ 	.byte	0x04, 0x1c
        /*0152*/ 	.short	(.L_3193 - .L_3192)


	//   ....[0]....
.L_3192:
        /*0154*/ 	.word	0x00001310


	//   ....[1]....
        /*0158*/ 	.word	0x00001400


	//----- nvinfo : EIATTR_CRS_STACK_SIZE
	.align		4
.L_3193:
        /*015c*/ 	.byte	0x04, 0x1e
        /*015e*/ 	.short	(.L_3195 - .L_3194)
.L_3194:
        /*0160*/ 	.word	0x00000000


	//----- nvinfo : EIATTR_CBANK_PARAM_SIZE
	.align		4
.L_3195:
        /*0164*/ 	.byte	0x03, 0x19
        /*0166*/ 	.short	0x00a0


	//----- nvinfo : EIATTR_PARAM_CBANK
	.align		4
        /*0168*/ 	.byte	0x04, 0x0a
        /*016a*/ 	.short	(.L_3197 - .L_3196)
	.align		4
.L_3196:
        /*016c*/ 	.word	index@(.nv.constant0._Z30group_norm_nhwc_fwd_sum_kernelI11Fp16IOFp32WLi64EEv26Group_norm_nhwc_fwd_params)
        /*0170*/ 	.short	0x0210
        /*0172*/ 	.short	0x00a0


	//----- nvinfo : EIATTR_SW_WAR
	.align		4
.L_3197:
        /*0174*/ 	.byte	0x04, 0x36
        /*0176*/ 	.short	(.L_3199 - .L_3198)
.L_3198:
        /*0178*/ 	.word	0x00000008
.L_3199:


//--------------------- .nv.info._Z30group_norm_nhwc_fwd_sum_kernelI11Fp16IOFp32WLi128EEv26Group_norm_nhwc_fwd_params --------------------------
	.section	.nv.info._Z30group_norm_nhwc_fwd_sum_kernelI11Fp16IOFp32WLi128EEv26Group_norm_nhwc_fwd_params,"",@"SHT_CUDA_INFO"
	.sectionflags	@""
	.align	4


	//----- nvinfo : EIATTR_CUDA_API_VERSION
	.align		4
        /*0000*/ 	.byte	0x04, 0x37
        /*0002*/ 	.short	(.L_3201 - .L_3200)
.L_3200:
        /*0004*/ 	.word	0x00000082


	//----- nvinfo : EIATTR_KPARAM_INFO
	.align		4
.L_3201:
        /*0008*/ 	.byte	0x04, 0x17
        /*000a*/ 	.short	(.L_3203 - .L_3202)
.L_3202:
        /*000c*/ 	.word	0x00000000
        /*0010*/ 	.short	0x0000
        /*0012*/ 	.short	0x0000
        /*0014*/ 	.byte	0x00, 0xf0, 0x81, 0x02


	//----- nvinfo : EIATTR_SPARSE_MMA_MASK
	.align		4
.L_3203:
        /*0018*/ 	.byte	0x03, 0x50
        /*001a*/ 	.short	0x0000


	//----- nvinfo : EIATTR_MAXREG_COUNT
	.align		4
        /*001c*/ 	.byte	0x03, 0x1b
        /*001e*/ 	.short	0x00ff


	//----- nvinfo : EIATTR_NUM_BARRIERS
	.align		4
        /*0020*/ 	.byte	0x02, 0x4c
        /*0022*/ 	.byte	0x01
	.zero		1


	//----- nvinfo : EIATTR_MERCURY_ISA_VERSION
	.align		4
        /*0024*/ 	.byte	0x03, 0x5f
        /*0026*/ 	.short	0x0101


	//----- nvinfo : EIATTR_COOP_GROUP_MASK_REGIDS
	.align		4
        /*0028*/ 	.byte	0x04, 0x29
        /*002a*/ 	.short	(.L_3205 - .L_3204)


	//   ....[0]....
.L_3204:
        /*002c*/ 	.word	0xffffffff


	//   ....[1]....
        /*0030*/ 	.word	0xffffffff


	//   ....[2]....
        /*0034*/ 	.word	0xffffffff


	//   ....[3]....
        /*0038*/ 	.word	0xffffffff


	//   ....[4]....
        /*003c*/ 	.word	0xffffffff


	//   ....[5]....
        /*0040*/ 	.word	0xffffffff


	//   ....[6]....
        /*0044*/ 	.word	0xffffffff


	//   ....[7]....
        /*0048*/ 	.word	0xffffffff


	//   ....[8]....
        /*004c*/ 	.word	0xffffffff


	//   ....[9]....
        /*0050*/ 	.word	0xffffffff


	//   ....[10]....
        /*0054*/ 	.word	0xffffffff


	//   ....[11]....
        /*0058*/ 	.word	0xffffffff


	//   ....[12]....
        /*005c*/ 	.word	0xffffffff


	//   ....[13]....
        /*0060*/ 	.word	0xffffffff


	//   ....[14]....
        /*0064*/ 	.word	0xffffffff


	//   ....[15]....
        /*0068*/ 	.word	0xffffffff


	//   ....[16]....
        /*006c*/ 	.word	0xffffffff


	//   ....[17]....
        /*0070*/ 	.word	0xffffffff


	//   ....[18]....
        /*0074*/ 	.word	0x05000000


	//   ....[19]....
        /*0078*/ 	.word	0x05000000


	//   ....[20]....
        /*007c*/ 	.word	0x05000000


	//   ....[21]....
        /*0080*/ 	.word	0x05000000


	//   ....[22]....
        /*0084*/ 	.word	0x05000000


	//   ....[23]....
        /*0088*/ 	.word	0x05000000


	//   ....[24]....
        /*008c*/ 	.word	0x05000000


	//   ....[25]....
        /*0090*/ 	.word	0x05000000


	//   ....[26]....
        /*0094*/ 	.word	0x05000000


	//   ....[27]....
        /*0098*/ 	.word	0x05000000


	//   ....[28]....
        /*009c*/ 	.word	0x05000000


	//   ....[29]....
        /*00a0*/ 	.word	0x05000000


	//   ....[30]....
        /*00a4*/ 	.word	0x05000000


	//   ....[31]....
        /*00a8*/ 	.word	0x05000000


	//   ....[32]....
        /*00ac*/ 	.word	0x05000000


	//   ....[33]....
        /*00b0*/ 	.word	0x05000000


	//   ....[34]....
        /*00b4*/ 	.word	0x05000000


	//   ....[35]....
        /*00b8*/ 	.word	0x05000000


	//----- nvinfo : EIATTR_COOP_GROUP_INSTR_OFFSETS
	.align		4
.L_3205:
        /*00bc*/ 	.byte	0x04, 0x28
        /*00be*/ 	.short	(.L_3207 - .L_3206)


	//   ....[0]....
.L_3206:
        /*00c0*/ 	.word	0x00000f20


	//   ....[1]....
        /*00c4*/ 	.word	0x00000f50


	//   ....[2]....
        /*00c8*/ 	.word	0x00000f70


	//   ....[3]....
        /*00cc*/ 	.word	0x00000fd0


	//   ....[4]....
        /*00d0*/ 	.word	0x00001000


	//   ....[5]....
        /*00d4*/ 	.word	0x00001010


	//   ....[6]....
        /*00d8*/ 	.word	0x00001070


	//   ....[7]....
        /*00dc*/ 	.word	0x000010a0


	//   ....[8]....
        /*00e0*/ 	.word	0x000010b0


	//   ....[9]....
        /*00e4*/ 	.word	0x00001110


	//   ....[10]....
        /*00e8*/ 	.word	0x00001140


	//   ....[11]....
        /*00ec*/ 	.word	0x00001150


	//   ....[12]....
        /*00f0*/ 	.word	0x000011b0


	//   ....[13]....
        /*00f4*/ 	.word	0x000011e0


	//   ....[14]....
        /*00f8*/ 	.word	0x000011f0


	//   ....[15]....
        /*00fc*/ 	.word	0x00001260


	//   ....[16]....
        /*0100*/ 	.word	0x00001270


	//   ....[17]....
        /*0104*/ 	.word	0x00001280


	//   ....[18]....
        /*0108*/ 	.word	0x00001710


	//   ....[19]....
        /*010c*/ 	.word	0x00001770


	//   ....[20]....
        /*0110*/ 	.word	0x000017d0


	//   ....[21]....
        /*0114*/ 	.word	0x00001860


	//   ....[22]....
        /*0118*/ 	.word	0x000018d0


	//   ....[23]....
        /*011c*/ 	.word	0x00001930


	//   ....[24]....
        /*0120*/ 	.word	0x000019c0


	//   ....[25]....
        /*0124*/ 	.word	0x00001a30


	//   ....[26]....
        /*0128*/ 	.word	0x00001a90


	//   ....[27]....
        /*012c*/ 	.word	0x00001b20


	//   ....[28]....
        /*0130*/ 	.word	0x00001ba0


	//   ....[29]....
        /*0134*/ 	.word	0x00001c00


	//   ....[30]....
        /*0138*/ 	.word	0x00001c90


	//   ....[31]....
        /*013c*/ 	.word	0x00001cf0


	//   ....[32]....
        /*0140*/ 	.word	0x00001d50


	//   ....[33]....
        /*0144*/ 	.word	0x00001de0


	//   ....[34]....
        /*0148*/ 	.word	0x00001e30


	//   ....[35]....
        /*014c*/ 	.word	0x00001e80


	//----- nvinfo : EIATTR_EXIT_INSTR_OFFSETS
	.align		4
.L_3207:
        /*0150*/ 	.byte	0x04, 0x1c
        /*0152*/ 	.short	(.L_3209 - .L_3208)


	//   ....[0]....
.L_3208:
        /*0154*/ 	.word	0x000015a0


	//   ....[1]....
        /*0158*/ 	.word	0x00001690


	//----- nvinfo : EIATTR_CRS_STACK_SIZE
	.align		4
.L_3209:
        /*015c*/ 	.byte	0x04, 0x1e
        /*015e*/ 	.short	(.L_3211 - .L_3210)
.L_3210:
        /*0160*/ 	.word	0x00000000


	//----- nvinfo : EIATTR_CBANK_PARAM_SIZE
	.align		4
.L_3211:
        /*0164*/ 	.byte	0x03, 0x19
        /*0166*/ 	.short	0x00a0


	//----- nvinfo : EIATTR_PARAM_CBANK
	.align		4
        /*0168*/ 	.byte	0x04, 0x0a
        /*016a*/ 	.short	(.L_3213 - .L_3212)
	.align		4
.L_3212:
        /*016c*/ 	.word	index@(.nv.constant0._Z30group_norm_nhwc_fwd_sum_kernelI11Fp16IOFp32WLi128EEv26Group_norm_nhwc_fwd_params)
        /*0170*/ 	.short	0x0210
        /*0172*/ 	.short	0x00a0


	//----- nvinfo : EIATTR_SW_WAR
	.align		4
.L_3213:
        /*0174*/ 	.byte	0x04, 0x36
        /*0176*/ 	.short	(.L_3215 - .L_3214)
.L_3214:
        /*0178*/ 	.word	0x00000008
.L_3215:


//--------------------- .nv.info._Z30group_norm_nhwc_fwd_sum_kernelI11Fp16IOFp32WLi192EEv26Group_norm_nhwc_fwd_params --------------------------
	.section	.nv.info._Z30group_norm_nhwc_fwd_sum_kernelI11Fp16IOFp32WLi192EEv26Group_norm_nhwc_fwd_params,"",@"SHT_CUDA_INFO"
	.sectionflags	@""
	.align	4


	//----- nvinfo : EIATTR_CUDA_API_VERSION
	.align		4
        /*0000*/ 	.byte	0x04, 0x37
        /*0002*/ 	.short	(.L_3217 - .L_3216)
.L_3216:
        /*0004*/ 	.word	0x00000082


	//----- nvinfo : EIATTR_KPARAM_INFO
	.align		4
.L_3217:
        /*0008*/ 	.byte	0x04, 0x17
        /*000a*/ 	.short	(.L_3219 - .L_3218)
.L_3218:
        /*000c*/ 	.word	0x00000000
        /*0010*/ 	.short	0x0000
        /*0012*/ 	.short	0x0000
        /*0014*/ 	.byte	0x00, 0xf0, 0x81, 0x02


	//----- nvinfo : EIATTR_SPARSE_MMA_MASK
	.align		4
.L_3219:
        /*0018*/ 	.byte	0x03, 0x50
        /*001a*/ 	.short	0x0000


	//----- nvinfo : EIATTR_MAXREG_COUNT
	.align		4
        /*001c*/ 	.byte	0x03, 0x1b
        /*001e*/ 	.short	0x00ff


	//----- nvinfo : EIATTR_NUM_BARRIERS
	.align		4
        /*0020*/ 	.byte	0x02, 0x4c
        /*0022*/ 	.byte	0x01
	.zero		1


	//----- nvinfo : EIATTR_MERCURY_ISA_VERSION
	.align		4
        /*0024*/ 	.byte	0x03, 0x5f
        /*0026*/ 	.short	0x0101


	//----- nvinfo : EIATTR_COOP_GROUP_MASK_REGIDS
	.align		4
        /*0028*/ 	.byte	0x04, 0x29
        /*002a*/ 	.short	(.L_3221 - .L_3220)


	//   ....[0]....
.L_3220:
        /*002c*/ 	.word	0xffffffff


	//   ....[1]....
        /*0030*/ 	.word	0xffffffff


	//   ....[2]....
        /*0034*/ 	.word	0xffffffff


	//   ....[3]....
        /*0038*/ 	.word	0xffffffff


	//   ....[4]....
        /*003c*/ 	.word	0xffffffff


	//   ....[5]....
        /*0040*/ 	.word	0xffffffff


	//   ....[6]....
        /*0044*/ 	.word	0xffffffff


	//   ....[7]....
        /*0048*/ 	.word	0xffffffff


	//   ....[8]....
        /*004c*/ 	.word	0xffffffff


	//   ....[9]....
        /*0050*/ 	.word	0xffffffff


	//   ....[10]....
        /*0054*/ 	.word	0xffffffff


	//   ....[11]....
        /*0058*/ 	.word	0xffffffff


	//   ....[12]....
        /*005c*/ 	.word	0xffffffff


	//   ....[13]....
        /*0060*/ 	.word	0xffffffff


	//   ....[14]....
        /*0064*/ 	.word	0xffffffff


	//   ....[15]....
        /*0068*/ 	.word	0xffffffff


	//   ....[16]....
        /*006c*/ 	.word	0xffffffff


	//   ....[17]....
        /*0070*/ 	.word	0xffffffff


	//   ....[18]....
        /*0074*/ 	.word	0x0500001a


	//   ....[19]....
        /*0078*/ 	.word	0x0500001a


	//   ....[20]....
        /*007c*/ 	.word	0x0500001a


	//   ....[21]....
        /*0080*/ 	.word	0x0500001a


	//   ....[22]....
        /*0084*/ 	.word	0x0500001a


	//   ....[23]....
        /*0088*/ 	.word	0x0500001a


	//   ....[24]....
        /*008c*/ 	.word	0x0500001a


	//   ....[25]....
        /*0090*/ 	.word	0x0500001a


	//   ....[26]....
        /*0094*/ 	.word	0x0500001a


	//   ....[27]....
        /*0098*/ 	.word	0x0500001a


	//   ....[28]....
        /*009c*/ 	.word	0x0500001a


	//   ....[29]....
        /*00a0*/ 	.word	0x0500001a


	//   ....[30]....
        /*00a4*/ 	.word	0x0500001a


	//   ....[31]....
        /*00a8*/ 	.word	0x0500001a


	//   ....[32]....
        /*00ac*/ 	.word	0x0500001a


	//   ....[33]....
        /*00b0*/ 	.word	0x0500001a


	//   ....[34]....
        /*00b4*/ 	.word	0x0500001a


	//   ....[35]....
        /*00b8*/ 	.word	0x0500001a


	//----- nvinfo : EIATTR_COOP_GROUP_INSTR_OFFSETS
	.align		4
.L_3221:
        /*00bc*/ 	.byte	0x04, 0x28
        /*00be*/ 	.short	(.L_3223 - .L_3222)


	//   ....[0]....
.L_3222:
        /*00c0*/ 	.word	0x00001050


	//   ....[1]....
        /*00c4*/ 	.word	0x00001080


	//   ....[2]....
        /*00c8*/ 	.word	0x00001090


	//   ....[3]....
        /*00cc*/ 	.word	0x000010f0


	//   ....[4]....
        /*00d0*/ 	.word	0x00001120


	//   ....[5]....
        /*00d4*/ 	.word	0x00001130


	//   ....[6]....
        /*00d8*/ 	.word	0x00001190


	//   ....[7]....
        /*00dc*/ 	.word	0x000011c0


	//   ....[8]....
        /*00e0*/ 	.word	0x000011d0


	//   ....[9]....
        /*00e4*/ 	.word	0x00001230


	//   ....[10]....
        /*00e8*/ 	.word	0x00001260


	//   ....[11]....
        /*00ec*/ 	.word	0x00001270


	//   ....[12]....
        /*00f0*/ 	.word	0x000012d0


	//   ....[13]....
        /*00f4*/ 	.word	0x00001300


	//   ....[14]....
        /*00f8*/ 	.word	0x00001310


	//   ....[15]....
        /*00fc*/ 	.word	0x00001380


	//   ....[16]....
        /*0100*/ 	.word	0x00001390


	//   ....[17]....
        /*0104*/ 	.word	0x000013a0


	//   ....[18]....
        /*0108*/ 	.word	0x000019e0


	//   ....[19]....
        /*010c*/ 	.word	0x00001a30


	//   ....[20]....
        /*0110*/ 	.word	0x00001aa0


	//   ....[21]....
        /*0114*/ 	.word	0x00001b50


	//   ....[22]....
        /*0118*/ 	.word	0x00001ba0


	//   ....[23]....
        /*011c*/ 	.word	0x00001c10


	//   ....[24]....
        /*0120*/ 	.word	0x00001cc0


	//   ....[25]....
        /*0124*/ 	.word	0x00001d10


	//   ....[26]....
        /*0128*/ 	.word	0x00001d80


	//   ....[27]....
        /*012c*/ 	.word	0x00001e30


	//   ....[28]....
        /*0130*/ 	.word	0x00001e80


	//   ....[29]....
        /*0134*/ 	.word	0x00001ef0


	//   ....[30]....
        /*0138*/ 	.word	0x00001fa0


	//   ....[31]....
        /*013c*/ 	.word	0x00002000


	//   ....[32]....
        /*0140*/ 	.word	0x00002050


	//   ....[33]....
        /*0144*/ 	.word	0x00002110


	//   ....[34]....
        /*0148*/ 	.word	0x00002160


	//   ....[35]....
        /*014c*/ 	.word	0x000021b0


	//----- nvinfo : EIATTR_EXIT_INSTR_OFFSETS
	.align		4
.L_3223:
        /*0150*/ 	.byte	0x04, 0x1c
        /*0152*/ 	.short	(.L_3225 - .L_3224)


	//   ....[0]....
.L_3224:
        /*0154*/ 	.word	0x00001880


	//   ....[1]....
        /*0158*/ 	.word	0x00001970


	//----- nvinfo : EIATTR_CRS_STACK_SIZE
	.align		4
.L_3225:
        /*015c*/ 	.byte	0x04, 0x1e
        /*015e*/ 	.short	(.L_3227 - .L_3226)
.L_3226:
        /*0160*/ 	.word	0x00000000


	//----- nvinfo : EIATTR_CBANK_PARAM_SIZE
	.align		4
.L_3227:
        /*0164*/ 	.byte	0x03, 0x19
        /*0166*/ 	.short	0x00a0


	//----- nvinfo : EIATTR_PARAM_CBANK
	.align		4
        /*0168*/ 	.byte	0x04, 0x0a
        /*016a*/ 	.short	(.L_3229 - .L_3228)
	.align		4
.L_3228:
        /*016c*/ 	.word	index@(.nv.constant0._Z30group_norm_nhwc_fwd_sum_kernelI11Fp16IOFp32WLi192EEv26Group_norm_nhwc_fwd_params)
        /*0170*/ 	.short	0x0210
        /*0172*/ 	.short	0x00a0


	//----- nvinfo : EIATTR_SW_WAR
	.align		4
.L_3229:
        /*0174*/ 	.byte	0x04, 0x36
        /*0176*/ 	.short	(.L_3231 - .L_3230)
.L_3230:
        /*0178*/ 	.word	0x00000008
.L_3231:


//--------------------- .nv.info._Z30group_norm_nhwc_fwd_sum_kernelI11Fp16IOFp32WLi448EEv26Group_norm_nhwc_fwd_params --------------------------
	.section	.nv.info._Z30group_norm_nhwc_fwd_sum_kernelI11Fp16IOFp32WLi448EEv26Group_norm_nhwc_fwd_params,"",@"SHT_CUDA_INFO"
	.sectionflags	@""
	.align	4


	//----- nvinfo : EIATTR_CUDA_API_VERSION
	.align		4
        /*0000*/ 	.byte	0x04, 0x37
        /*0002*/ 	.short	(.L_3233 - .L_3232)
.L_3232:
        /*0004*/ 	.word	0x00000082


	//----- nvinfo : EIATTR_KPARAM_INFO
	.align		4
.L_3233:
        /*0008*/ 	.byte	0x04, 0x17
        /*000a*/ 	.short	(.L_3235 - .L_3234)
.L_3234:
        /*000c*/ 	.word	0x00000000
        /*0010*/ 	.short	0x0000
        /*0012*/ 	.short	0x0000
        /*0014*/ 	.byte	0x00, 0xf0, 0x81, 0x02


	//----- nvinfo : EIATTR_SPARSE_MMA_MASK
	.align		4
.L_3235:
        /*0018*/ 	.byte	0x03, 0x50
        /*001a*/ 	.short	0x0000


	//----- nvinfo : EIATTR_MAXREG_COUNT
	.align		4
        /*001c*/ 	.byte	0x03, 0x1b
        /*001e*/ 	.short	0x00ff


	//----- nvinfo : EIATTR_NUM_BARRIERS
	.align		4
        /*0020*/ 	.byte	0x02, 0x4c
        /*0022*/ 	.byte	0x01
	.zero		1


	//----- nvinfo : EIATTR_MERCURY_ISA_VERSION
	.align		4
        /*0024*/ 	.byte	0x03, 0x5f
        /*0026*/ 	.short	0x0101


	//----- nvinfo : EIATTR_COOP_GROUP_MASK_REGIDS
	.align		4
        /*0028*/ 	.byte	0x04, 0x29
        /*002a*/ 	.short	(.L_3237 - .L_3236)


	//   ....[0]....
.L_3236:
        /*002c*/ 	.word	0xffffffff


	//   ....[1]....
        /*0030*/ 	.word	0xffffffff


	//   ....[2]....
        /*0034*/ 	.word	0xffffffff


	//   ....[3]....
        /*0038*/ 	.word	0xffffffff


	//   ....[4]....
        /*003c*/ 	.word	0xffffffff


	//   ....[5]....
        /*0040*/ 	.word	0xffffffff


	//   ....[6]....
        /*0044*/ 	.word	0xffffffff


	//   ....[7]....
        /*0048*/ 	.word	0xffffffff


	//   ....[8]....
        /*004c*/ 	.word	0xffffffff


	//   ....[9]....
        /*0050*/ 	.word	0xffffffff


	//   ....[10]....
        /*0054*/ 	.word	0xffffffff


	//   ....[11]....
        /*0058*/ 	.word	0xffffffff


	//   ....[12]....
        /*005c*/ 	.word	0xffffffff


	//   ....[13]....
        /*0060*/ 	.word	0xffffffff


	//   ....[14]....
        /*0064*/ 	.word	0xffffffff


	//   ....[15]....
        /*0068*/ 	.word	0xffffffff


	//   ....[16]....
        /*006c*/ 	.word	0xffffffff


	//   ....[17]....
        /*0070*/ 	.word	0xffffffff


	//   ....[18]....
        /*0074*/ 	.word	0x05000032


	//   ....[19]....
        /*0078*/ 	.word	0x05000032


	//   ....[20]....
        /*007c*/ 	.word	0x05000032


	//   ....[21]....
        /*0080*/ 	.word	0x05000032


	//   ....[22]....
        /*0084*/ 	.word	0x05000032


	//   ....[23]....
        /*0088*/ 	.word	0x05000032


	//   ....[24]....
        /*008c*/ 	.word	0x05000032


	//   ....[25]....
        /*0090*/ 	.word	0x05000032


	//   ....[26]....
        /*0094*/ 	.word	0x05000032


	//   ....[27]....
        /*0098*/ 	.word	0x05000032


	//   ....[28]....
        /*009c*/ 	.word	0x05000032


	//   ....[29]....
        /*00a0*/ 	.word	0x05000032


	//   ....[30]....
        /*00a4*/ 	.word	0x05000032


	//   ....[31]....
        /*00a8*/ 	.word	0x05000032


	//   ....[32]....
        /*00ac*/ 	.word	0x05000032


	//   ....[33]....
        /*00b0*/ 	.word	0x05000032


	//   ....[34]....
        /*00b4*/ 	.word	0x05000032


	//   ....[35]....
        /*00b8*/ 	.word	0x05000032


	//----- nvinfo : EIATTR_COOP_GROUP_INSTR_OFFSETS
	.align		4
.L_3237:
        /*00bc*/ 	.byte	0x04, 0x28
        /*00be*/ 	.short	(.L_3239 - .L_3238)


	//   ....[0]....
.L_3238:
        /*00c0*/ 	.word	0x00001550


	//   ....[1]....
        /*00c4*/ 	.word	0x00001580


	//   ....[2]....
        /*00c8*/ 	.word	0x000015a0


	//   ....[3]....
        /*00cc*/ 	.word	0x00001600


	//   ....[4]....
        /*00d0*/ 	.word	0x00001630


	//   ....[5]....
        /*00d4*/ 	.word	0x00001640


	//   ....[6]....
        /*00d8*/ 	.word	0x000016a0


	//   ....[7]....
        /*00dc*/ 	.word	0x000016d0


	//   ....[8]....
        /*00e0*/ 	.word	0x000016e0


	//   ....[9]....
        /*00e4*/ 	.word	0x00001740


	//   ....[10]....
        /*00e8*/ 	.word	0x00001770


	//   ....[11]....
        /*00ec*/ 	.word	0x00001780


	//   ....[12]....
        /*00f0*/ 	.word	0x000017d0


	//   ....[13]....
        /*00f4*/ 	.word	0x00001810


	//   ....[14]....
        /*00f8*/ 	.word	0x00001830


	//   ....[15]....
        /*00fc*/ 	.word	0x00001870


	//   ....[16]....
        /*0100*/ 	.word	0x000018b0


	//   ....[17]....
        /*0104*/ 	.word	0x000018d0


	//   ....[18]....
        /*0108*/ 	.word	0x00002370


	//   ....[19]....
        /*010c*/ 	.word	0x000023e0


	//   ....[20]....
        /*0110*/ 	.word	0x00002450


	//   ....[21]....
        /*0114*/ 	.word	0x00002500


	//   ....[22]....
        /*0118*/ 	.word	0x00002570


	//   ....[23]....
        /*011c*/ 	.word	0x000025e0


	//   ....[24]....
        /*0120*/ 	.word	0x00002690


	//   ....[25]....
        /*0124*/ 	.word	0x00002700


	//   ....[26]....
        /*0128*/ 	.word	0x00002770


	//   ....[27]....
        /*012c*/ 	.word	0x00002820


	//   ....[28]....
        /*0130*/ 	.word	0x00002890


	//   ....[29]....
        /*0134*/ 	.word	0x00002900


	//   ....[30]....
        /*0138*/ 	.word	0x000029b0


	//   ....[31]....
        /*013c*/ 	.word	0x00002a30


	//   ....[32]....
        /*0140*/ 	.word	0x00002a90


	//   ....[33]....
        /*0144*/ 	.word	0x00002b40


	//   ....[34]....
        /*0148*/ 	.word	0x00002bc0


	//   ....[35]....
        /*014c*/ 	.word	0x00002c20


	//----- nvinfo : EIATTR_EXIT_INSTR_OFFSETS
	.align		4
.L_3239:
        /*0150*/ 	.byte	0x04, 0x1c
        /*0152*/ 	.short	(.L_3241 - .L_3240)


	//   ....[0]....
.L_3240:
        /*0154*/ 	.word	0x000021e0


	//   ....[1]....
        /*0158*/ 	.word	0x000022d0


	//----- nvinfo : EIATTR_CRS_STACK_SIZE
	.align		4
.L_3241:
        /*015c*/ 	.byte	0x04, 0x1e
        /*015e*/ 	.short	(.L_3243 - .L_3242)
.L_3242:
        /*0160*/ 	.word	0x00000000


	//----- nvinfo : EIATTR_CBANK_PARAM_SIZE
	.align		4
.L_3243:
        /*0164*/ 	.byte	0x03, 0x19
        /*0166*/ 	.short	0x00a0


	//----- nvinfo : EIATTR_PARAM_CBANK
	.align		4
        /*0168*/ 	.byte	0x04, 0x0a
        /*016a*/ 	.short	(.L_3245 - .L_3244)
	.align		4
.L_3244:
        /*016c*/ 	.word	index@(.nv.constant0._Z30group_norm_nhwc_fwd_sum_kernelI11Fp16IOFp32WLi448EEv26Group_norm_nhwc_fwd_params)
        /*0170*/ 	.short	0x0210
        /*0172*/ 	.short	0x00a0


	//----- nvinfo : EIATTR_SW_WAR
	.align		4
.L_3245:
        /*0174*/ 	.byte	0x04, 0x36
        /*0176*/ 	.short	(.L_3247 - .L_3246)
.L_3246:
        /*0178*/ 	.word	0x00000008
.L_3247:


//--------------------- .nv.info._Z30group_norm_nhwc_fwd_sum_kernelI11Fp16IOFp32WLi256EEv26Group_norm_nhwc_fwd_params --------------------------
	.section	.nv.info._Z30group_norm_nhwc_fwd_sum_kernelI11Fp16IOFp32WLi256EEv26Group_norm_nhwc_fwd_params,"",@"SHT_CUDA_INFO"
	.sectionflags	@""
	.align	4


	//----- nvinfo : EIATTR_CUDA_API_VERSION
	.align		4
        /*0000*/ 	.byte	0x04, 0x37
        /*0002*/ 	.short	(.L_3249 - .L_3248)
.L_3248:
        /*0004*/ 	.word	0x00000082


	//----- nvinfo : EIATTR_KPARAM_INFO
	.align		4
.L_3249:
        /*0008*/ 	.byte	0x04, 0x17
        /*000a*/ 	.short	(.L_3251 - .L_3250)
.L_3250:
        /*000c*/ 	.word	0x00000000
        /*0010*/ 	.short	0x0000
        /*0012*/ 	.short	0x0000
        /*0014*/ 	.byte	0x00, 0xf0, 0x81, 0x02


	//----- nvinfo : EIATTR_SPARSE_MMA_MASK
	.align		4
.L_3251:
        /*0018*/ 	.byte	0x03, 0x50
        /*001a*/ 	.short	0x0000


	//----- nvinfo : EIATTR_MAXREG_COUNT
	.align		4
        /*001c*/ 	.byte	0x03, 0x1b
        /*001e*/ 	.short	0x00ff


	//----- nvinfo : EIATTR_NUM_BARRIERS
	.align		4
        /*0020*/ 	.byte	0x02, 0x4c
        /*0022*/ 	.byte	0x01
	.zero		1


	//----- nvinfo : EIATTR_MERCURY_ISA_VERSION
	.align		4
        /*0024*/ 	.byte	0x03, 0x5f
        /*0026*/ 	.short	0x0101


	//----- nvinfo : EIATTR_COOP_GROUP_MASK_REGIDS
	.align		4
        /*0028*/ 	.byte	0x04, 0x29
        /*002a*/ 	.short	(.L_3253 - .L_3252)


	//   ....[0]....
.L_3252:
        /*002c*/ 	.word	0xffffffff


	//   ....[1]....
        /*0030*/ 	.word	0xffffffff


	//   ....[2]....
        /*0034*/ 	.word	0xffffffff


	//   ....[3]....
        /*0038*/ 	.word	0xffffffff


	//   ....[4]....
        /*003c*/ 	.word	0xffffffff


	//   ....[5]....
        /*0040*/ 	.word	0xffffffff


	//   ....[6]....
        /*0044*/ 	.word	0xffffffff


	//   ....[7]....
        /*0048*/ 	.word	0xffffffff


	//   ....[8]....
        /*004c*/ 	.word	0xffffffff


	//   ....[9]....
        /*0050*/ 	.word	0xffffffff


	//   ....[10]....
        /*0054*/ 	.word	0xffffffff


	//   ....[11]....
        /*0058*/ 	.word	0xffffffff


	//   ....[12]....
        /*005c*/ 	.word	0xffffffff


	//   ....[13]....
        /*0060*/ 	.word	0xffffffff


	//   ....[14]....
        /*0064*/ 	.word	0xffffffff


	//   ....[15]....
        /*0068*/ 	.word	0xffffffff


	//   ....[16]....
        /*006c*/ 	.word	0xffffffff


	//   ....[17]....
        /*0070*/ 	.word	0xffffffff


	//   ....[18]....
        /*0074*/ 	.word	0x05000020


	//   ....[19]....
        /*0078*/ 	.word	0x05000020


	//   ....[20]....
        /*007c*/ 	.word	0x05000020


	//   ....[21]....
        /*0080*/ 	.word	0x05000020


	//   ....[22]....
        /*0084*/ 	.word	0x05000020


	//   ....[23]....
        /*0088*/ 	.word	0x05000020


	//   ....[24]....
        /*008c*/ 	.word	0x05000020


	//   ....[25]....
        /*0090*/ 	.word	0x05000020


	//   ....[26]....
        /*0094*/ 	.word	0x05000020


	//   ....[27]....
        /*0098*/ 	.word	0x05000020


	//   ....[28]....
        /*009c*/ 	.word	0x05000020


	//   ....[29]....
        /*00a0*/ 	.word	0x05000020


	//   ....[30]....
        /*00a4*/ 	.word	0x05000020


	//   ....[31]....
        /*00a8*/ 	.word	0x05000020


	//   ....[32]....
        /*00ac*/ 	.word	0x05000020


	//   ....[33]....
        /*00b0*/ 	.word	0x05000020


	//   ....[34]....
        /*00b4*/ 	.word	0x05000020


	//   ....[35]....
        /*00b8*/ 	.word	0x05000020


	//----- nvinfo : EIATTR_COOP_GROUP_INSTR_OFFSETS
	.align		4
.L_3253:
        /*00bc*/ 	.byte	0x04, 0x28
        /*00be*/ 	.short	(.L_3255 - .L_3254)


	//   ....[0]....
.L_3254:
        /*00c0*/ 	.word	0x00001160


	//   ....[1]....
        /*00c4*/ 	.word	0x00001190


	//   ....[2]....
        /*00c8*/ 	.word	0x000011b0


	//   ....[3]....
        /*00cc*/ 	.word	0x00001210


	//   ....[4]....
        /*00d0*/ 	.word	0x00001240


	//   ....[5]....
        /*00d4*/ 	.word	0x00001250


	//   ....[6]....
        /*00d8*/ 	.word	0x000012a0


	//   ....[7]....
        /*00dc*/ 	.word	0x000012d0


	//   ....[8]....
        /*00e0*/ 	.word	0x000012f0


	//   ....[9]....
        /*00e4*/ 	.word	0x00001340


	//   ....[10]....
        /*00e8*/ 	.word	0x00001350


	//   ....[11]....
        /*00ec*/ 	.word	0x00001390


	//   ....[12]....
        /*00f0*/ 	.word	0x000013e0


	//   ....[13]....
        /*00f4*/ 	.word	0x00001420


	//   ....[14]....
        /*00f8*/ 	.word	0x00001460


	//   ....[15]....
        /*00fc*/ 	.word	0x00001480


	//   ....[16]....
        /*0100*/ 	.word	0x000014b0


	//   ....[17]....
        /*0104*/ 	.word	0x000014e0


	//   ....[18]....
        /*0108*/ 	.word	0x00001c10


	//   ....[19]....
        /*010c*/ 	.word	0x00001c80


	//   ....[20]....
        /*0110*/ 	.word	0x00001cf0


	//   ....[21]....
        /*0114*/ 	.word	0x00001da0


	//   ....[22]....
        /*0118*/ 	.word	0x00001e10


	//   ....[23]....
        /*011c*/ 	.word	0x00001e80


	//   ....[24]....
        /*0120*/ 	.word	0x00001f30


	//   ....[25]....
        /*0124*/ 	.word	0x00001fa0


	//   ....[26]....
        /*0128*/ 	.word	0x00002010


	//   ....[27]....
        /*012c*/ 	.word	0x000020c0


	//   ....[28]....
        /*0130*/ 	.word	0x00002130


	//   ....[29]....
        /*0134*/ 	.word	0x000021a0


	//   ....[30]....
        /*0138*/ 	.word	0x00002250


	//   ....[31]....
        /*013c*/ 	.word	0x000022d0


	//   ....[32]....
        /*0140*/ 	.word	0x00002340


	//   ....[33]....
        /*0144*/ 	.word	0x000023e0


	//   ....[34]....
        /*0148*/ 	.word	0x00002460


	//   ....[35]....
        /*014c*/ 	.word	0x000024c0


	//----- nvinfo : EIATTR_EXIT_INSTR_OFFSETS
	.align		4
.L_3255:
        /*0150*/ 	.byte	0x04, 0x1c
        /*0152*/ 	.short	(.L_3257 - .L_3256)


	//   ....[0]....
.L_3256:
        /*0154*/ 	.word	0x00001a80


	//   ....[1]....
        /*0158*/ 	.word	0x00001b70


	//----- nvinfo : EIATTR_CRS_STACK_SIZE
	.align		4
.L_3257:
        /*015c*/ 	.byte	0x04, 0x1e
        /*015e*/ 	.short	(.L_3259 - .L_3258)
.L_3258:
        /*0160*/ 	.word	0x00000000


	//----- nvinfo : EIATTR_CBANK_PARAM_SIZE
	.align		4
.L_3259:
        /*0164*/ 	.byte	0x03, 0x19
        /*0166*/ 	.short	0x00a0


	//----- nvinfo : EIATTR_PARAM_CBANK
	.align		4
        /*0168*/ 	.byte	0x04, 0x0a
        /*016a*/ 	.short	(.L_3261 - .L_3260)
	.align		4
.L_3260:
        /*016c*/ 	.word	index@(.nv.constant0._Z30group_norm_nhwc_fwd_sum_kernelI11Fp16IOFp32WLi256EEv26Group_norm_nhwc_fwd_params)
        /*0170*/ 	.short	0x0210
        /*0172*/ 	.short	0x00a0


	//----- nvinfo : EIATTR_SW_WAR
	.align		4
.L_3261:
        /*0174*/ 	.byte	0x04, 0x36
        /*0176*/ 	.short	(.L_3263 - .L_3262)
.L_3262:
        /*0178*/ 	.word	0x00000008
.L_3263:


//--------------------- .nv.info._Z30group_norm_nhwc_fwd_sum_kernelI11Fp16IOFp32WLi120EEv26Group_norm_nhwc_fwd_params --------------------------
	.section	.nv.info._Z30group_norm_nhwc_fwd_sum_kernelI11Fp16IOFp32WLi120EEv26Group_norm_nhwc_fwd_params,"",@"SHT_CUDA_INFO"
	.sectionflags	@""
	.align	4


	//----- nvinfo : EIATTR_CUDA_API_VERSION
	.align		4
        /*0000*/ 	.byte	0x04, 0x37
        /*0002*/ 	.short	(.L_3265 - .L_3264)
.L_3264:
        /*0004*/ 	.word	0x00000082


	//----- nvinfo : EIATTR_KPARAM_INFO
	.align		4
.L_3265:
        /*0008*/ 	.byte	0x04, 0x17
        /*000a*/ 	.short	(.L_3267 - .L_3266)
.L_3266:
        /*000c*/ 	.word	0x00000000
        /*0010*/ 	.short	0x0000
        /*0012*/ 	.short	0x0000
        /*0014*/ 	.byte	0x00, 0xf0, 0x81, 0x02


	//----- nvinfo : EIATTR_SPARSE_MMA_MASK
	.align		4
.L_3267:
        /*0018*/ 	.byte	0x03, 0x50
        /*001a*/ 	.short	0x0000


	//----- nvinfo : EIATTR_MAXREG_COUNT
	.align		4
        /*001c*/ 	.byte	0x03, 0x1b
        /*001e*/ 	.short	0x00ff


	//----- nvinfo : EIATTR_NUM_BARRIERS
	.align		4
        /*0020*/ 	.byte	0x02, 0x4c
        /*0022*/ 	.byte	0x01
	.zero		1


	//----- nvinfo : EIATTR_MERCURY_ISA_VERSION
	.align		4
        /*0024*/ 	.byte	0x03, 0x5f
        /*0026*/ 	.short	0x0101


	//----- nvinfo : EIATTR_COOP_GROUP_MASK_REGIDS
	.align		4
        /*0028*/ 	.byte	0x04, 0x29
        /*002a*/ 	.short	(.L_3269 - .L_3268)


	//   ....[0]....
.L_3268:
        /*002c*/ 	.word	0x0500000b


	//   ....[1]....
        /*0030*/ 	.word	0x0500000b


	//   ....[2]....
        /*0034*/ 	.word	0x0500000b


	//   ....[3]....
        /*0038*/ 	.word	0x0500000b


	//   ....[4]....
        /*003c*/ 	.word	0x0500000b


	//   ....[5]....
        /*0040*/ 	.word	0x0500000b


	//   ....[6]....
        /*0044*/ 	.word	0x0500000b


	//   ....[7]....
        /*0048*/ 	.word	0x0500000b


	//   ....[8]....
        /*004c*/ 	.word	0x0500000b


	//   ....[9]....
        /*0050*/ 	.word	0x0500000b


	//   ....[10]....
        /*0054*/ 	.word	0x0500000b


	//   ....[11]....
        /*0058*/ 	.word	0x0500000b


	//   ....[12]....
        /*005c*/ 	.word	0x0500000b


	//   ....[13]....
        /*0060*/ 	.word	0x0500000b


	//   ....[14]....
        /*0064*/ 	.word	0x0500000b


	//   ....[15]....
        /*0068*/ 	.word	0x0500000b


	//   ....[16]....
        /*006c*/ 	.word	0x0500000b


	//   ....[17]....
        /*0070*/ 	.word	0x0500000b


	//   ....[18]....
        /*0074*/ 	.word	0x0500000b


	//   ....[19]....
        /*0078*/ 	.word	0x0500000b


	//   ....[20]....
        /*007c*/ 	.word	0x0500000b


	//   ....[21]....
        /*0080*/ 	.word	0x0500000b


	//----- nvinfo : EIATTR_COOP_GROUP_INSTR_OFFSETS
	.align		4
.L_3269:
        /*0084*/ 	.byte	0x04, 0x28
        /*0086*/ 	.short	(.L_3271 - .L_3270)


	//   ....[0]....
.L_3270:
        /*0088*/ 	.word	0x00000ef0


	//   ....[1]....
        /*008c*/ 	.word	0x00000ff0


	//   ....[2]....
        /*0090*/ 	.word	0x00001030


	//   ....[3]....
        /*0094*/ 	.word	0x00001130


	//   ....[4]....
        /*0098*/ 	.word	0x00001170


	//   ....[5]....
        /*009c*/ 	.word	0x00001270


	//   ....[6]....
        /*00a0*/ 	.word	0x000012b0


	//   ....[7]....
        /*00a4*/ 	.word	0x000013e0


	//   ....[8]....
        /*00a8*/ 	.word	0x00001430


	//   ....[9]....
        /*00ac*/ 	.word	0x000014a0


	//   ....[10]....
        /*00b0*/ 	.word	0x00001510


	//   ....[11]....
        /*00b4*/ 	.word	0x00001a00


	//   ....[12]....
        /*00b8*/ 	.word	0x00001a50


	//   ....[13]....
        /*00bc*/ 	.word	0x00001ac0


	//   ....[14]....
        /*00c0*/ 	.word	0x00001b10


	//   ....[15]....
        /*00c4*/ 	.word	0x00001b80


	//   ....[16]....
        /*00c8*/ 	.word	0x00001bd0


	//   ....[17]....
        /*00cc*/ 	.word	0x00001c40


	//   ....[18]....
        /*00d0*/ 	.word	0x00001ca0


	//   ....[19]....
        /*00d4*/ 	.word	0x00001d20


	//   ....[20]....
        /*00d8*/ 	.word	0x00001db0


	//   ....[21]....
        /*00dc*/ 	.word	0x00001e40


	//----- nvinfo : EIATTR_EXIT_INSTR_OFFSETS
	.align		4
.L_3271:
        /*00e0*/ 	.byte	0x04, 0x1c
        /*00e2*/ 	.short	(.L_3273 - .L_3272)


	//   ....[0]....
.L_3272:
        /*00e4*/ 	.word	0x00001900


	//   ....[1]....
        /*00e8*/ 	.word	0x000019e0


	//----- nvinfo : EIATTR_CRS_STACK_SIZE
	.align		4
.L_3273:
        /*00ec*/ 	.byte	0x04, 0x1e
        /*00ee*/ 	.short	(.L_3275 - .L_3274)
.L_3274:
        /*00f0*/ 	.word	0x00000000


	//----- nvinfo : EIATTR_CBANK_PARAM_SIZE
	.align		4
.L_3275:
        /*00f4*/ 	.byte	0x03, 0x19
        /*00f6*/ 	.short	0x00a0


	//----- nvinfo : EIATTR_PARAM_CBANK
	.align		4
        /*00f8*/ 	.byte	0x04, 0x0a
        /*00fa*/ 	.short	(.L_3277 - .L_3276)
	.align		4
.L_3276:
        /*00fc*/ 	.word	index@(.nv.constant0._Z30group_norm_nhwc_fwd_sum_kernelI11Fp16IOFp32WLi120EEv26Group_norm_nhwc_fwd_params)
        /*0100*/ 	.short	0x0210
        /*0102*/ 	.short	0x00a0


	//----- nvinfo : EIATTR_SW_WAR
	.align		4
.L_3277:
        /*0104*/ 	.byte	0x04, 0x36
        /*0106*/ 	.short	(.L_3279 - .L_3278)
.L_3278:
        /*0108*/ 	.word	0x00000008
.L_3279:


//--------------------- .nv.info._Z30group_norm_nhwc_fwd_sum_kernelI11Fp16IOFp32WLi140EEv26Group_norm_nhwc_fwd_params --------------------------
	.section	.nv.info._Z30group_norm_nhwc_fwd_sum_kernelI11Fp16IOFp32WLi140EEv26Group_norm_nhwc_fwd_params,"",@"SHT_CUDA_INFO"
	.sectionflags	@""
	.align	4


	//----- nvinfo : EIATTR_CUDA_API_VERSION
	.align		4
        /*0000*/ 	.byte	0x04, 0x37
        /*0002*/ 	.short	(.L_3281 - .L_3280)
.L_3280:
        /*0004*/ 	.word	0x00000082


	//----- nvinfo : EIATTR_KPARAM_INFO
	.align		4
.L_3281:
        /*0008*/ 	.byte	0x04, 0x17
        /*000a*/ 	.short	(.L_3283 - .L_3282)
.L_3282:
        /*000c*/ 	.word	0x00000000
        /*0010*/ 	.short	0x0000
        /*0012*/ 	.short	0x0000
        /*0014*/ 	.byte	0x00, 0xf0, 0x81, 0x02


	//----- nvinfo : EIATTR_SPARSE_MMA_MASK
	.align		4
.L_3283:
        /*0018*/ 	.byte	0x03, 0x50
        /*001a*/ 	.short	0x0000


	//----- nvinfo : EIATTR_MAXREG_COUNT
	.align		4
        /*001c*/ 	.byte	0x03, 0x1b
        /*001e*/ 	.short	0x00ff


	//----- nvinfo : EIATTR_NUM_BARRIERS
	.align		4
        /*0020*/ 	.byte	0x02, 0x4c
        /*0022*/ 	.byte	0x01
	.zero		1


	//----- nvinfo : EIATTR_MERCURY_ISA_VERSION
	.align		4
        /*0024*/ 	.byte	0x03, 0x5f
        /*0026*/ 	.short	0x0101


	//----- nvinfo : EIATTR_COOP_GROUP_MASK_REGIDS
	.align		4
        /*0028*/ 	.byte	0x04, 0x29
        /*002a*/ 	.short	(.L_3285 - .L_3284)


	//   ....[0]....
.L_3284:
        /*002c*/ 	.word	0x05000007


	//   ....[1]....
        /*0030*/ 	.word	0x05000007


	//   ....[2]....
        /*0034*/ 	.word	0x05000007


	//   ....[3]....
        /*0038*/ 	.word	0x05000007


	//   ....[4]....
        /*003c*/ 	.word	0x05000007


	//   ....[5]....
        /*0040*/ 	.word	0x05000007


	//   ....[6]....
        /*0044*/ 	.word	0x05000007


	//   ....[7]....
        /*0048*/ 	.word	0x05000007


	//   ....[8]....
        /*004c*/ 	.word	0x05000007


	//   ....[9]....
        /*0050*/ 	.word	0x05000007


	//   ....[10]....
        /*0054*/ 	.word	0x05000007


	//   ....[11]....
        /*0058*/ 	.word	0x05000007


	//   ....[12]....
        /*005c*/ 	.word	0x05000007


	//   ....[13]....
        /*0060*/ 	.word	0x05000007


	//   ....[14]....
        /*0064*/ 	.word	0x05000007


	//   ....[15]....
        /*0068*/ 	.word	0x05000007


	//   ....[16]....
        /*006c*/ 	.word	0x05000007


	//   ....[17]....
        /*0070*/ 	.word	0x05000007


	//   ....[18]....
        /*0074*/ 	.word	0x05000007


	//   ....[19]....
        /*0078*/ 	.word	0x05000007


	//   ....[20]....
        /*007c*/ 	.word	0x05000007


	//   ....[21]....
        /*0080*/ 	.word	0x05000007


	//----- nvinfo : EIATTR_COOP_GROUP_INSTR_OFFSETS
	.align		4
.L_3285:
        /*0084*/ 	.byte	0x04, 0x28
        /*0086*/ 	.short	(.L_3287 - .L_3286)


	//   ....[0]....
.L_3286:
        /*0088*/ 	.word	0x00000f40


	//   ....[1]....
        /*008c*/ 	.word	0x00001040


	//   ....[2]....
        /*0090*/ 	.word	0x00001080


	//   ....[3]....
        /*0094*/ 	.word	0x00001180


	//   ....[4]....
        /*0098*/ 	.word	0x000011c0


	//   ....[5]....
        /*009c*/ 	.word	0x000012c0


	//   ....[6]....
        /*00a0*/ 	.word	0x00001300


	//   ....[7]....
        /*00a4*/ 	.word	0x00001430


	//   ....[8]....
        /*00a8*/ 	.word	0x00001480


	//   ....[9]....
        /*00ac*/ 	.word	0x000014f0


	//   ....[10]....
        /*00b0*/ 	.word	0x00001560


	//   ....[11]....
        /*00b4*/ 	.word	0x00001b30


	//   ....[12]....
        /*00b8*/ 	.word	0x00001b80


	//   ....[13]....
        /*00bc*/ 	.word	0x00001bf0


	//   ....[14]....
        /*00c0*/ 	.word	0x00001c40


	//   ....[15]....
        /*00c4*/ 	.word	0x00001cb0


	//   ....[16]....
        /*00c8*/ 	.word	0x00001d00


	//   ....[17]....
        /*00cc*/ 	.word	0x00001d70


	//   ....[18]....
        /*00d0*/ 	.word	0x00001dd0


	//   ....[19]....
        /*00d4*/ 	.word	0x00001e50


	//   ....[20]....
        /*00d8*/ 	.word	0x00001ee0


	//   ....[21]....
        /*00dc*/ 	.word	0x00001f70


	//----- nvinfo : EIATTR_EXIT_INSTR_OFFSETS
	.align		4
.L_3287:
        /*00e0*/ 	.byte	0x04, 0x1c
        /*00e2*/ 	.short	(.L_3289 - .L_3288)


	//   ....[0]....
.L_3288:
        /*00e4*/ 	.word	0x00001a30


	//   ....[1]....
        /*00e8*/ 	.word	0x00001b10


	//----- nvinfo : EIATTR_CRS_STACK_SIZE
	.align		4
.L_3289:
        /*00ec*/ 	.byte	0x04, 0x1e
        /*00ee*/ 	.short	(.L_3291 - .L_3290)
.L_3290:
        /*00f0*/ 	.word	0x00000000


	//----- nvinfo : EIATTR_CBANK_PARAM_SIZE
	.align		4
.L_3291:
        /*00f4*/ 	.byte	0x03, 0x19
        /*00f6*/ 	.short	0x00a0


	//----- nvinfo : EIATTR_PARAM_CBANK
	.align		4
        /*00f8*/ 	.byte	0x04, 0x0a
        /*00fa*/ 	.short	(.L_3293 - .L_3292)
	.align		4
.L_3292:
        /*00fc*/ 	.word	index@(.nv.constant0._Z30group_norm_nhwc_fwd_sum_kernelI11Fp16IOFp32WLi140EEv26Group_norm_nhwc_fwd_params)
        /*0100*/ 	.short	0x0210
        /*0102*/ 	.short	0x00a0


	//----- nvinfo : EIATTR_SW_WAR
	.align		4
.L_3293:
        /*0104*/ 	.byte	0x04, 0x36
        /*0106*/ 	.short	(.L_3295 - .L_3294)
.L_3294:
        /*0108*/ 	.word	0x00000008
.L_3295:


//--------------------- .nv.info._Z30group_norm_nhwc_fwd_sum_kernelI11Fp16IOFp32WLi160EEv26Group_norm_nhwc_fwd_params --------------------------
	.section	.nv.info._Z30group_norm_nhwc_fwd_sum_kernelI11Fp16IOFp32WLi160EEv26Group_norm_nhwc_fwd_params,"",@"SHT_CUDA_INFO"
	.sectionflags	@""
	.align	4


	//----- nvinfo : EIATTR_CUDA_API_VERSION
	.align		4
        /*0000*/ 	.byte	0x04, 0x37
        /*0002*/ 	.short	(.L_3297 - .L_3296)
.L_3296:
        /*0004*/ 	.word	0x00000082


	//----- nvinfo : EIATTR_KPARAM_INFO
	.align		4
.L_3297:
        /*0008*/ 	.byte	0x04, 0x17
        /*000a*/ 	.short	(.L_3299 - .L_3298)
.L_3298:
        /*000c*/ 	.word	0x00000000
        /*0010*/ 	.short	0x0000
        /*0012*/ 	.short	0x0000
        /*0014*/ 	.byte	0x00, 0xf0, 0x81, 0x02


	//----- nvinfo : EIATTR_SPARSE_MMA_MASK
	.align		4
.L_3299:
        /*0018*/ 	.byte	0x03, 0x50
        /*001a*/ 	.short	0x0000


	//----- nvinfo : EIATTR_MAXREG_COUNT
	.align		4
        /*001c*/ 	.byte	0x03, 0x1b
        /*001e*/ 	.short	0x00ff


	//----- nvinfo : EIATTR_NUM_BARRIERS
	.align		4
        /*0020*/ 	.byte	0x02, 0x4c
        /*0022*/ 	.byte	0x01
	.zero		1


	//----- nvinfo : EIATTR_MERCURY_ISA_VERSION
	.align		4
        /*0024*/ 	.byte	0x03, 0x5f
        /*0026*/ 	.short	0x0101


	//----- nvinfo : EIATTR_COOP_GROUP_MASK_REGIDS
	.align		4
        /*0028*/ 	.byte	0x04, 0x29
        /*002a*/ 	.short	(.L_3301 - .L_3300)


	//   ....[0]....
.L_3300:
        /*002c*/ 	.word	0xffffffff


	//   ....[1]....
        /*0030*/ 	.word	0xffffffff


	//   ....[2]....
        /*0034*/ 	.word	0xffffffff


	//   ....[3]....
        /*0038*/ 	.word	0xffffffff


	//   ....[4]....
        /*003c*/ 	.word	0xffffffff


	//   ....[5]....
        /*0040*/ 	.word	0xffffffff


	//   ....[6]....
        /*0044*/ 	.word	0xffffffff


	//   ....[7]....
        /*0048*/ 	.word	0xffffffff


	//   ....[8]....
        /*004c*/ 	.word	0xffffffff


	//   ....[9]....
        /*0050*/ 	.word	0xffffffff


	//   ....[10]....
        /*0054*/ 	.word	0xffffffff


	//   ....[11]....
        /*0058*/ 	.word	0xffffffff


	//   ....[12]....
        /*005c*/ 	.word	0xffffffff


	//   ....[13]....
        /*0060*/ 	.word	0xffffffff


	//   ....[14]....
        /*0064*/ 	.word	0xffffffff


	//   ....[15]....
        /*0068*/ 	.word	0xffffffff


	//   ....[16]....
        /*006c*/ 	.word	0xffffffff


	//   ....[17]....
        /*0070*/ 	.word	0xffffffff


	//   ....[18]....
        /*0074*/ 	.word	0x05000015


	//   ....[19]....
        /*0078*/ 	.word	0x05000015


	//   ....[20]....
        /*007c*/ 	.word	0x05000015


	//   ....[21]....
        /*0080*/ 	.word	0x05000015


	//   ....[22]....
        /*0084*/ 	.word	0x05000015


	//   ....[23]....
        /*0088*/ 	.word	0x05000015


	//   ....[24]....
        /*008c*/ 	.word	0x05000015


	//   ....[25]....
        /*0090*/ 	.word	0x05000015


	//   ....[26]....
        /*0094*/ 	.word	0x05000015


	//   ....[27]....
        /*0098*/ 	.word	0x05000015


	//   ....[28]....
        /*009c*/ 	.word	0x05000015


	//   ....[29]....
        /*00a0*/ 	.word	0x05000015


	//   ....[30]....
        /*00a4*/ 	.word	0x05000015


	//   ....[31]....
        /*00a8*/ 	.word	0x05000015


	//   ....[32]....
        /*00ac*/ 	.word	0x05000015


	//   ....[33]....
        /*00b0*/ 	.word	0x05000015


	//   ....[34]....
        /*00b4*/ 	.word	0x05000015


	//   ....[35]....
        /*00b8*/ 	.word	0x05000015


	//----- nvinfo : EIATTR_COOP_GROUP_INSTR_OFFSETS
	.align		4
.L_3301:
        /*00bc*/ 	.byte	0x04, 0x28
        /*00be*/ 	.short	(.L_3303 - .L_3302)


	//   ....[0]....
.L_3302:
        /*00c0*/ 	.word	0x00000f90


	//   ....[1]....
        /*00c4*/ 	.word	0x00000fc0


	//   ....[2]....
        /*00c8*/ 	.word	0x00000fd0


	//   ....[3]....
        /*00cc*/ 	.word	0x00001030


	//   ....[4]....
        /*00d0*/ 	.word	0x00001060


	//   ....[5]....
        /*00d4*/ 	.word	0x00001070


	//   ....[6]....
        /*00d8*/ 	.word	0x000010d0


	//   ....[7]....
        /*00dc*/ 	.word	0x00001100


	//   ....[8]....
        /*00e0*/ 	.word	0x00001110


	//   ....[9]....
        /*00e4*/ 	.word	0x00001170


	//   ....[10]....
        /*00e8*/ 	.word	0x000011a0


	//   ....[11]....
        /*00ec*/ 	.word	0x000011b0


	//   ....[12]....
        /*00f0*/ 	.word	0x00001210


	//   ....[13]....
        /*00f4*/ 	.word	0x00001240


	//   ....[14]....
        /*00f8*/ 	.word	0x00001250


	//   ....[15]....
        /*00fc*/ 	.word	0x000012c0


	//   ....[16]....
        /*0100*/ 	.word	0x000012d0


	//   ....[17]....
        /*0104*/ 	.word	0x000012e0


	//   ....[18]....
        /*0108*/ 	.word	0x00001870


	//   ....[19]....
        /*010c*/ 	.word	0x000018c0


	//   ....[20]....
        /*0110*/ 	.word	0x00001920


	//   ....[21]....
        /*0114*/ 	.word	0x000019b0


	//   ....[22]....
        /*0118*/ 	.word	0x00001a20


	//   ....[23]....
        /*011c*/ 	.word	0x00001a80


	//   ....[24]....
        /*0120*/ 	.word	0x00001b10


	//   ....[25]....
        /*0124*/ 	.word	0x00001b80


	//   ....[26]....
        /*0128*/ 	.word	0x00001be0


	//   ....[27]....
        /*012c*/ 	.word	0x00001c70


	//   ....[28]....
        /*0130*/ 	.word	0x00001ce0


	//   ....[29]....
        /*0134*/ 	.word	0x00001d30


	//   ....[30]....
        /*0138*/ 	.word	0x00001e10


	//   ....[31]....
        /*013c*/ 	.word	0x00001e60


	//   ....[32]....
        /*0140*/ 	.word	0x00001ec0


	//   ....[33]....
        /*0144*/ 	.word	0x00001f50


	//   ....[34]....
        /*0148*/ 	.word	0x00001fa0


	//   ....[35]....
        /*014c*/ 	.word	0x00001ff0


	//----- nvinfo : EIATTR_EXIT_INSTR_OFFSETS
	.align		4
.L_3303:
        /*0150*/ 	.byte	0x04, 0x1c
        /*0152*/ 	.short	(.L_3305 - .L_3304)


	//   ....[0]....
.L_3304:
        /*0154*/ 	.word	0x00001700


	//   ....[1]....
        /*0158*/ 	.word	0x000017f0


	//----- nvinfo : EIATTR_CRS_STACK_SIZE
	.align		4
.L_3305:
        /*015c*/ 	.byte	0x04, 0x1e
        /*015e*/ 	.short	(.L_3307 - .L_3306)
.L_3306:
        /*0160*/ 	.word	0x00000000


	//----- nvinfo : EIATTR_CBANK_PARAM_SIZE
	.align		4
.L_3307:
        /*0164*/ 	.byte	0x03, 0x19
        /*0166*/ 	.short	0x00a0


	//----- nvinfo : EIATTR_PARAM_CBANK
	.align		4
        /*0168*/ 	.byte	0x04, 0x0a
        /*016a*/ 	.short	(.L_3309 - .L_3308)
	.align		4
.L_3308:
        /*016c*/ 	.word	index@(.nv.constant0._Z30group_norm_nhwc_fwd_sum_kernelI11Fp16IOFp32WLi160EEv26Group_norm_nhwc_fwd_params)
        /*0170*/ 	.short	0x0210
        /*0172*/ 	.short	0x00a0


	//----- nvinfo : EIATTR_SW_WAR
	.align		4
.L_3309:
        /*0174*/ 	.byte	0x04, 0x36
        /*0176*/ 	.short	(.L_3311 - .L_3310)
.L_3310:
        /*0178*/ 	.word	0x00000008
.L_3311:


//--------------------- .nv.info._Z30group_norm_nhwc_fwd_sum_kernelI11Fp16IOBf16WLi196EEv26Group_norm_nhwc_fwd_params --------------------------
	.section	.nv.info._Z30group_norm_nhwc_fwd_sum_kernelI11Fp16IOBf16WLi196EEv26Group_norm_nhwc_fwd_params,"",@"SHT_CUDA_INFO"
	.sectionflags	@""
	.align	4


	//----- nvinfo : EIATTR_CUDA_API_VERSION
	.align		4
        /*0000*/ 	.byte	0x04, 0x37
        /*0002*/ 	.short	(.L_3313 - .L_3312)
.L_3312:
        /*0004*/ 	.word	0x00000082


	//----- nvinfo : EIATTR_KPARAM_INFO
	.align		4
.L_3313:
        /*0008*/ 	.byte	0x04, 0x17
        /*000a*/ 	.short	(.L_3315 - .L_3314)
.L_3314:
        /*000c*/ 	.word	0x00000000
        /*0010*/ 	.short	0x0000
        /*0012*/ 	.short	0x0000
        /*0014*/ 	.byte	0x00, 0xf0, 0x81, 0x02


	//----- nvinfo : EIATTR_SPARSE_MMA_MASK
	.align		4
.L_3315:
        /*0018*/ 	.byte	0x03, 0x50
        /*001a*/ 	.short	0x0000


	//----- nvinfo : EIATTR_MAXREG_COUNT
	.align		4
        /*001c*/ 	.byte	0x03, 0x1b
        /*001e*/ 	.short	0x00ff


	//----- nvinfo : EIATTR_NUM_BARRIERS
	.align		4
        /*0020*/ 	.byte	0x02, 0x4c
        /*0022*/ 	.byte	0x01
	.zero		1


	//----- nvinfo : EIATTR_MERCURY_ISA_VERSION
	.align		4
        /*0024*/ 	.byte	0x03, 0x5f
        /*0026*/ 	.short	0x0101


	//----- nvinfo : EIATTR_COOP_GROUP_MASK_REGIDS
	.align		4
        /*0028*/ 	.byte	0x04, 0x29
        /*002a*/ 	.short	(.L_3317 - .L_3316)


	//   ....[0]....
.L_3316:
        /*002c*/ 	.word	0x05000003


	//   ....[1]....
        /*0030*/ 	.word	0x05000003


	//   ....[2]....
        /*0034*/ 	.word	0x05000003


	//   ....[3]....
        /*0038*/ 	.word	0x05000003


	//   ....[4]....
        /*003c*/ 	.word	0x05000003


	//   ....[5]....
        /*0040*/ 	.word	0x05000003


	//   ....[6]....
        /*0044*/ 	.word	0x05000003


	//   ....[7]....
        /*0048*/ 	.word	0x05000003


	//   ....[8]....
        /*004c*/ 	.word	0x05000003


	//   ....[9]....
        /*0050*/ 	.word	0x05000003


	//   ....[10]....
        /*0054*/ 	.word	0x05000003


	//   ....[11]....
        /*0058*/ 	.word	0x05000003


	//   ....[12]....
        /*005c*/ 	.word	0x05000003


	//   ....[13]....
        /*0060*/ 	.word	0x05000003


	//   ....[14]....
        /*0064*/ 	.word	0x05000003


	//   ....[15]....
        /*0068*/ 	.word	0x05000003


	//   ....[16]....
        /*006c*/ 	.word	0x05000003


	//   ....[17]....
        /*0070*/ 	.word	0x05000003


	//   ....[18]....
        /*0074*/ 	.word	0x05000003


	//   ....[19]....
        /*0078*/ 	.word	0x05000003


	//   ....[20]....
        /*007c*/ 	.word	0x05000003


	//   ....[21]....
        /*0080*/ 	.word	0x05000003


	//----- nvinfo : EIATTR_COOP_GROUP_INSTR_OFFSETS
	.align		4
.L_3317:
        /*0084*/ 	.byte	0x04, 0x28
        /*0086*/ 	.short	(.L_3319 - .L_3318)


	//   ....[0]....
.L_3318:
        /*0088*/ 	.word	0x00001010


	//   ....[1]....
        /*008c*/ 	.word	0x00001110


	//   ....[2]....
        /*0090*/ 	.word	0x00001150


	//   ....[3]....
        /*0094*/ 	.word	0x00001250


	//   ....[4]....
        /*0098*/ 	.word	0x00001290


	//   ....[5]....
        /*009c*/ 	.word	0x00001390


	//   ....[6]....
        /*00a0*/ 	.word	0x000013d0


	//   ....[7]....
        /*00a4*/ 	.word	0x00001500


	//   ....[8]....
        /*00a8*/ 	.word	0x00001550


	//   ....[9]....
        /*00ac*/ 	.word	0x000015c0


	//   ....[10]....
        /*00b0*/ 	.word	0x00001630


	//   ....[11]....
        /*00b4*/ 	.word	0x00001d40


	//   ....[12]....
        /*00b8*/ 	.word	0x00001d90


	//   ....[13]....
        /*00bc*/ 	.word	0x00001e00


	//   ....[14]....
        /*00c0*/ 	.word	0x00001e50


	//   ....[15]....
        /*00c4*/ 	.word	0x00001ec0


	//   ....[16]....
        /*00c8*/ 	.word	0x00001f10


	//   ....[17]....
        /*00cc*/ 	.word	0x00001f80


	//   ....[18]....
        /*00d0*/ 	.word	0x00001fe0


	//   ....[19]....
        /*00d4*/ 	.word	0x00002060


	//   ....[20]....
        /*00d8*/ 	.word	0x000020f0


	//   ....[21]....
        /*00dc*/ 	.word	0x00002180


	//----- nvinfo : EIATTR_EXIT_INSTR_OFFSETS
	.align		4
.L_3319:
        /*00e0*/ 	.byte	0x04, 0x1c
        /*00e2*/ 	.short	(.L_3321 - .L_3320)


	//   ....[0]....
.L_3320:
        /*00e4*/ 	.word	0x00001c40


	//   ....[1]....
        /*00e8*/ 	.word	0x00001d20


	//----- nvinfo : EIATTR_CRS_STACK_SIZE
	.align		4
.L_3321:
        /*00ec*/ 	.byte	0x04, 0x1e
        /*00ee*/ 	.short	(.L_3323 - .L_3322)
.L_3322:
        /*00f0*/ 	.word	0x00000000


	//----- nvinfo : EIATTR_CBANK_PARAM_SIZE
	.align		4
.L_3323:
        /*00f4*/ 	.byte	0x03, 0x19
        /*00f6*/ 	.short	0x00a0


	//----- nvinfo : EIATTR_PARAM_CBANK
	.align		4
        /*00f8*/ 	.byte	0x04, 0x0a
        /*00fa*/ 	.short	(.L_3325 - .L_3324)
	.align		4
.L_3324:
        /*00fc*/ 	.word	index@(.nv.constant0._Z30group_norm_nhwc_fwd_sum_kernelI11Fp16IOBf16WLi196EEv26Group_norm_nhwc_fwd_params)
        /*0100*/ 	.short	0x0210
        /*0102*/ 	.short	0x00a0


	//----- nvinfo : EIATTR_SW_WAR
	.align		4
.L_3325:
        /*0104*/ 	.byte	0x04, 0x36
        /*0106*/ 	.short	(.L_3327 - .L_3326)
.L_3326:
        /*0108*/ 	.word	0x00000008
.L_3327:


//--------------------- .nv.info._Z30group_norm_nhwc_fwd_sum_kernelI11Fp16IOBf16WLi168EEv26Group_norm_nhwc_fwd_params --------------------------
	.section	.nv.info._Z30group_norm_nhwc_fwd_sum_kernelI11Fp16IOBf16WLi168EEv26Group_norm_nhwc_fwd_params,"",@"SHT_CUDA_INFO"
	.sectionflags	@""
	.align	4


	//----- nvinfo : EIATTR_CUDA_API_VERSION
	.align		4
        /*0000*/ 	.byte	0x04, 0x37
        /*0002*/ 	.short	(.L_3329 - .L_3328)
.L_3328:
        /*0004*/ 	.word	0x00000082


	//----- nvinfo : EIATTR_KPARAM_INFO
	.align		4
.L_3329:
        /*0008*/ 	.byte	0x04, 0x17
        /*000a*/ 	.short	(.L_3331 - .L_3330)
.L_3330:
        /*000c*/ 	.word	0x00000000
        /*0010*/ 	.short	0x0000
        /*0012*/ 	.short	0x0000
        /*0014*/ 	.byte	0x00, 0xf0, 0x81, 0x02


	//----- nvinfo : EIATTR_SPARSE_MMA_MASK
	.align		4
.L_3331:
        /*0018*/ 	.byte	0x03, 0x50
        /*001a*/ 	.short	0x0000


	//----- nvinfo : EIATTR_MAXREG_COUNT
	.align		4
        /*001c*/ 	.byte	0x03, 0x1b
        /*001e*/ 	.short	0x00ff


	//----- nvinfo : EIATTR_NUM_BARRIERS
	.align		4
        /*0020*/ 	.byte	0x02, 0x4c
        /*0022*/ 	.byte	0x01
	.zero		1


	//----- nvinfo : EIATTR_MERCURY_ISA_VERSION
	.align		4
        /*0024*/ 	.byte	0x03, 0x5f
        /*0026*/ 	.short	0x0101


	//----- nvinfo : EIATTR_COOP_GROUP_MASK_REGIDS
	.align		4
        /*0028*/ 	.byte	0x04, 0x29
        /*002a*/ 	.short	(.L_3333 - .L_3332)


	//   ....[0]....
.L_3332:
        /*002c*/ 	.word	0x05000003


	//   ....[1]....
        /*0030*/ 	.word	0x05000003


	//   ....[2]....
        /*0034*/ 	.word	0x05000003


	//   ....[3]....
        /*0038*/ 	.word	0x05000003


	//   ....[4]....
        /*003c*/ 	.word	0x05000003


	//   ....[5]....
        /*0040*/ 	.word	0x05000003


	//   ....[6]....
        /*0044*/ 	.word	0x05000003


	//   ....[7]....
        /*0048*/ 	.word	0x05000003


	//   ....[8]....
        /*004c*/ 	.word	0x05000003


	//   ....[9]....
        /*0050*/ 	.word	0x05000003


	//   ....[10]....
        /*0054*/ 	.word	0x05000003


	//   ....[11]....
        /*0058*/ 	.word	0x05000003


	//   ....[12]....
        /*005c*/ 	.word	0x05000003


	//   ....[13]....
        /*0060*/ 	.word	0x05000003


	//   ....[14]....
        /*0064*/ 	.word	0x05000003


	//   ....[15]....
        /*0068*/ 	.word	0x05000003


	//   ....[16]....
        /*006c*/ 	.word	0x05000003


	//   ....[17]....
        /*0070*/ 	.word	0x05000003


	//   ....[18]....
        /*0074*/ 	.word	0x05000003


	//   ....[19]....
        /*0078*/ 	.word	0x05000003


	//   ....[20]....
        /*007c*/ 	.word	0x05000003


	//   ....[21]....
        /*0080*/ 	.word	0x05000003


	//----- nvinfo : EIATTR_COOP_GROUP_INSTR_OFFSETS
	.align		4
.L_3333:
        /*0084*/ 	.byte	0x04, 0x28
        /*0086*/ 	.short	(.L_3335 - .L_3334)


	//   ....[0]....
.L_3334:
        /*0088*/ 	.word	0x00000fd0


	//   ....[1]....
        /*008c*/ 	.word	0x000010d0


	//   ....[2]....
        /*0090*/ 	.word	0x00001110


	//   ....[3]....
        /*0094*/ 	.word	0x00001210


	//   ....[4]....
        /*0098*/ 	.word	0x00001250


	//   ....[5]....
        /*009c*/ 	.word	0x00001350


	//   ....[6]....
        /*00a0*/ 	.word	0x00001390


	//   ....[7]....
        /*00a4*/ 	.word	0x000014c0


	//   ....[8]....
        /*00a8*/ 	.word	0x00001510


	//   ....[9]....
        /*00ac*/ 	.word	0x00001580


	//   ....[10]....
        /*00b0*/ 	.word	0x000015f0


	//   ....[11]....
        /*00b4*/ 	.word	0x00001cd0


	//   ....[12]....
        /*00b8*/ 	.word	0x00001d20


	//   ....[13]....
        /*00bc*/ 	.word	0x00001d90


	//   ....[14]....
        /*00c0*/ 	.word	0x00001de0


	//   ....[15]....
        /*00c4*/ 	.word	0x00001e50


	//   ....[16]....
        /*00c8*/ 	.word	0x00001ea0


	//   ....[17]....
        /*00cc*/ 	.word	0x00001f10


	//   ....[18]....
        /*00d0*/ 	.word	0x00001f70


	//   ....[19]....
        /*00d4*/ 	.word	0x00001ff0


	//   ....[20]....
        /*00d8*/ 	.word	0x00002080


	//   ....[21]....
        /*00dc*/ 	.word	0x00002110


	//----- nvinfo : EIATTR_EXIT_INSTR_OFFSETS
	.align		4
.L_3335:
        /*00e0*/ 	.byte	0x04, 0x1c
        /*00e2*/ 	.short	(.L_3337 - .L_3336)


	//   ....[0]....
.L_3336:
        /*00e4*/ 	.word	0x00001bd0


	//   ....[1]....
        /*00e8*/ 	.word	0x00001cb0


	//----- nvinfo : EIATTR_CRS_STACK_SIZE
	.align		4
.L_3337:
        /*00ec*/ 	.byte	0x04, 0x1e
        /*00ee*/ 	.short	(.L_3339 - .L_3338)
.L_3338:
        /*00f0*/ 	.word	0x00000000


	//----- nvinfo : EIATTR_CBANK_PARAM_SIZE
	.align		4
.L_3339:
        /*00f4*/ 	.byte	0x03, 0x19
        /*00f6*/ 	.short	0x00a0


	//----- nvinfo : EIATTR_PARAM_CBANK
	.align		4
        /*00f8*/ 	.byte	0x04, 0x0a
        /*00fa*/ 	.short	(.L_3341 - .L_3340)
	.align		4
.L_3340:
        /*00fc*/ 	.word	index@(.nv.constant0._Z30group_norm_nhwc_fwd_sum_kernelI11Fp16IOBf16WLi168EEv26Group_norm_nhwc_fwd_params)
        /*0100*/ 	.short	0x0210
        /*0102*/ 	.short	0x00a0


	//----- nvinfo : EIATTR_SW_WAR
	.align		4
.L_3341:
        /*0104*/ 	.byte	0x04, 0x36
        /*0106*/ 	.short	(.L_3343 - .L_3342)
.L_3342:
        /*0108*/ 	.word	0x00000008
.L_3343:


//--------------------- .nv.info._Z30group_norm_nhwc_fwd_sum_kernelI11Fp16IOBf16WLi64EEv26Group_norm_nhwc_fwd_params --------------------------
	.section	.nv.info._Z30group_norm_nhwc_fwd_sum_kernelI11Fp16IOBf16WLi64EEv26Group_norm_nhwc_fwd_params,"",@"SHT_CUDA_INFO"
	.sectionflags	@""
	.align	4


	//----- nvinfo : EIATTR_CUDA_API_VERSION
	.align		4
        /*0000*/ 	.byte	0x04, 0x37
        /*0002*/ 	.short	(.L_3345 - .L_3344)
.L_3344:
        /*0004*/ 	.word	0x00000082


	//----- nvinfo : EIATTR_KPARAM_INFO
	.align		4
.L_3345:
        /*0008*/ 	.byte	0x04, 0x17
        /*000a*/ 	.short	(.L_3347 - .L_3346)
.L_3346:
        /*000c*/ 	.word	0x00000000
        /*0010*/ 	.short	0x0000
        /*0012*/ 	.short	0x0000
        /*0014*/ 	.byte	0x00, 0xf0, 0x81, 0x02


	//----- nvinfo : EIATTR_SPARSE_MMA_MASK
	.align		4
.L_3347:
        /*0018*/ 	.byte	0x03, 0x50
        /*001a*/ 	.short	0x0000


	//----- nvinfo : EIATTR_MAXREG_COUNT
	.align		4
        /*001c*/ 	.byte	0x03, 0x1b
        /*001e*/ 	.short	0x00ff


	//----- nvinfo : EIATTR_NUM_BARRIERS
	.align		4
        /*0020*/ 	.byte	0x02, 0x4c
        /*0022*/ 	.byte	0x01
	.zero		1


	//----- nvinfo : EIATTR_MERCURY_ISA_VERSION
	.align		4
        /*0024*/ 	.byte	0x03, 0x5f
        /*0026*/ 	.short	0x0101


	//----- nvinfo : EIATTR_COOP_GROUP_MASK_REGIDS
	.align		4
        /*0028*/ 	.byte	0x04, 0x29
        /*002a*/ 	.short	(.L_3349 - .L_3348)


	//   ....[0]....
.L_3348:
        /*002c*/ 	.word	0xffffffff


	//   ....[1]....
        /*0030*/ 	.word	0xffffffff


	//   ....[2]....
        /*0034*/ 	.word	0xffffffff


	//   ....[3]....
        /*0038*/ 	.word	0xffffffff


	//   ....[4]....
        /*003c*/ 	.word	0xffffffff


	//   ....[5]....
        /*0040*/ 	.word	0xffffffff


	//   ....[6]....
        /*0044*/ 	.word	0xffffffff


	//   ....[7]....
        /*0048*/ 	.word	0xffffffff


	//   ....[8]....
        /*004c*/ 	.word	0xffffffff


	//   ....[9]....
        /*0050*/ 	.word	0xffffffff


	//   ....[10]....
        /*0054*/ 	.word	0xffffffff


	//   ....[11]....
        /*0058*/ 	.word	0xffffffff


	//   ....[12]....
        /*005c*/ 	.word	0xffffffff


	//   ....[13]....
        /*0060*/ 	.word	0xffffffff


	//   ....[14]....
        /*0064*/ 	.word	0xffffffff


	//   ....[15]....
        /*0068*/ 	.word	0xffffffff


	//   ....[16]....
        /*006c*/ 	.word	0xffffffff


	//   ....[17]....
        /*0070*/ 	.word	0xffffffff


	//   ....[18]....
        /*0074*/ 	.word	0x05000015


	//   ....[19]....
        /*0078*/ 	.word	0x05000015


	//   ....[20]....
        /*007c*/ 	.word	0x05000015


	//   ....[21]....
        /*0080*/ 	.word	0x05000015


	//   ....[22]....
        /*0084*/ 	.word	0x05000015


	//   ....[23]....
        /*0088*/ 	.word	0x05000015


	//   ....[24]....
        /*008c*/ 	.word	0x05000015


	//   ....[25]....
        /*0090*/ 	.word	0x05000015


	//   ....[26]....
        /*0094*/ 	.word	0x05000015


	//   ....[27]....
        /*0098*/ 	.word	0x05000015


	//   ....[28]....
        /*009c*/ 	.word	0x05000015


	//   ....[29]....
        /*00a0*/ 	.word	0x05000015


	//   ....[30]....
        /*00a4*/ 	.word	0x05000015


	//   ....[31]....
        /*00a8*/ 	.word	0x05000015


	//   ....[32]....
        /*00ac*/ 	.word	0x05000015


	//   ....[33]....
        /*00b0*/ 	.word	0x05000015


	//   ....[34]....
        /*00b4*/ 	.word	0x05000015


	//   ....[35]....
        /*00b8*/ 	.word	0x05000015


	//----- nvinfo : EIATTR_COOP_GROUP_INSTR_OFFSETS
	.align		4
.L_3349:
        /*00bc*/ 	.byte	0x04, 0x28
        /*00be*/ 	.short	(.L_3351 - .L_3350)


	//   ....[0]....
.L_3350:
        /*00c0*/ 	.word	0x00000dd0


	//   ....[1]....
        /*00c4*/ 	.word	0x00000e00


	//   ....[2]....
        /*00c8*/ 	.word	0x00000e10


	//   ....[3]....
        /*00cc*/ 	.word	0x00000e70


	//   ....[4]....
        /*00d0*/ 	.word	0x00000ea0


	//   ....[5]....
        /*00d4*/ 	.word	0x00000eb0


	//   ....[6]....
        /*00d8*/ 	.word	0x00000f10


	//   ....[7]....
        /*00dc*/ 	.word	0x00000f40


	//   ....[8]....
        /*00e0*/ 	.word	0x00000f50


	//   ....[9]....
        /*00e4*/ 	.word	0x00000fb0


	//   ....[10]....
        /*00e8*/ 	.word	0x00000fe0


	//   ....[11]....
        /*00ec*/ 	.word	0x00000ff0


	//   ....[12]....
        /*00f0*/ 	.word	0x00001050


	//   ....[13]....
        /*00f4*/ 	.word	0x00001080


	//   ....[14]....
        /*00f8*/ 	.word	0x00001090


	//   ....[15]....
        /*00fc*/ 	.word	0x000010f0


	//   ....[16]....
        /*0100*/ 	.word	0x00001100


	//   ....[17]....
        /*0104*/ 	.word	0x00001110


	//   ....[18]....
        /*0108*/ 	.word	0x00001480


	//   ....[19]....
        /*010c*/ 	.word	0x000014d0


	//   ....[20]....
        /*0110*/ 	.word	0x00001530


	//   ....[21]....
        /*0114*/ 	.word	0x000015c0


	//   ....[22]....
        /*0118*/ 	.word	0x00001630


	//   ....[23]....
        /*011c*/ 	.word	0x00001690


	//   ....[24]....
        /*0120*/ 	.word	0x00001720


	//   ....[25]....
        /*0124*/ 	.word	0x00001790


	//   ....[26]....
        /*0128*/ 	.word	0x000017f0


	//   ....[27]....
        /*012c*/ 	.word	0x00001880


	//   ....[28]....
        /*0130*/ 	.word	0x000018f0


	//   ....[29]....
        /*0134*/ 	.word	0x00001950


	//   ....[30]....
        /*0138*/ 	.word	0x000019e0


	//   ....[31]....
        /*013c*/ 	.word	0x00001a40


	//   ....[32]....
        /*0140*/ 	.word	0x00001a90


	//   ....[33]....
        /*0144*/ 	.word	0x00001b40


	//   ....[34]....
        /*0148*/ 	.word	0x00001b90


	//   ....[35]....
        /*014c*/ 	.word	0x00001be0


	//----- nvinfo : EIATTR_EXIT_INSTR_OFFSETS
	.align		4
.L_3351:
        /*0150*/ 	.byte	0x04, 0x1c
        /*0152*/ 	.short	(.L_3353 - .L_3352)


	//   ....[0]....
.L_3352:
        /*0154*/ 	.word	0x00001310


	//   ....[1]....
        /*0158*/ 	.word	0x00001400


	//----- nvinfo : EIATTR_CRS_STACK_SIZE
	.align		4
.L_3353:
        /*015c*/ 	.byte	0x04, 0x1e
        /*015e*/ 	.short	(.L_3355 - .L_3354)
.L_3354:
        /*0160*/ 	.word	0x00000000


	//----- nvinfo : EIATTR_CBANK_PARAM_SIZE
	.align		4
.L_3355:
        /*0164*/ 	.byte	0x03, 0x19
        /*0166*/ 	.short	0x00a0


	//----- nvinfo : EIATTR_PARAM_CBANK
	.align		4
        /*0168*/ 	.byte	0x04, 0x0a
        /*016a*/ 	.short	(.L_3357 - .L_3356)
	.align		4
.L_3356:
        /*016c*/ 	.word	index@(.nv.constant0._Z30group_norm_nhwc_fwd_sum_kernelI11Fp16IOBf16WLi64EEv26Group_norm_nhwc_fwd_params)
        /*0170*/ 	.short	0x0210
        /*0172*/ 	.short	0x00a0


	//----- nvinfo : EIATTR_SW_WAR
	.align		4
.L_3357:
        /*0174*/ 	.byte	0x04, 0x36
        /*0176*/ 	.short	(.L_3359 - .L_3358)
.L_3358:
        /*0178*/ 	.word	0x00000008
.L_3359:


//--------------------- .nv.info._Z30group_norm_nhwc_fwd_sum_kernelI11Fp16IOBf16WLi128EEv26Group_norm_nhwc_fwd_params --------------------------
	.section	.nv.info._Z30group_norm_nhwc_fwd_sum_kernelI11Fp16IOBf16WLi128EEv26Group_norm_nhwc_fwd_params,"",@"SHT_CUDA_INFO"
	.sectionflags	@""
	.align	4


	//----- nvinfo : EIATTR_CUDA_API_VERSION
	.align		4
        /*0000*/ 	.byte	0x04, 0x37
        /*0002*/ 	.short	(.L_3361 - .L_3360)
.L_3360:
        /*0004*/ 	.word	0x00000082


	//----- nvinfo : EIATTR_KPARAM_INFO
	.align		4
.L_3361:
        /*0008*/ 	.byte	0x04, 0x17
        /*000a*/ 	.short	(.L_3363 - .L_3362)
.L_3362:
        /*000c*/ 	.word	0x00000000
        /*0010*/ 	.short	0x0000
        /*0012*/ 	.short	0x0000
        /*0014*/ 	.byte	0x00, 0xf0, 0x81, 0x02


	//----- nvinfo : EIATTR_SPARSE_MMA_MASK
	.align		4
.L_3363:
        /*0018*/ 	.byte	0x03, 0x50
        /*001a*/ 	.short	0x0000


	//----- nvinfo : EIATTR_MAXREG_COUNT
	.align		4
        /*001c*/ 	.byte	0x03, 0x1b
        /*001e*/ 	.short	0x00ff


	//----- nvinfo : EIATTR_NUM_BARRIERS
	.align		4
        /*0020*/ 	.byte	0x02, 0x4c
        /*0022*/ 	.byte	0x01
	.zero		1


	//----- nvinfo : EIATTR_MERCURY_ISA_VERSION
	.align		4
        /*0024*/ 	.byte	0x03, 0x5f
        /*0026*/ 	.short	0x0101


	//----- nvinfo : EIATTR_COOP_GROUP_MASK_REGIDS
	.align		4
        /*0028*/ 	.byte	0x04, 0x29
        /*002a*/ 	.short	(.L_3365 - .L_3364)


	//   ....[0]....
.L_3364:
        /*002c*/ 	.word	0xffffffff


	//   ....[1]....
        /*0030*/ 	.word	0xffffffff


	//   ....[2]....
        /*0034*/ 	.word	0xffffffff


	//   ....[3]....
        /*0038*/ 	.word	0xffffffff


	//   ....[4]....
        /*003c*/ 	.word	0xffffffff


	//   ....[5]....
        /*0040*/ 	.word	0xffffffff


	//   ....[6]....
        /*0044*/ 	.word	0xffffffff


	//   ....[7]....
        /*0048*/ 	.word	0xffffffff


	//   ....[8]....
        /*004c*/ 	.word	0xffffffff


	//   ....[9]....
        /*0050*/ 	.word	0xffffffff


	//   ....[10]....
        /*0054*/ 	.word	0xffffffff


	//   ....[11]....
        /*0058*/ 	.word	0xffffffff


	//   ....[12]....
        /*005c*/ 	.word	0xffffffff


	//   ....[13]....
        /*0060*/ 	.word	0xffffffff


	//   ....[14]....
        /*0064*/ 	.word	0xffffffff


	//   ....[15]....
        /*0068*/ 	.word	0xffffffff


	//   ....[16]....
        /*006c*/ 	.word	0xffffffff


	//   ....[17]....
        /*0070*/ 	.word	0xffffffff


	//   ....[18]....
        /*0074*/ 	.word	0x05000000


	//   ....[19]....
        /*0078*/ 	.word	0x05000000


	//   ....[20]....
        /*007c*/ 	.word	0x05000000


	//   ....[21]....
        /*0080*/ 	.word	0x05000000


	//   ....[22]....
        /*0084*/ 	.word	0x05000000


	//   ....[23]....
        /*0088*/ 	.word	0x05000000


	//   ....[24]....
        /*008c*/ 	.word	0x05000000


	//   ....[25]....
        /*0090*/ 	.word	0x05000000


	//   ....[26]....
        /*0094*/ 	.word	0x05000000


	//   ....[27]....
        /*0098*/ 	.word	0x05000000


	//   ....[28]....
        /*009c*/ 	.word	0x05000000


	//   ....[29]....
        /*00a0*/ 	.word	0x05000000


	//   ....[30]....
        /*00a4*/ 	.word	0x05000000


	//   ....[31]....
        /*00a8*/ 	.word	0x05000000


	//   ....[32]....
        /*00ac*/ 	.word	0x05000000


	//   ....[33]....
        /*00b0*/ 	.word	0x05000000


	//   ....[34]....
        /*00b4*/ 	.word	0x05000000


	//   ....[35]....
        /*00b8*/ 	.word	0x05000000


	//----- nvinfo : EIATTR_COOP_GROUP_INSTR_OFFSETS
	.align		4
.L_3365:
        /*00bc*/ 	.byte	0x04, 0x28
        /*00be*/ 	.short	(.L_3367 - .L_3366)


	//   ....[0]....
.L_3366:
        /*00c0*/ 	.word	0x00000f20


	//   ....[1]....
        /*00c4*/ 	.word	0x00000f50


	//   ....[2]....
        /*00c8*/ 	.word	0x00000f70


	//   ....[3]....
        /*00cc*/ 	.word	0x00000fd0


	//   ....[4]....
        /*00d0*/ 	.word	0x00001000


	//   ....[5]....
        /*00d4*/ 	.word	0x00001010


	//   ....[6]....
        /*00d8*/ 	.word	0x00001070


	//   ....[7]....
        /*00dc*/ 	.word	0x000010a0


	//   ....[8]....
        /*00e0*/ 	.word	0x000010b0


	//   ....[9]....
        /*00e4*/ 	.word	0x00001110


	//   ....[10]....
        /*00e8*/ 	.word	0x00001140


	//   ....[11]....
        /*00ec*/ 	.word	0x00001150


	//   ....[12]....
        /*00f0*/ 	.word	0x000011b0


	//   ....[13]....
        /*00f4*/ 	.word	0x000011e0


	//   ....[14]....
        /*00f8*/ 	.word	0x000011f0


	//   ....[15]....
        /*00fc*/ 	.word	0x00001260


	//   ....[16]....
        /*0100*/ 	.word	0x00001270


	//   ....[17]....
        /*0104*/ 	.word	0x00001280


	//   ....[18]....
        /*0108*/ 	.word	0x00001710


	//   ....[19]....
        /*010c*/ 	.word	0x00001770


	//   ....[20]....
        /*0110*/ 	.word	0x000017d0


	//   ....[21]....
        /*0114*/ 	.word	0x00001860


	//   ....[22]....
        /*0118*/ 	.word	0x000018d0


	//   ....[23]....
        /*011c*/ 	.word	0x00001930


	//   ....[24]....
        /*0120*/ 	.word	0x000019c0


	//   ....[25]....
        /*0124*/ 	.word	0x00001a30


	//   ....[26]....
        /*0128*/ 	.word	0x00001a90


	//   ....[27]....
        /*012c*/ 	.word	0x00001b20


	//   ....[28]....
        /*0130*/ 	.word	0x00001ba0


	//   ....[29]....
        /*0134*/ 	.word	0x00001c00


	//   ....[30]....
        /*0138*/ 	.word	0x00001c90


	//   ....[31]....
        /*013c*/ 	.word	0x00001cf0


	//   ....[32]....
        /*0140*/ 	.word	0x00001d50


	//   ....[33]....
        /*0144*/ 	.word	0x00001de0


	//   ....[34]....
        /*0148*/ 	.word	0x00001e30


	//   ....[35]....
        /*014c*/ 	.word	0x00001e80


	//----- nvinfo : EIATTR_EXIT_INSTR_OFFSETS
	.align		4
.L_3367:
        /*0150*/ 	.byte	0x04, 0x1c
        /*0152*/ 	.short	(.L_3369 - .L_3368)


	//   ....[0]....
.L_3368:
        /*0154*/ 	.word	0x000015a0


	//   ....[1]....
        /*0158*/ 	.word	0x00001690


	//----- nvinfo : EIATTR_CRS_STACK_SIZE
	.align		4
.L_3369:
        /*015c*/ 	.byte	0x04, 0x1e
        /*015e*/ 	.short	(.L_3371 - .L_3370)
.L_3370:
        /*0160*/ 	.word	0x00000000


	//----- nvinfo : EIATTR_CBANK_PARAM_SIZE
	.align		4
.L_3371:
        /*0164*/ 	.byte	0x03, 0x19
        /*0166*/ 	.short	0x00a0


	//----- nvinfo : EIATTR_PARAM_CBANK
	.align		4
        /*0168*/ 	.byte	0x04, 0x0a
        /*016a*/ 	.short	(.L_3373 - .L_3372)
	.align		4
.L_3372:
        /*016c*/ 	.word	index@(.nv.constant0._Z30group_norm_nhwc_fwd_sum_kernelI11Fp16IOBf16WLi128EEv26Group_norm_nhwc_fwd_params)
        /*0170*/ 	.short	0x0210
        /*0172*/ 	.short	0x00a0


	//----- nvinfo : EIATTR_SW_WAR
	.align		4
.L_3373:
        /*0174*/ 	.byte	0x04, 0x36
        /*0176*/ 	.short	(.L_3375 - .L_3374)
.L_3374:
        /*0178*/ 	.word	0x00000008
.L_3375:


//--------------------- .nv.info._Z30group_norm_nhwc_fwd_sum_kernelI11Fp16IOBf16WLi192EEv26Group_norm_nhwc_fwd_params --------------------------
	.section	.nv.info._Z30group_norm_nhwc_fwd_sum_kernelI11Fp16IOBf16WLi192EEv26Group_norm_nhwc_fwd_params,"",@"SHT_CUDA_INFO"
	.sectionflags	@""
	.align	4


	//----- nvinfo : EIATTR_CUDA_API_VERSION
	.align		4
        /*0000*/ 	.byte	0x04, 0x37
        /*0002*/ 	.short	(.L_3377 - .L_3376)
.L_3376:
        /*0004*/ 	.word	0x00000082


	//----- nvinfo : EIATTR_KPARAM_INFO
	.align		4
.L_3377:
        /*0008*/ 	.byte	0x04, 0x17
        /*000a*/ 	.short	(.L_3379 - .L_3378)
.L_3378:
        /*000c*/ 	.word	0x00000000
        /*0010*/ 	.short	0x0000
        /*0012*/ 	.short	0x0000
        /*0014*/ 	.byte	0x00, 0xf0, 0x81, 0x02


	//----- nvinfo : EIATTR_SPARSE_MMA_MASK
	.align		4
.L_3379:
        /*0018*/ 	.byte	0x03, 0x50
        /*001a*/ 	.short	0x0000


	//----- nvinfo : EIATTR_MAXREG_COUNT
	.align		4
        /*001c*/ 	.byte	0x03, 0x1b
        /*001e*/ 	.short	0x00ff


	//----- nvinfo : EIATTR_NUM_BARRIERS
	.align		4
        /*0020*/ 	.byte	0x02, 0x4c
        /*0022*/ 	.byte	0x01
	.zero		1


	//----- nvinfo : EIATTR_MERCURY_ISA_VERSION
	.align		4
        /*0024*/ 	.byte	0x03, 0x5f
        /*0026*/ 	.short	0x0101


	//----- nvinfo : EIATTR_COOP_GROUP_MASK_REGIDS
	.align		4
        /*0028*/ 	.byte	0x04, 0x29
        /*002a*/ 	.short	(.L_3381 - .L_3380)


	//   ....[0]....
.L_3380:
        /*002c*/ 	.word	0xffffffff


	//   ....[1]....
        /*0030*/ 	.word	0xffffffff


	//   ....[2]....
        /*0034*/ 	.word	0xffffffff


	//   ....[3]....
        /*0038*/ 	.word	0xffffffff


	//   ....[4]....
        /*003c*/ 	.word	0xffffffff


	//   ....[5]....
        /*0040*/ 	.word	0xffffffff


	//   ....[6]....
        /*0044*/ 	.word	0xffffffff


	//   ....[7]....
        /*0048*/ 	.word	0xffffffff


	//   ....[8]....
        /*004c*/ 	.word	0xffffffff


	//   ....[9]....
        /*0050*/ 	.word	0xffffffff


	//   ....[10]....
        /*0054*/ 	.word	0xffffffff


	//   ....[11]....
        /*0058*/ 	.word	0xffffffff


	//   ....[12]....
        /*005c*/ 	.word	0xffffffff


	//   ....[13]....
        /*0060*/ 	.word	0xffffffff


	//   ....[14]....
        /*0064*/ 	.word	0xffffffff


	//   ....[15]....
        /*0068*/ 	.word	0xffffffff


	//   ....[16]....
        /*006c*/ 	.word	0xffffffff


	//   ....[17]....
        /*0070*/ 	.word	0xffffffff


	//   ....[18]....
        /*0074*/ 	.word	0x0500001a


	//   ....[19]....
        /*0078*/ 	.word	0x0500001a


	//   ....[20]....
        /*007c*/ 	.word	0x0500001a


	//   ....[21]....
        /*0080*/ 	.word	0x0500001a


	//   ....[22]....
        /*0084*/ 	.word	0x0500001a


	//   ....[23]....
        /*0088*/ 	.word	0x0500001a


	//   ....[24]....
        /*008c*/ 	.word	0x0500001a


	//   ....[25]....
        /*0090*/ 	.word	0x0500001a


	//   ....[26]....
        /*0094*/ 	.word	0x0500001a


	//   ....[27]....
        /*0098*/ 	.word	0x0500001a


	//   ....[28]....
        /*009c*/ 	.word	0x0500001a


	//   ....[29]....
        /*00a0*/ 	.word	0x0500001a


	//   ....[30]....
        /*00a4*/ 	.word	0x0500001a


	//   ....[31]....
        /*00a8*/ 	.word	0x0500001a


	//   ....[32]....
        /*00ac*/ 	.word	0x0500001a


	//   ....[33]....
        /*00b0*/ 	.word	0x0500001a


	//   ....[34]....
        /*00b4*/ 	.word	0x0500001a


	//   ....[35]....
        /*00b8*/ 	.word	0x0500001a


	//----- nvinfo : EIATTR_COOP_GROUP_INSTR_OFFSETS
	.align		4
.L_3381:
        /*00bc*/ 	.byte	0x04, 0x28
        /*00be*/ 	.short	(.L_3383 - .L_3382)


	//   ....[0]....
.L_3382:
        /*00c0*/ 	.word	0x00001050


	//   ....[1]....
        /*00c4*/ 	.word	0x00001080


	//   ....[2]....
        /*00c8*/ 	.word	0x00001090


	//   ....[3]....
        /*00cc*/ 	.word	0x000010f0


	//   ....[4]....
        /*00d0*/ 	.word	0x00001120


	//   ....[5]....
        /*00d4*/ 	.word	0x00001130


	//   ....[6]....
        /*00d8*/ 	.word	0x00001190


	//   ....[7]....
        /*00dc*/ 	.word	0x000011c0


	//   ....[8]....
        /*00e0*/ 	.word	0x000011d0


	//   ....[9]....
        /*00e4*/ 	.word	0x00001230


	//   ....[10]....
        /*00e8*/ 	.word	0x00001260


	//   ....[11]....
        /*00ec*/ 	.word	0x00001270


	//   ....[12]....
        /*00f0*/ 	.word	0x000012d0


	//   ....[13]....
        /*00f4*/ 	.word	0x00001300


	//   ....[14]....
        /*00f8*/ 	.word	0x00001310


	//   ....[15]....
        /*00fc*/ 	.word	0x00001380


	//   ....[16]....
        /*0100*/ 	.word	0x00001390


	//   ....[17]....
        /*0104*/ 	.word	0x000013a0


	//   ....[18]....
        /*0108*/ 	.word	0x000019e0


	//   ....[19]....
        /*010c*/ 	.word	0x00001a30


	//   ....[20]....
        /*0110*/ 	.word	0x00001aa0


	//   ....[21]....
        /*0114*/ 	.word	0x00001b50


	//   ....[22]....
        /*0118*/ 	.word	0x00001ba0


	//   ....[23]....
        /*011c*/ 	.word	0x00001c10


	//   ....[24]....
        /*0120*/ 	.word	0x00001cc0


	//   ....[25]....
        /*0124*/ 	.word	0x00001d10


	//   ....[26]....
        /*0128*/ 	.word	0x00001d80


	//   ....[27]....
        /*012c*/ 	.word	0x00001e30


	//   ....[28]....
        /*0130*/ 	.word	0x00001e80


	//   ....[29]....
        /*0134*/ 	.word	0x00001ef0


	//   ....[30]....
        /*0138*/ 	.word	0x00001fa0


	//   ....[31]....
        /*013c*/ 	.word	0x00002000


	//   ....[32]....
        /*0140*/ 	.word	0x00002050


	//   ....[33]....
        /*0144*/ 	.word	0x00002110


	//   ....[34]....
        /*0148*/ 	.word	0x00002160


	//   ....[35]....
        /*014c*/ 	.word	0x000021b0


	//----- nvinfo : EIATTR_EXIT_INSTR_OFFSETS
	.align		4
.L_3383:
        /*0150*/ 	.byte	0x04, 0x1c
        /*0152*/ 	.short	(.L_3385 - .L_3384)


	//   ....[0]....
.L_3384:
        /*0154*/ 	.word	0x00001880


	//   ....[1]....
        /*0158*/ 	.word	0x00001970


	//----- nvinfo : EIATTR_CRS_STACK_SIZE
	.align		4
.L_3385:
        /*015c*/ 	.byte	0x04, 0x1e
        /*015e*/ 	.short	(.L_3387 - .L_3386)
.L_3386:
        /*0160*/ 	.word	0x00000000


	//----- nvinfo : EIATTR_CBANK_PARAM_SIZE
	.align		4
.L_3387:
        /*0164*/ 	.byte	0x03, 0x19
        /*0166*/ 	.short	0x00a0


	//----- nvinfo : EIATTR_PARAM_CBANK
	.align		4
        /*0168*/ 	.byte	0x04, 0x0a
        /*016a*/ 	.short	(.L_3389 - .L_3388)
	.align		4
.L_3388:
        /*016c*/ 	.word	index@(.nv.constant0._Z30group_norm_nhwc_fwd_sum_kernelI11Fp16IOBf16WLi192EEv26Group_norm_nhwc_fwd_params)
        /*0170*/ 	.short	0x0210
        /*0172*/ 	.short	0x00a0


	//----- nvinfo : EIATTR_SW_WAR
	.align		4
.L_3389:
        /*0174*/ 	.byte	0x04, 0x36
        /*0176*/ 	.short	(.L_3391 - .L_3390)
.L_3390:
        /*0178*/ 	.word	0x00000008
.L_3391:


//--------------------- .nv.info._Z30group_norm_nhwc_fwd_sum_kernelI11Fp16IOBf16WLi448EEv26Group_norm_nhwc_fwd_params --------------------------
	.section	.nv.info._Z30group_norm_nhwc_fwd_sum_kernelI11Fp16IOBf16WLi448EEv26Group_norm_nhwc_fwd_params,"",@"SHT_CUDA_INFO"
	.sectionflags	@""
	.align	4


	//----- nvinfo : EIATTR_CUDA_API_VERSION
	.align		4
        /*0000*/ 	.byte	0x04, 0x37
        /*0002*/ 	.short	(.L_3393 - .L_3392)
.L_3392:
        /*0004*/ 	.word	0x00000082


	//----- nvinfo : EIATTR_KPARAM_INFO
	.align		4
.L_3393:
        /*0008*/ 	.byte	0x04, 0x17
        /*000a*/ 	.short	(.L_3395 - .L_3394)
.L_3394:
        /*000c*/ 	.word	0x00000000
        /*0010*/ 	.short	0x0000
        /*0012*/ 	.short	0x0000
        /*0014*/ 	.byte	0x00, 0xf0, 0x81, 0x02


	//----- nvinfo : EIATTR_SPARSE_MMA_MASK
	.align		4
.L_3395:
        /*0018*/ 	.byte	0x03, 0x50
        /*001a*/ 	.short	0x0000


	//----- nvinfo : EIATTR_MAXREG_COUNT
	.align		4
        /*001c*/ 	.byte	0x03, 0x1b
        /*001e*/ 	.short	0x00ff


	//----- nvinfo : EIATTR_NUM_BARRIERS
	.align		4
        /*0020*/ 	.byte	0x02, 0x4c
        /*0022*/ 	.byte	0x01
	.zero		1


	//----- nvinfo : EIATTR_MERCURY_ISA_VERSION
	.align		4
        /*0024*/ 	.byte	0x03, 0x5f
        /*0026*/ 	.short	0x0101


	//----- nvinfo : EIATTR_COOP_GROUP_MASK_REGIDS
	.align		4
        /*0028*/ 	.byte	0x04, 0x29
        /*002a*/ 	.short	(.L_3397 - .L_3396)


	//   ....[0]....
.L_3396:
        /*002c*/ 	.word	0xffffffff


	//   ....[1]....
        /*0030*/ 	.word	0xffffffff


	//   ....[2]....
        /*0034*/ 	.word	0xffffffff


	//   ....[3]....
        /*0038*/ 	.word	0xffffffff


	//   ....[4]....
        /*003c*/ 	.word	0xffffffff


	//   ....[5]....
        /*0040*/ 	.word	0xffffffff


	//   ....[6]....
        /*0044*/ 	.word	0xffffffff


	//   ....[7]....
        /*0048*/ 	.word	0xffffffff


	//   ....[8]....
        /*004c*/ 	.word	0xffffffff


	//   ....[9]....
        /*0050*/ 	.word	0xffffffff


	//   ....[10]....
        /*0054*/ 	.word	0xffffffff


	//   ....[11]....
        /*0058*/ 	.word	0xffffffff


	//   ....[12]....
        /*005c*/ 	.word	0xffffffff


	//   ....[13]....
        /*0060*/ 	.word	0xffffffff


	//   ....[14]....
        /*0064*/ 	.word	0xffffffff


	//   ....[15]....
        /*0068*/ 	.word	0xffffffff


	//   ....[16]....
        /*006c*/ 	.word	0xffffffff


	//   ....[17]....
        /*0070*/ 	.word	0xffffffff


	//   ....[18]....
        /*0074*/ 	.word	0x05000032


	//   ....[19]....
        /*0078*/ 	.word	0x05000032


	//   ....[20]....
        /*007c*/ 	.word	0x05000032


	//   ....[21]....
        /*0080*/ 	.word	0x05000032


	//   ....[22]....
        /*0084*/ 	.word	0x05000032


	//   ....[23]....
        /*0088*/ 	.word	0x05000032


	//   ....[24]....
        /*008c*/ 	.word	0x05000032


	//   ....[25]....
        /*0090*/ 	.word	0x05000032


	//   ....[26]....
        /*0094*/ 	.word	0x05000032


	//   ....[27]....
        /*0098*/ 	.word	0x05000032


	//   ....[28]....
        /*009c*/ 	.word	0x05000032


	//   ....[29]....
        /*00a0*/ 	.word	0x05000032


	//   ....[30]....
        /*00a4*/ 	.word	0x05000032


	//   ....[31]....
        /*00a8*/ 	.word	0x05000032


	//   ....[32]....
        /*00ac*/ 	.word	0x05000032


	//   ....[33]....
        /*00b0*/ 	.word	0x05000032


	//   ....[34]....
        /*00b4*/ 	.word	0x05000032


	//   ....[35]....
        /*00b8*/ 	.word	0x05000032


	//----- nvinfo : EIATTR_COOP_GROUP_INSTR_OFFSETS
	.align		4
.L_3397:
        /*00bc*/ 	.byte	0x04, 0x28
        /*00be*/ 	.short	(.L_3399 - .L_3398)


	//   ....[0]....
.L_3398:
        /*00c0*/ 	.word	0x00001550


	//   ....[1]....
        /*00c4*/ 	.word	0x00001580


	//   ....[2]....
        /*00c8*/ 	.word	0x000015a0


	//   ....[3]....
        /*00cc*/ 	.word	0x00001600


	//   ....[4]....
        /*00d0*/ 	.word	0x00001630


	//   ....[5]....
        /*00d4*/ 	.word	0x00001640


	//   ....[6]....
        /*00d8*/ 	.word	0x000016a0


	//   ....[7]....
        /*00dc*/ 	.word	0x000016d0


	//   ....[8]....
        /*00e0*/ 	.word	0x000016e0


	//   ....[9]....
        /*00e4*/ 	.word	0x00001740


	//   ....[10]....
        /*00e8*/ 	.word	0x00001770


	//   ....[11]....
        /*00ec*/ 	.word	0x00001780


	//   ....[12]....
        /*00f0*/ 	.word	0x000017d0


	//   ....[13]....
        /*00f4*/ 	.word	0x00001810


	//   ....[14]....
        /*00f8*/ 	.word	0x00001830


	//   ....[15]....
        /*00fc*/ 	.word	0x00001870


	//   ....[16]....
        /*0100*/ 	.word	0x000018b0


	//   ....[17]....
        /*0104*/ 	.word	0x000018d0


	//   ....[18]....
        /*0108*/ 	.word	0x00002370


	//   ....[19]....
        /*010c*/ 	.word	0x000023e0


	//   ....[20]....
        /*0110*/ 	.word	0x00002450


	//   ....[21]....
        /*0114*/ 	.word	0x00002500


	//   ....[22]....
        /*0118*/ 	.word	0x00002570


	//   ....[23]....
        /*011c*/ 	.word	0x000025e0


	//   ....[24]....
        /*0120*/ 	.word	0x00002690


	//   ....[25]....
        /*0124*/ 	.word	0x00002700


	//   ....[26]....
        /*0128*/ 	.word	0x00002770


	//   ....[27]....
        /*012c*/ 	.word	0x00002820


	//   ....[28]....
        /*0130*/ 	.word	0x00002890


	//   ....[29]....
        /*0134*/ 	.word	0x00002900


	//   ....[30]....
        /*0138*/ 	.word	0x000029b0


	//   ....[31]....
        /*013c*/ 	.word	0x00002a30


	//   ....[32]....
        /*0140*/ 	.word	0x00002a90


	//   ....[33]....
        /*0144*/ 	.word	0x00002b40


	//   ....[34]....
        /*0148*/ 	.word	0x00002bc0


	//   ....[35]....
        /*014c*/ 	.word	0x00002c20


	//----- nvinfo : EIATTR_EXIT_INSTR_OFFSETS
	.align		4
.L_3399:
        /*0150*/ 	.byte	0x04, 0x1c
        /*0152*/ 	.short	(.L_3401 - .L_3400)


	//   ....[0]....
.L_3400:
        /*0154*/ 	.word	0x000021e0


	//   ....[1]....
        /*0158*/ 	.word	0x000022d0


	//----- nvinfo : EIATTR_CRS_STACK_SIZE
	.align		4
.L_3401:
        /*015c*/ 	.byte	0x04, 0x1e
        /*015e*/ 	.short	(.L_3403 - .L_3402)
.L_3402:
        /*0160*/ 	.word	0x00000000


	//----- nvinfo : EIATTR_CBANK_PARAM_SIZE
	.align		4
.L_3403:
        /*0164*/ 	.byte	0x03, 0x19
        /*0166*/ 	.short	0x00a0


	//----- nvinfo : EIATTR_PARAM_CBANK
	.align		4
        /*0168*/ 	.byte	0x04, 0x0a
        /*016a*/ 	.short	(.L_3405 - .L_3404)
	.align		4
.L_3404:
        /*016c*/ 	.word	index@(.nv.constant0._Z30group_norm_nhwc_fwd_sum_kernelI11Fp16IOBf16WLi448EEv26Group_norm_nhwc_fwd_params)
        /*0170*/ 	.short	0x0210
        /*0172*/ 	.short	0x00a0


	//----- nvinfo : EIATTR_SW_WAR
	.align		4
.L_3405:
        /*0174*/ 	.byte	0x04, 0x36
        /*0176*/ 	.short	(.L_3407 - .L_3406)
.L_3406:
        /*0178*/ 	.word	0x00000008
.L_3407:


//--------------------- .nv.info._Z30group_norm_nhwc_fwd_sum_kernelI11Fp16IOBf16WLi256EEv26Group_norm_nhwc_fwd_params --------------------------
	.section	.nv.info._Z30group_norm_nhwc_fwd_sum_kernelI11Fp16IOBf16WLi256EEv26Group_norm_nhwc_fwd_params,"",@"SHT_CUDA_INFO"
	.sectionflags	@""
	.align	4


	//----- nvinfo : EIATTR_CUDA_API_VERSION
	.align		4
        /*0000*/ 	.byte	0x04, 0x37
        /*0002*/ 	.short	(.L_3409 - .L_3408)
.L_3408:
        /*0004*/ 	.word	0x00000082


	//----- nvinfo : EIATTR_KPARAM_INFO
	.align		4
.L_3409:
        /*0008*/ 	.byte	0x04, 0x17
        /*000a*/ 	.short	(.L_3411 - .L_3410)
.L_3410:
        /*000c*/ 	.word	0x00000000
        /*0010*/ 	.short	0x0000
        /*0012*/ 	.short	0x0000
        /*0014*/ 	.byte	0x00, 0xf0, 0x81, 0x02


	//----- nvinfo : EIATTR_SPARSE_MMA_MASK
	.align		4
.L_3411:
        /*0018*/ 	.byte	0x03, 0x50
        /*001a*/ 	.short	0x0000


	//----- nvinfo : EIATTR_MAXREG_COUNT
	.align		4
        /*001c*/ 	.byte	0x03, 0x1b
        /*001e*/ 	.short	0x00ff


	//----- nvinfo : EIATTR_NUM_BARRIERS
	.align		4
        /*0020*/ 	.byte	0x02, 0x4c
        /*0022*/ 	.byte	0x01
	.zero		1


	//----- nvinfo : EIATTR_MERCURY_ISA_VERSION
	.align		4
        /*0024*/ 	.byte	0x03, 0x5f
        /*0026*/ 	.short	0x0101


	//----- nvinfo : EIATTR_COOP_GROUP_MASK_REGIDS
	.align		4
        /*0028*/ 	.byte	0x04, 0x29
        /*002a*/ 	.short	(.L_3413 - .L_3412)


	//   ....[0]....
.L_3412:
        /*002c*/ 	.word	0xffffffff


	//   ....[1]....
        /*0030*/ 	.word	0xffffffff


	//   ....[2]....
        /*0034*/ 	.word	0xffffffff


	//   ....[3]....
        /*0038*/ 	.word	0xffffffff


	//   ....[4]....
        /*003c*/ 	.word	0xffffffff


	//   ....[5]....
        /*0040*/ 	.word	0xffffffff


	//   ....[6]....
        /*0044*/ 	.word	0xffffffff


	//   ....[7]....
        /*0048*/ 	.word	0xffffffff


	//   ....[8]....
        /*004c*/ 	.word	0xffffffff


	//   ....[9]....
        /*0050*/ 	.word	0xffffffff


	//   ....[10]....
        /*0054*/ 	.word	0xffffffff


	//   ....[11]....
        /*0058*/ 	.word	0xffffffff


	//   ....[12]....
        /*005c*/ 	.word	0xffffffff


	//   ....[13]....
        /*0060*/ 	.word	0xffffffff


	//   ....[14]....
        /*0064*/ 	.word	0xffffffff


	//   ....[15]....
        /*0068*/ 	.word	0xffffffff


	//   ....[16]....
        /*006c*/ 	.word	0xffffffff


	//   ....[17]....
        /*0070*/ 	.word	0xffffffff


	//   ....[18]....
        /*0074*/ 	.word	0x05000020


	//   ....[19]....
        /*0078*/ 	.word	0x05000020


	//   ....[20]....
        /*007c*/ 	.word	0x05000020


	//   ....[21]....
        /*0080*/ 	.word	0x05000020


	//   ....[22]....
        /*0084*/ 	.word	0x05000020


	//   ....[23]....
        /*0088*/ 	.word	0x05000020


	//   ....[24]....
        /*008c*/ 	.word	0x05000020


	//   ....[25]....
        /*0090*/ 	.word	0x05000020


	//   ....[26]....
        /*0094*/ 	.word	0x05000020


	//   ....[27]....
        /*0098*/ 	.word	0x05000020


	//   ....[28]....
        /*009c*/ 	.word	0x05000020


	//   ....[29]....
        /*00a0*/ 	.word	0x05000020


	//   ....[30]....
        /*00a4*/ 	.word	0x05000020


	//   ....[31]....
        /*00a8*/ 	.word	0x05000020


	//   ....[32]....
        /*00ac*/ 	.word	0x05000020


	//   ....[33]....
        /*00b0*/ 	.word	0x05000020


	//   ....[34]....
        /*00b4*/ 	.word	0x05000020


	//   ....[35]....
        /*00b8*/ 	.word	0x05000020


	//----- nvinfo : EIATTR_COOP_GROUP_INSTR_OFFSETS
	.align		4
.L_3413:
        /*00bc*/ 	.byte	0x04, 0x28
        /*00be*/ 	.short	(.L_3415 - .L_3414)


	//   ....[0]....
.L_3414:
        /*00c0*/ 	.word	0x00001160


	//   ....[1]....
        /*00c4*/ 	.word	0x00001190


	//   ....[2]....
        /*00c8*/ 	.word	0x000011b0


	//   ....[3]....
        /*00cc*/ 	.word	0x00001210


	//   ....[4]....
        /*00d0*/ 	.word	0x00001240


	//   ....[5]....
        /*00d4*/ 	.word	0x00001250


	//   ....[6]....
        /*00d8*/ 	.word	0x000012a0


	//   ....[7]....
        /*00dc*/ 	.word	0x000012d0


	//   ....[8]....
        /*00e0*/ 	.word	0x000012f0


	//   ....[9]....
        /*00e4*/ 	.word	0x00001340


	//   ....[10]....
        /*00e8*/ 	.word	0x00001350


	//   ....[11]....
        /*00ec*/ 	.word	0x00001390


	//   ....[12]....
        /*00f0*/ 	.word	0x000013e0


	//   ....[13]....
        /*00f4*/ 	.word	0x00001420


	//   ....[14]....
        /*00f8*/ 	.word	0x00001460


	//   ....[15]....
        /*00fc*/ 	.word	0x00001480


	//   ....[16]....
        /*0100*/ 	.word	0x000014b0


	//   ....[17]....
        /*0104*/ 	.word	0x000014e0


	//   ....[18]....
        /*0108*/ 	.word	0x00001c10


	//   ....[19]....
        /*010c*/ 	.word	0x00001c80


	//   ....[20]....
        /*0110*/ 	.word	0x00001cf0


	//   ....[21]....
        /*0114*/ 	.word	0x00001da0


	//   ....[22]....
        /*0118*/ 	.word	0x00001e10


	//   ....[23]....
        /*011c*/ 	.word	0x00001e80


	//   ....[24]....
        /*0120*/ 	.word	0x00001f30


	//   ....[25]....
        /*0124*/ 	.word	0x00001fa0


	//   ....[26]....
        /*0128*/ 	.word	0x00002010


	//   ....[27]....
        /*012c*/ 	.word	0x000020c0


	//   ....[28]....
        /*0130*/ 	.word	0x00002130


	//   ....[29]....
        /*0134*/ 	.word	0x000021a0


	//   ....[30]....
        /*0138*/ 	.word	0x00002250


	//   ....[31]....
        /*013c*/ 	.word	0x000022d0


	//   ....[32]....
        /*0140*/ 	.word	0x00002340


	//   ....[33]....
        /*0144*/ 	.word	0x000023e0


	//   ....[34]....
        /*0148*/ 	.word	0x00002460


	//   ....[35]....
        /*014c*/ 	.word	0x000024c0


	//----- nvinfo : EIATTR_EXIT_INSTR_OFFSETS
	.align		4
.L_3415:
        /*0150*/ 	.byte	0x04, 0x1c
        /*0152*/ 	.short	(.L_3417 - .L_3416)


	//   ....[0]....
.L_3416:
        /*0154*/ 	.word	0x00001a80


	//   ....[1]....
        /*0158*/ 	.word	0x00001b70


	//----- nvinfo : EIATTR_CRS_STACK_SIZE
	.align		4
.L_3417:
        /*015c*/ 	.byte	0x04, 0x1e
        /*015e*/ 	.short	(.L_3419 - .L_3418)
.L_3418:
        /*0160*/ 	.word	0x00000000


	//----- nvinfo : EIATTR_CBANK_PARAM_SIZE
	.align		4
.L_3419:
        /*0164*/ 	.byte	0x03, 0x19
        /*0166*/ 	.short	0x00a0


	//----- nvinfo : EIATTR_PARAM_CBANK
	.align		4
        /*0168*/ 	.byte	0x04, 0x0a
        /*016a*/ 	.short	(.L_3421 - .L_3420)
	.align		4
.L_3420:
        /*016c*/ 	.word	index@(.nv.constant0._Z30group_norm_nhwc_fwd_sum_kernelI11Fp16IOBf16WLi256EEv26Group_norm_nhwc_fwd_params)
        /*0170*/ 	.short	0x0210
        /*0172*/ 	.short	0x00a0


	//----- nvinfo : EIATTR_SW_WAR
	.align		4
.L_3421:
        /*0174*/ 	.byte	0x04, 0x36
        /*0176*/ 	.short	(.L_3423 - .L_3422)
.L_3422:
        /*0178*/ 	.word	0x00000008
.L_3423:


//--------------------- .nv.info._Z30group_norm_nhwc_fwd_sum_kernelI11Fp16IOBf16WLi120EEv26Group_norm_nhwc_fwd_params --------------------------
	.section	.nv.info._Z30group_norm_nhwc_fwd_sum_kernelI11Fp16IOBf16WLi120EEv26Group_norm_nhwc_fwd_params,"",@"SHT_CUDA_INFO"
	.sectionflags	@""
	.align	4


	//----- nvinfo : EIATTR_CUDA_API_VERSION
	.align		4
        /*0000*/ 	.byte	0x04, 0x37
        /*0002*/ 	.short	(.L_3425 - .L_3424)
.L_3424:
        /*0004*/ 	.word	0x00000082


	//----- nvinfo : EIATTR_KPARAM_INFO
	.align		4
.L_3425:
        /*0008*/ 	.byte	0x04, 0x17
        /*000a*/ 	.short	(.L_3427 - .L_3426)
.L_3426:
        /*000c*/ 	.word	0x00000000
        /*0010*/ 	.short	0x0000
        /*0012*/ 	.short	0x0000
        /*0014*/ 	.byte	0x00, 0xf0, 0x81, 0x02


	//----- nvinfo : EIATTR_SPARSE_MMA_MASK
	.align		4
.L_3427:
        /*0018*/ 	.byte	0x03, 0x50
        /*001a*/ 	.short	0x0000


	//----- nvinfo : EIATTR_MAXREG_COUNT
	.align		4
        /*001c*/ 	.byte	0x03, 0x1b
        /*001e*/ 	.short	0x00ff


	//----- nvinfo : EIATTR_NUM_BARRIERS
	.align		4
        /*0020*/ 	.byte	0x02, 0x4c
        /*0022*/ 	.byte	0x01
	.zero		1


	//----- nvinfo : EIATTR_MERCURY_ISA_VERSION
	.align		4
        /*0024*/ 	.byte	0x03, 0x5f
        /*0026*/ 	.short	0x0101


	//----- nvinfo : EIATTR_COOP_GROUP_MASK_REGIDS
	.align		4
        /*0028*/ 	.byte	0x04, 0x29
        /*002a*/ 	.short	(.L_3429 - .L_3428)


	//   ....[0]....
.L_3428:
        /*002c*/ 	.word	0x0500000b


	//   ....[1]....
        /*0030*/ 	.word	0x0500000b


	//   ....[2]....
        /*0034*/ 	.word	0x0500000b


	//   ....[3]....
        /*0038*/ 	.word	0x0500000b


	//   ....[4]....
        /*003c*/ 	.word	0x0500000b


	//   ....[5]....
        /*0040*/ 	.word	0x0500000b


	//   ....[6]....
        /*0044*/ 	.word	0x0500000b


	//   ....[7]....
        /*0048*/ 	.word	0x0500000b


	//   ....[8]....
        /*004c*/ 	.word	0x0500000b


	//   ....[9]....
        /*0050*/ 	.word	0x0500000b


	//   ....[10]....
        /*0054*/ 	.word	0x0500000b


	//   ....[11]....
        /*0058*/ 	.word	0x0500000b


	//   ....[12]....
        /*005c*/ 	.word	0x0500000b


	//   ....[13]....
        /*0060*/ 	.word	0x0500000b


	//   ....[14]....
        /*0064*/ 	.word	0x0500000b


	//   ....[15]....
        /*0068*/ 	.word	0x0500000b


	//   ....[16]....
        /*006c*/ 	.word	0x0500000b


	//   ....[17]....
        /*0070*/ 	.word	0x0500000b


	//   ....[18]....
        /*0074*/ 	.word	0x0500000b


	//   ....[19]....
        /*0078*/ 	.word	0x0500000b


	//   ....[20]....
        /*007c*/ 	.word	0x0500000b


	//   ....[21]....
        /*0080*/ 	.word	0x0500000b


	//----- nvinfo : EIATTR_COOP_GROUP_INSTR_OFFSETS
	.align		4
.L_3429:
        /*0084*/ 	.byte	0x04, 0x28
        /*0086*/ 	.short	(.L_3431 - .L_3430)


	//   ....[0]....
.L_3430:
        /*0088*/ 	.word	0x00000ef0


	//   ....[1]....
        /*008c*/ 	.word	0x00000ff0


	//   ....[2]....
        /*0090*/ 	.word	0x00001030


	//   ....[3]....
        /*0094*/ 	.word	0x00001130


	//   ....[4]....
        /*0098*/ 	.word	0x00001170


	//   ....[5]....
        /*009c*/ 	.word	0x00001270


	//   ....[6]....
        /*00a0*/ 	.word	0x000012b0


	//   ....[7]....
        /*00a4*/ 	.word	0x000013e0


	//   ....[8]....
        /*00a8*/ 	.word	0x00001430


	//   ....[9]....
        /*00ac*/ 	.word	0x000014a0


	//   ....[10]....
        /*00b0*/ 	.word	0x00001510


	//   ....[11]....
        /*00b4*/ 	.word	0x00001a00


	//   ....[12]....
        /*00b8*/ 	.word	0x00001a50


	//   ....[13]....
        /*00bc*/ 	.word	0x00001ac0


	//   ....[14]....
        /*00c0*/ 	.word	0x00001b10


	//   ....[15]....
        /*00c4*/ 	.word	0x00001b80


	//   ....[16]....
        /*00c8*/ 	.word	0x00001bd0


	//   ....[17]....
        /*00cc*/ 	.word	0x00001c40


	//   ....[18]....
        /*00d0*/ 	.word	0x00001ca0


	//   ....[19]....
        /*00d4*/ 	.word	0x00001d20


	//   ....[20]....
        /*00d8*/ 	.word	0x00001db0


	//   ....[21]....
        /*00dc*/ 	.word	0x00001e40


	//----- nvinfo : EIATTR_EXIT_INSTR_OFFSETS
	.align		4
.L_3431:
        /*00e0*/ 	.byte	0x04, 0x1c
        /*00e2*/ 	.short	(.L_3433 - .L_3432)


	//   ....[0]....
.L_3432:
        /*00e4*/ 	.word	0x00001900


	//   ....[1]....
        /*00e8*/ 	.word	0x000019e0


	//----- nvinfo : EIATTR_CRS_STACK_SIZE
	.align		4
.L_3433:
        /*00ec*/ 	.byte	0x04, 0x1e
        /*00ee*/ 	.short	(.L_3435 - .L_3434)
.L_3434:
        /*00f0*/ 	.word	0x00000000


	//----- nvinfo : EIATTR_CBANK_PARAM_SIZE
	.align		4
.L_3435:
        /*00f4*/ 	.byte	0x03, 0x19
        /*00f6*/ 	.short	0x00a0


	//----- nvinfo : EIATTR_PARAM_CBANK
	.align		4
        /*00f8*/ 	.byte	0x04, 0x0a
        /*00fa*/ 	.short	(.L_3437 - .L_3436)
	.align		4
.L_3436:
        /*00fc*/ 	.word	index@(.nv.constant0._Z30group_norm_nhwc_fwd_sum_kernelI11Fp16IOBf16WLi120EEv26Group_norm_nhwc_fwd_params)
        /*0100*/ 	.short	0x0210
        /*0102*/ 	.short	0x00a0


	//----- nvinfo : EIATTR_SW_WAR
	.align		4
.L_3437:
        /*0104*/ 	.byte	0x04, 0x36
        /*0106*/ 	.short	(.L_3439 - .L_3438)
.L_3438:
        /*0108*/ 	.word	0x00000008
.L_3439:


//--------------------- .nv.info._Z30group_norm_nhwc_fwd_sum_kernelI11Fp16IOBf16WLi140EEv26Group_norm_nhwc_fwd_params --------------------------
	.section	.nv.info._Z30group_norm_nhwc_fwd_sum_kernelI11Fp16IOBf16WLi140EEv26Group_norm_nhwc_fwd_params,"",@"SHT_CUDA_INFO"
	.sectionflags	@""
	.align	4


	//----- nvinfo : EIATTR_CUDA_API_VERSION
	.align		4
        /*0000*/ 	.byte	0x04, 0x37
        /*0002*/ 	.short	(.L_3441 - .L_3440)
.L_3440:
        /*0004*/ 	.word	0x00000082


	//----- nvinfo : EIATTR_KPARAM_INFO
	.align		4
.L_3441:
        /*0008*/ 	.byte	0x04, 0x17
        /*000a*/ 	.short	(.L_3443 - .L_3442)
.L_3442:
        /*000c*/ 	.word	0x00000000
        /*0010*/ 	.short	0x0000
        /*0012*/ 	.short	0x0000
        /*0014*/ 	.byte	0x00, 0xf0, 0x81, 0x02


	//----- nvinfo : EIATTR_SPARSE_MMA_MASK
	.align		4
.L_3443:
        /*0018*/ 	.byte	0x03, 0x50
        /*001a*/ 	.short	0x0000


	//----- nvinfo : EIATTR_MAXREG_COUNT
	.align		4
        /*001c*/ 	.byte	0x03, 0x1b
        /*001e*/ 	.short	0x00ff


	//----- nvinfo : EIATTR_NUM_BARRIERS
	.align		4
        /*0020*/ 	.byte	0x02, 0x4c
        /*0022*/ 	.byte	0x01
	.zero		1


	//----- nvinfo : EIATTR_MERCURY_ISA_VERSION
	.align		4
        /*0024*/ 	.byte	0x03, 0x5f
        /*0026*/ 	.short	0x0101


	//----- nvinfo : EIATTR_COOP_GROUP_MASK_REGIDS
	.align		4
        /*0028*/ 	.byte	0x04, 0x29
        /*002a*/ 	.short	(.L_3445 - .L_3444)


	//   ....[0]....
.L_3444:
        /*002c*/ 	.word	0x05000007


	//   ....[1]....
        /*0030*/ 	.word	0x05000007


	//   ....[2]....
        /*0034*/ 	.word	0x05000007


	//   ....[3]....
        /*0038*/ 	.word	0x05000007


	//   ....[4]....
        /*003c*/ 	.word	0x05000007


	//   ....[5]....
        /*0040*/ 	.word	0x05000007


	//   ....[6]....
        /*0044*/ 	.word	0x05000007


	//   ....[7]....
        /*0048*/ 	.word	0x05000007


	//   ....[8]....
        /*004c*/ 	.word	0x05000007


	//   ....[9]....
        /*0050*/ 	.word	0x05000007


	//   ....[10]....
        /*0054*/ 	.word	0x05000007


	//   ....[11]....
        /*0058*/ 	.word	0x05000007


	//   ....[12]....
        /*005c*/ 	.word	0x05000007


	//   ....[13]....
        /*0060*/ 	.word	0x05000007


	//   ....[14]....
        /*0064*/ 	.word	0x05000007


	//   ....[15]....
        /*0068*/ 	.word	0x05000007


	//   ....[16]....
        /*006c*/ 	.word	0x05000007


	//   ....[17]....
        /*0070*/ 	.word	0x05000007


	//   ....[18]....
        /*0074*/ 	.word	0x05000007


	//   ....[19]....
        /*0078*/ 	.word	0x05000007


	//   ....[20]....
        /*007c*/ 	.word	0x05000007


	//   ....[21]....
        /*0080*/ 	.word	0x05000007


	//----- nvinfo : EIATTR_COOP_GROUP_INSTR_OFFSETS
	.align		4
.L_3445:
        /*0084*/ 	.byte	0x04, 0x28
        /*0086*/ 	.short	(.L_3447 - .L_3446)


	//   ....[0]....
.L_3446:
        /*0088*/ 	.word	0x00000f40


	//   ....[1]....
        /*008c*/ 	.word	0x00001040


	//   ....[2]....
        /*0090*/ 	.word	0x00001080


	//   ....[3]....
        /*0094*/ 	.word	0x00001180


	//   ....[4]....
        /*0098*/ 	.word	0x000011c0


	//   ....[5]....
        /*009c*/ 	.word	0x000012c0


	//   ....[6]....
        /*00a0*/ 	.word	0x00001300


	//   ....[7]....
        /*00a4*/ 	.word	0x00001430


	//   ....[8]....
        /*00a8*/ 	.word	0x00001480


	//   ....[9]....
        /*00ac*/ 	.word	0x000014f0


	//   ....[10]....
        /*00b0*/ 	.word	0x00001560


	//   ....[11]....
        /*00b4*/ 	.word	0x00001b30


	//   ....[12]....
        /*00b8*/ 	.word	0x00001b80


	//   ....[13]....
        /*00bc*/ 	.word	0x00001bf0


	//   ....[14]....
        /*00c0*/ 	.word	0x00001c40


	//   ....[15]....
        /*00c4*/ 	.word	0x00001cb0


	//   ....[16]....
        /*00c8*/ 	.word	0x00001d00


	//   ....[17]....
        /*00cc*/ 	.word	0x00001d70


	//   ....[18]....
        /*00d0*/ 	.word	0x00001dd0


	//   ....[19]....
        /*00d4*/ 	.word	0x00001e50


	//   ....[20]....
        /*00d8*/ 	.word	0x00001ee0


	//   ....[21]....
        /*00dc*/ 	.word	0x00001f70


	//----- nvinfo : EIATTR_EXIT_INSTR_OFFSETS
	.align		4
.L_3447:
        /*00e0*/ 	.byte	0x04, 0x1c
        /*00e2*/ 	.short	(.L_3449 - .L_3448)


	//   ....[0]....
.L_3448:
        /*00e4*/ 	.word	0x00001a30


	//   ....[1]....
        /*00e8*/ 	.word	0x00001b10


	//----- nvinfo : EIATTR_CRS_STACK_SIZE
	.align		4
.L_3449:
        /*00ec*/ 	.byte	0x04, 0x1e
        /*00ee*/ 	.short	(.L_3451 - .L_3450)
.L_3450:
        /*00f0*/ 	.word	0x00000000


	//----- nvinfo : EIATTR_CBANK_PARAM_SIZE
	.align		4
.L_3451:
        /*00f4*/ 	.byte	0x03, 0x19
        /*00f6*/ 	.short	0x00a0


	//----- nvinfo : EIATTR_PARAM_CBANK
	.align		4
        /*00f8*/ 	.byte	0x04, 0x0a
        /*00fa*/ 	.short	(.L_3453 - .L_3452)
	.align		4
.L_3452:
        /*00fc*/ 	.word	index@(.nv.constant0._Z30group_norm_nhwc_fwd_sum_kernelI11Fp16IOBf16WLi140EEv26Group_norm_nhwc_fwd_params)
        /*0100*/ 	.short	0x0210
        /*0102*/ 	.short	0x00a0


	//----- nvinfo : EIATTR_SW_WAR
	.align		4
.L_3453:
        /*0104*/ 	.byte	0x04, 0x36
        /*0106*/ 	.short	(.L_3455 - .L_3454)
.L_3454:
        /*0108*/ 	.word	0x00000008
.L_3455:


//--------------------- .nv.info._Z30group_norm_nhwc_fwd_sum_kernelI11Fp16IOBf16WLi160EEv26Group_norm_nhwc_fwd_params --------------------------
	.section	.nv.info._Z30group_norm_nhwc_fwd_sum_kernelI11Fp16IOBf16WLi160EEv26Group_norm_nhwc_fwd_params,"",@"SHT_CUDA_INFO"
	.sectionflags	@""
	.align	4


	//----- nvinfo : EIATTR_CUDA_API_VERSION
	.align		4
        /*0000*/ 	.byte	0x04, 0x37
        /*0002*/ 	.short	(.L_3457 - .L_3456)
.L_3456:
        /*0004*/ 	.word	0x00000082


	//----- nvinfo : EIATTR_KPARAM_INFO
	.align		4
.L_3457:
        /*0008*/ 	.byte	0x04, 0x17
        /*000a*/ 	.short	(.L_3459 - .L_3458)
.L_3458:
        /*000c*/ 	.word	0x00000000
        /*0010*/ 	.short	0x0000
        /*0012*/ 	.short	0x0000
        /*0014*/ 	.byte	0x00, 0xf0, 0x81, 0x02


	//----- nvinfo : EIATTR_SPARSE_MMA_MASK
	.align		4
.L_3459:
        /*0018*/ 	.byte	0x03, 0x50
        /*001a*/ 	.short	0x0000


	//----- nvinfo : EIATTR_MAXREG_COUNT
	.align		4
        /*001c*/ 	.byte	0x03, 0x1b
        /*001e*/ 	.short	0x00ff


	//----- nvinfo : EIATTR_NUM_BARRIERS
	.align		4
        /*0020*/ 	.byte	0x02, 0x4c
        /*0022*/ 	.byte	0x01
	.zero		1


	//----- nvinfo : EIATTR_MERCURY_ISA_VERSION
	.align		4
        /*0024*/ 	.byte	0x03, 0x5f
        /*0026*/ 	.short	0x0101


	//----- nvinfo : EIATTR_COOP_GROUP_MASK_REGIDS
	.align		4
        /*0028*/ 	.byte	0x04, 0x29
        /*002a*/ 	.short	(.L_3461 - .L_3460)


	//   ....[0]....
.L_3460:
        /*002c*/ 	.word	0xffffffff


	//   ....[1]....
        /*0030*/ 	.word	0xffffffff


	//   ....[2]....
        /*0034*/ 	.word	0xffffffff


	//   ....[3]....
        /*0038*/ 	.word	0xffffffff


	//   ....[4]....
        /*003c*/ 	.word	0xffffffff


	//   ....[5]....
        /*0040*/ 	.word	0xffffffff


	//   ....[6]....
        /*0044*/ 	.word	0xffffffff


	//   ....[7]....
        /*0048*/ 	.word	0xffffffff


	//   ....[8]....
        /*004c*/ 	.word	0xffffffff


	//   ....[9]....
        /*0050*/ 	.word	0xffffffff


	//   ....[10]....
        /*0054*/ 	.word	0xffffffff


	//   ....[11]....
        /*0058*/ 	.word	0xffffffff


	//   ....[12]....
        /*005c*/ 	.word	0xffffffff


	//   ....[13]....
        /*0060*/ 	.word	0xffffffff


	//   ....[14]....
        /*0064*/ 	.word	0xffffffff


	//   ....[15]....
        /*0068*/ 	.word	0xffffffff


	//   ....[16]....
        /*006c*/ 	.word	0xffffffff


	//   ....[17]....
        /*0070*/ 	.word	0xffffffff


	//   ....[18]....
        /*0074*/ 	.word	0x05000015


	//   ....[19]....
        /*0078*/ 	.word	0x05000015


	//   ....[20]....
        /*007c*/ 	.word	0x05000015


	//   ....[21]....
        /*0080*/ 	.word	0x05000015


	//   ....[22]....
        /*0084*/ 	.word	0x05000015


	//   ....[23]....
        /*0088*/ 	.word	0x05000015


	//   ....[24]....
        /*008c*/ 	.word	0x05000015


	//   ....[25]....
        /*0090*/ 	.word	0x05000015


	//   ....[26]....
        /*0094*/ 	.word	0x05000015


	//   ....[27]....
        /*0098*/ 	.word	0x05000015


	//   ....[28]....
        /*009c*/ 	.word	0x05000015


	//   ....[29]....
        /*00a0*/ 	.word	0x05000015


	//   ....[30]....
        /*00a4*/ 	.word	0x05000015


	//   ....[31]....
        /*00a8*/ 	.word	0x05000015


	//   ....[32]....
        /*00ac*/ 	.word	0x05000015


	//   ....[33]....
        /*00b0*/ 	.word	0x05000015


	//   ....[34]....
        /*00b4*/ 	.word	0x05000015


	//   ....[35]....
        /*00b8*/ 	.word	0x05000015


	//----- nvinfo : EIATTR_COOP_GROUP_INSTR_OFFSETS
	.align		4
.L_3461:
        /*00bc*/ 	.byte	0x04, 0x28
        /*00be*/ 	.short	(.L_3463 - .L_3462)


	//   ....[0]....
.L_3462:
        /*00c0*/ 	.word	0x00000f90


	//   ....[1]....
        /*00c4*/ 	.word	0x00000fc0


	//   ....[2]....
        /*00c8*/ 	.word	0x00000fd0


	//   ....[3]....
        /*00cc*/ 	.word	0x00001030


	//   ....[4]....
        /*00d0*/ 	.word	0x00001060


	//   ....[5]....
        /*00d4*/ 	.word	0x00001070


	//   ....[6]....
        /*00d8*/ 	.word	0x000010d0


	//   ....[7]....
        /*00dc*/ 	.word	0x00001100


	//   ....[8]....
        /*00e0*/ 	.word	0x00001110


	//   ....[9]....
        /*00e4*/ 	.word	0x00001170


	//   ....[10]....
        /*00e8*/ 	.word	0x000011a0


	//   ....[11]....
        /*00ec*/ 	.word	0x000011b0


	//   ....[12]....
        /*00f0*/ 	.word	0x00001210


	//   ....[13]....
        /*00f4*/ 	.word	0x00001240


	//   ....[14]....
        /*00f8*/ 	.word	0x00001250


	//   ....[15]....
        /*00fc*/ 	.word	0x000012c0


	//   ....[16]....
        /*0100*/ 	.word	0x000012d0


	//   ....[17]....
        /*0104*/ 	.word	0x000012e0


	//   ....[18]....
        /*0108*/ 	.word	0x00001870


	//   ....[19]....
        /*010c*/ 	.word	0x000018c0


	//   ....[20]....
        /*0110*/ 	.word	0x00001920


	//   ....[21]....
        /*0114*/ 	.word	0x000019b0


	//   ....[22]....
        /*0118*/ 	.word	0x00001a20


	//   ....[23]....
        /*011c*/ 	.word	0x00001a80


	//   ....[24]....
        /*0120*/ 	.word	0x00001b10


	//   ....[25]....
        /*0124*/ 	.word	0x00001b80


	//   ....[26]....
        /*0128*/ 	.word	0x00001be0


	//   ....[27]....
        /*012c*/ 	.word	0x00001c70


	//   ....[28]....
        /*0130*/ 	.word	0x00001ce0


	//   ....[29]....
        /*0134*/ 	.word	0x00001d30


	//   ....[30]....
        /*0138*/ 	.word	0x00001e10


	//   ....[31]....
        /*013c*/ 	.word	0x00001e60


	//   ....[32]....
        /*0140*/ 	.word	0x00001ec0


	//   ....[33]....
        /*0144*/ 	.word	0x00001f50


	//   ....[34]....
        /*0148*/ 	.word	0x00001fa0


	//   ....[35]....
        /*014c*/ 	.word	0x00001ff0


	//----- nvinfo : EIATTR_EXIT_INSTR_OFFSETS
	.align		4
.L_3463:
        /*0150*/ 	.byte	0x04, 0x1c
        /*0152*/ 	.short	(.L_3465 - .L_3464)


	//   ....[0]....
.L_3464:
        /*0154*/ 	.word	0x00001700


	//   ....[1]....
        /*0158*/ 	.word	0x000017f0


	//----- nvinfo : EIATTR_CRS_STACK_SIZE
	.align		4
.L_3465:
        /*015c*/ 	.byte	0x04, 0x1e
        /*015e*/ 	.short	(.L_3467 - .L_3466)
.L_3466:
        /*0160*/ 	.word	0x00000000


	//----- nvinfo : EIATTR_CBANK_PARAM_SIZE
	.align		4
.L_3467:
        /*0164*/ 	.byte	0x03, 0x19
        /*0166*/ 	.short	0x00a0


	//----- nvinfo : EIATTR_PARAM_CBANK
	.align		4
        /*0168*/ 	.byte	0x04, 0x0a
        /*016a*/ 	.short	(.L_3469 - .L_3468)
	.align		4
.L_3468:
        /*016c*/ 	.word	index@(.nv.constant0._Z30group_norm_nhwc_fwd_sum_kernelI11Fp16IOBf16WLi160EEv26Group_norm_nhwc_fwd_params)
        /*0170*/ 	.short	0x0210
        /*0172*/ 	.short	0x00a0


	//----- nvinfo : EIATTR_SW_WAR
	.align		4
.L_3469:
        /*0174*/ 	.byte	0x04, 0x36
        /*0176*/ 	.short	(.L_3471 - .L_3470)
.L_3470:
        /*0178*/ 	.word	0x00000008
.L_3471:


//--------------------- .nv.info._Z30group_norm_nhwc_fwd_sum_kernelI11Fp16IOFp16WLi196EEv26Group_norm_nhwc_fwd_params --------------------------
	.section	.nv.info._Z30group_norm_nhwc_fwd_sum_kernelI11Fp16IOFp16WLi196EEv26Group_norm_nhwc_fwd_params,"",@"SHT_CUDA_INFO"
	.sectionflags	@""
	.align	4


	//----- nvinfo : EIATTR_CUDA_API_VERSION
	.align		4
        /*0000*/ 	.byte	0x04, 0x37
        /*0002*/ 	.short	(.L_3473 - .L_3472)
.L_3472:
        /*0004*/ 	.word	0x00000082


	//----- nvinfo : EIATTR_KPARAM_INFO
	.align		4
.L_3473:
        /*0008*/ 	.byte	0x04, 0x17
        /*000a*/ 	.short	(.L_3475 - .L_3474)
.L_3474:
        /*000c*/ 	.word	0x00000000
        /*0010*/ 	.short	0x0000
        /*0012*/ 	.short	0x0000
        /*0014*/ 	.byte	0x00, 0xf0, 0x81, 0x02


	//----- nvinfo : EIATTR_SPARSE_MMA_MASK
	.align		4
.L_3475:
        /*0018*/ 	.byte	0x03, 0x50
        /*001a*/ 	.short	0x0000


	//----- nvinfo : EIATTR_MAXREG_COUNT
	.align		4
        /*001c*/ 	.byte	0x03, 0x1b
        /*001e*/ 	.short	0x00ff


	//----- nvinfo : EIATTR_NUM_BARRIERS
	.align		4
        /*0020*/ 	.byte	0x02, 0x4c
        /*0022*/ 	.byte	0x01
	.zero		1


	//----- nvinfo : EIATTR_MERCURY_ISA_VERSION
	.align		4
        /*0024*/ 	.byte	0x03, 0x5f
        /*0026*/ 	.short	0x0101


	//----- nvinfo : EIATTR_COOP_GROUP_MASK_REGIDS
	.align		4
        /*0028*/ 	.byte	0x04, 0x29
        /*002a*/ 	.short	(.L_3477 - .L_3476)


	//   ....[0]....
.L_3476:
        /*002c*/ 	.word	0x05000003


	//   ....[1]....
        /*0030*/ 	.word	0x05000003


	//   ....[2]....
        /*0034*/ 	.word	0x05000003


	//   ....[3]....
        /*0038*/ 	.word	0x05000003


	//   ....[4]....
        /*003c*/ 	.word	0x05000003


	//   ....[5]....
        /*0040*/ 	.word	0x05000003


	//   ....[6]....
        /*0044*/ 	.word	0x05000003


	//   ....[7]....
        /*0048*/ 	.word	0x05000003


	//   ....[8]....
        /*004c*/ 	.word	0x05000003


	//   ....[9]....
        /*0050*/ 	.word	0x05000003


	//   ....[10]....
        /*0054*/ 	.word	0x05000003


	//   ....[11]....
        /*0058*/ 	.word	0x05000003


	//   ....[12]....
        /*005c*/ 	.word	0x05000003


	//   ....[13]....
        /*0060*/ 	.word	0x05000003


	//   ....[14]....
        /*0064*/ 	.word	0x05000003


	//   ....[15]....
        /*0068*/ 	.word	0x05000003


	//   ....[16]....
        /*006c*/ 	.word	0x05000003


	//   ....[17]....
        /*0070*/ 	.word	0x05000003


	//   ....[18]....
        /*0074*/ 	.word	0x05000003


	//   ....[19]....
        /*0078*/ 	.word	0x05000003


	//   ....[20]....
        /*007c*/ 	.word	0x05000003


	//   ....[21]....
        /*0080*/ 	.word	0x05000003


	//----- nvinfo : EIATTR_COOP_GROUP_INSTR_OFFSETS
	.align		4
.L_3477:
        /*0084*/ 	.byte	0x04, 0x28
        /*0086*/ 	.short	(.L_3479 - .L_3478)


	//   ....[0]....
.L_3478:
        /*0088*/ 	.word	0x00001010


	//   ....[1]....
        /*008c*/ 	.word	0x00001110


	//   ....[2]....
        /*0090*/ 	.word	0x00001150


	//   ....[3]....
        /*0094*/ 	.word	0x00001250


	//   ....[4]....
        /*0098*/ 	.word	0x00001290


	//   ....[5]....
        /*009c*/ 	.word	0x00001390


	//   ....[6]....
        /*00a0*/ 	.word	0x000013d0


	//   ....[7]....
        /*00a4*/ 	.word	0x00001500


	//   ....[8]....
        /*00a8*/ 	.word	0x00001550


	//   ....[9]....
        /*00ac*/ 	.word	0x000015c0


	//   ....[10]....
        /*00b0*/ 	.word	0x00001630


	//   ....[11]....
        /*00b4*/ 	.word	0x00001d40


	//   ....[12]....
        /*00b8*/ 	.word	0x00001d90


	//   ....[13]....
        /*00bc*/ 	.word	0x00001e00


	//   ....[14]....
        /*00c0*/ 	.word	0x00001e50


	//   ....[15]....
        /*00c4*/ 	.word	0x00001ec0


	//   ....[16]....
        /*00c8*/ 	.word	0x00001f10


	//   ....[17]....
        /*00cc*/ 	.word	0x00001f80


	//   ....[18]....
        /*00d0*/ 	.word	0x00001fe0


	//   ....[19]....
        /*00d4*/ 	.word	0x00002060


	//   ....[20]....
        /*00d8*/ 	.word	0x000020f0


	//   ....[21]....
        /*00dc*/ 	.word	0x00002180


	//----- nvinfo : EIATTR_EXIT_INSTR_OFFSETS
	.align		4
.L_3479:
        /*00e0*/ 	.byte	0x04, 0x1c
        /*00e2*/ 	.short	(.L_3481 - .L_3480)


	//   ....[0]....
.L_3480:
        /*00e4*/ 	.word	0x00001c40


	//   ....[1]....
        /*00e8*/ 	.word	0x00001d20


	//----- nvinfo : EIATTR_CRS_STACK_SIZE
	.align		4
.L_3481:
        /*00ec*/ 	.byte	0x04, 0x1e
        /*00ee*/ 	.short	(.L_3483 - .L_3482)
.L_3482:
        /*00f0*/ 	.word	0x00000000


	//----- nvinfo : EIATTR_CBANK_PARAM_SIZE
	.align		4
.L_3483:
        /*00f4*/ 	.byte	0x03, 0x19
        /*00f6*/ 	.short	0x00a0


	//----- nvinfo : EIATTR_PARAM_CBANK
	.align		4
        /*00f8*/ 	.byte	0x04, 0x0a
        /*00fa*/ 	.short	(.L_3485 - .L_3484)
	.align		4
.L_3484:
        /*00fc*/ 	.word	index@(.nv.constant0._Z30group_norm_nhwc_fwd_sum_kernelI11Fp16IOFp16WLi196EEv26Group_norm_nhwc_fwd_params)
        /*0100*/ 	.short	0x0210
        /*0102*/ 	.short	0x00a0


	//----- nvinfo : EIATTR_SW_WAR
	.align		4
.L_3485:
        /*0104*/ 	.byte	0x04, 0x36
        /*0106*/ 	.short	(.L_3487 - .L_3486)
.L_3486:
        /*0108*/ 	.word	0x00000008
.L_3487:


//--------------------- .nv.info._Z30group_norm_nhwc_fwd_sum_kernelI11Fp16IOFp16WLi168EEv26Group_norm_nhwc_fwd_params --------------------------
	.section	.nv.info._Z30group_norm_nhwc_fwd_sum_kernelI11Fp16IOFp16WLi168EEv26Group_norm_nhwc_fwd_params,"",@"SHT_CUDA_INFO"
	.sectionflags	@""
	.align	4


	//----- nvinfo : EIATTR_CUDA_API_VERSION
	.align		4
        /*0000*/ 	.byte	0x04, 0x37
        /*0002*/ 	.short	(.L_3489 - .L_3488)
.L_3488:
        /*0004*/ 	.word	0x00000082


	//----- nvinfo : EIATTR_KPARAM_INFO
	.align		4
.L_3489:
        /*0008*/ 	.byte	0x04, 0x17
        /*000a*/ 	.short	(.L_3491 - .L_3490)
.L_3490:
        /*000c*/ 	.word	0x00000000
        /*0010*/ 	.short	0x0000
        /*0012*/ 	.short	0x0000
        /*0014*/ 	.byte	0x00, 0xf0, 0x81, 0x02


	//----- nvinfo : EIATTR_SPARSE_MMA_MASK
	.align		4
.L_3491:
        /*0018*/ 	.byte	0x03, 0x50
        /*001a*/ 	.short	0x0000


	//----- nvinfo : EIATTR_MAXREG_COUNT
	.align		4
        /*001c*/ 	.byte	0x03, 0x1b
        /*001e*/ 	.short	0x00ff


	//----- nvinfo : EIATTR_NUM_BARRIERS
	.align		4
        /*0020*/ 	.byte	0x02, 0x4c
        /*0022*/ 	.byte	0x01
	.zero		1


	//----- nvinfo : EIATTR_MERCURY_ISA_VERSION
	.align		4
        /*0024*/ 	.byte	0x03, 0x5f
        /*0026*/ 	.short	0x0101


	//----- nvinfo : EIATTR_COOP_GROUP_MASK_REGIDS
	.align		4
        /*0028*/ 	.byte	0x04, 0x29
        /*002a*/ 	.short	(.L_3493 - .L_3492)


	//   ....[0]....
.L_3492:
        /*002c*/ 	.word	0x05000003


	//   ....[1]....
        /*0030*/ 	.word	0x05000003


	//   ....[2]....
        /*0034*/ 	.word	0x05000003


	//   ....[3]....
        /*0038*/ 	.word	0x05000003


	//   ....[4]....
        /*003c*/ 	.word	0x05000003


	//   ....[5]....
        /*0040*/ 	.word	0x05000003


	//   ....[6]....
        /*0044*/ 	.word	0x05000003


	//   ....[7]....
        /*0048*/ 	.word	0x05000003


	//   ....[8]....
        /*004c*/ 	.word	0x05000003


	//   ....[9]....
        /*0050*/ 	.word	0x05000003


	//   ....[10]....
        /*0054*/ 	.word	0x05000003


	//   ....[11]....
        /*0058*/ 	.word	0x05000003


	//   ....[12]....
        /*005c*/ 	.word	0x05000003


	//   ....[13]....
        /*0060*/ 	.word	0x05000003


	//   ....[14]....
        /*0064*/ 	.word	0x05000003


	//   ....[15]....
        /*0068*/ 	.word	0x05000003


	//   ....[16]....
        /*006c*/ 	.word	0x05000003


	//   ....[17]....
        /*0070*/ 	.word	0x05000003


	//   ....[18]....
        /*0074*/ 	.word	0x05000003


	//   ....[19]....
        /*0078*/ 	.word	0x05000003


	//   ....[20]....
        /*007c*/ 	.word	0x05000003


	//   ....[21]....
        /*0080*/ 	.word	0x05000003


	//----- nvinfo : EIATTR_COOP_GROUP_INSTR_OFFSETS
	.align		4
.L_3493:
        /*0084*/ 	.byte	0x04, 0x28
        /*0086*/ 	.short	(.L_3495 - .L_3494)


	//   ....[0]....
.L_3494:
        /*0088*/ 	.word	0x00000fd0


	//   ....[1]....
        /*008c*/ 	.word	0x000010d0


	//   ....[2]....
        /*0090*/ 	.word	0x00001110


	//   ....[3]....
        /*0094*/ 	.word	0x00001210


	//   ....[4]....
        /*0098*/ 	.word	0x00001250


	//   ....[5]....
        /*009c*/ 	.word	0x00001350


	//   ....[6]....
        /*00a0*/ 	.word	0x00001390


	//   ....[7]....
        /*00a4*/ 	.word	0x000014c0


	//   ....[8]....
        /*00a8*/ 	.word	0x00001510


	//   ....[9]....
        /*00ac*/ 	.word	0x00001580


	//   ....[10]....
        /*00b0*/ 	.word	0x000015f0


	//   ....[11]....
        /*00b4*/ 	.word	0x00001cd0


	//   ....[12]....
        /*00b8*/ 	.word	0x00001d20


	//   ....[13]....
        /*00bc*/ 	.word	0x00001d90


	//   ....[14]....
        /*00c0*/ 	.word	0x00001de0


	//   ....[15]....
        /*00c4*/ 	.word	0x00001e50


	//   ....[16]....
        /*00c8*/ 	.word	0x00001ea0


	//   ....[17]....
        /*00cc*/ 	.word	0x00001f10


	//   ....[18]....
        /*00d0*/ 	.word	0x00001f70


	//   ....[19]....
        /*00d4*/ 	.word	0x00001ff0


	//   ....[20]....
        /*00d8*/ 	.word	0x00002080


	//   ....[21]....
        /*00dc*/ 	.word	0x00002110


	//----- nvinfo : EIATTR_EXIT_INSTR_OFFSETS
	.align		4
.L_3495:
        /*00e0*/ 	.byte	0x04, 0x1c
        /*00e2*/ 	.short	(.L_3497 - .L_3496)


	//   ....[0]....
.L_3496:
        /*00e4*/ 	.word	0x00001bd0


	//   ....[1]....
        /*00e8*/ 	.word	0x00001cb0


	//----- nvinfo : EIATTR_CRS_STACK_SIZE
	.align		4
.L_3497:
        /*00ec*/ 	.byte	0x04, 0x1e
        /*00ee*/ 	.short	(.L_3499 - .L_3498)
.L_3498:
        /*00f0*/ 	.word	0x00000000


	//----- nvinfo : EIATTR_CBANK_PARAM_SIZE
	.align		4
.L_3499:
        /*00f4*/ 	.byte	0x03, 0x19
        /*00f6*/ 	.short	0x00a0


	//----- nvinfo : EIATTR_PARAM_CBANK
	.align		4
        /*00f8*/ 	.byte	0x04, 0x0a
        /*00fa*/ 	.short	(.L_3501 - .L_3500)
	.align		4
.L_3500:
        /*00fc*/ 	.word	index@(.nv.constant0._Z30group_norm_nhwc_fwd_sum_kernelI11Fp16IOFp16WLi168EEv26Group_norm_nhwc_fwd_params)
        /*0100*/ 	.short	0x0210
        /*0102*/ 	.short	0x00a0


	//----- nvinfo : EIATTR_SW_WAR
	.align		4
.L_3501:
        /*0104*/ 	.byte	0x04, 0x36
        /*0106*/ 	.short	(.L_3503 - .L_3502)
.L_3502:
        /*0108*/ 	.word	0x00000008
.L_3503:


//--------------------- .nv.info._Z30group_norm_nhwc_fwd_sum_kernelI11Fp16IOFp16WLi64EEv26Group_norm_nhwc_fwd_params --------------------------
	.section	.nv.info._Z30group_norm_nhwc_fwd_sum_kernelI11Fp16IOFp16WLi64EEv26Group_norm_nhwc_fwd_params,"",@"SHT_CUDA_INFO"
	.sectionflags	@""
	.align	4


	//----- nvinfo : EIATTR_CUDA_API_VERSION
	.align		4
        /*0000*/ 	.byte	0x04, 0x37
        /*0002*/ 	.short	(.L_3505 - .L_3504)
.L_3504:
        /*0004*/ 	.word	0x00000082


	//----- nvinfo : EIATTR_KPARAM_INFO
	.align		4
.L_3505:
        /*0008*/ 	.byte	0x04, 0x17
        /*000a*/ 	.short	(.L_3507 - .L_3506)
.L_3506:
        /*000c*/ 	.word	0x00000000
        /*0010*/ 	.short	0x0000
        /*0012*/ 	.short	0x0000
        /*0014*/ 	.byte	0x00, 0xf0, 0x81, 0x02


	//----- nvinfo : EIATTR_SPARSE_MMA_MASK
	.align		4
.L_3507:
        /*0018*/ 	.byte	0x03, 0x50
        /*001a*/ 	.short	0x0000


	//----- nvinfo : EIATTR_MAXREG_COUNT
	.align		4
        /*001c*/ 	.byte	0x03, 0x1b
        /*001e*/ 	.short	0x00ff


	//----- nvinfo : EIATTR_NUM_BARRIERS
	.align		4
        /*0020*/ 	.byte	0x02, 0x4c
        /*0022*/ 	.byte	0x01
	.zero		1


	//----- nvinfo : EIATTR_MERCURY_ISA_VERSION
	.align		4
        /*0024*/ 	.byte	0x03, 0x5f
        /*0026*/ 	.short	0x0101


	//----- nvinfo : EIATTR_COOP_GROUP_MASK_REGIDS
	.align		4
        /*0028*/ 	.byte	0x04, 0x29
        /*002a*/ 	.short	(.L_3509 - .L_3508)


	//   ....[0]....
.L_3508:
        /*002c*/ 	.word	0xffffffff


	//   ....[1]....
        /*0030*/ 	.word	0xffffffff


	//   ....[2]....
        /*0034*/ 	.word	0xffffffff


	//   ....[3]....
        /*0038*/ 	.word	0xffffffff


	//   ....[4]....
        /*003c*/ 	.word	0xffffffff


	//   ....[5]....
        /*0040*/ 	.word	0xffffffff


	//   ....[6]....
        /*0044*/ 	.word	0xffffffff


	//   ....[7]....
        /*0048*/ 	.word	0xffffffff


	//   ....[8]....
        /*004c*/ 	.word	0xffffffff


	//   ....[9]....
        /*0050*/ 	.word	0xffffffff


	//   ....[10]....
        /*0054*/ 	.word	0xffffffff


	//   ....[11]....
        /*0058*/ 	.word	0xffffffff


	//   ....[12]....
        /*005c*/ 	.word	0xffffffff


	//   ....[13]....
        /*0060*/ 	.word	0xffffffff


	//   ....[14]....
        /*0064*/ 	.word	0xffffffff


	//   ....[15]....
        /*0068*/ 	.word	0xffffffff


	//   ....[16]....
        /*006c*/ 	.word	0xffffffff


	//   ....[17]....
        /*0070*/ 	.word	0xffffffff


	//   ....[18]....
        /*0074*/ 	.word	0x05000015


	//   ....[19]....
        /*0078*/ 	.word	0x05000015


	//   ....[20]....
        /*007c*/ 	.word	0x05000015


	//   ....[21]....
        /*0080*/ 	.word	0x05000015


	//   ....[22]....
        /*0084*/ 	.word	0x05000015


	//   ....[23]....
        /*0088*/ 	.word	0x05000015


	//   ....[24]....
        /*008c*/ 	.word	0x05000015


	//   ....[25]....
        /*0090*/ 	.word	0x05000015


	//   ....[26]....
        /*0094*/ 	.word	0x05000015


	//   ....[27]....
        /*0098*/ 	.word	0x05000015


	//   ....[28]....
        /*009c*/ 	.word	0x05000015


	//   ....[29]....
        /*00a0*/ 	.word	0x05000015


	//   ....[30]....
        /*00a4*/ 	.word	0x05000015


	//   ....[31]....
        /*00a8*/ 	.word	0x05000015


	//   ....[32]....
        /*00ac*/ 	.word	0x05000015


	//   ....[33]....
        /*00b0*/ 	.word	0x05000015


	//   ....[34]....
        /*00b4*/ 	.word	0x05000015


	//   ....[35]....
        /*00b8*/ 	.word	0x05000015


	//----- nvinfo : EIATTR_COOP_GROUP_INSTR_OFFSETS
	.align		4
.L_3509:
        /*00bc*/ 	.byte	0x04, 0x28
        /*00be*/ 	.short	(.L_3511 - .L_3510)


	//   ....[0]....
.L_3510:
        /*00c0*/ 	.word	0x00000dd0


	//   ....[1]....
        /*00c4*/ 	.word	0x00000e00


	//   ....[2]....
        /*00c8*/ 	.word	0x00000e10


	//   ....[3]....
        /*00cc*/ 	.word	0x00000e70


	//   ....[4]....
        /*00d0*/ 	.word	0x00000ea0


	//   ....[5]....
        /*00d4*/ 	.word	0x00000eb0


	//   ....[6]....
        /*00d8*/ 	.word	0x00000f10


	//   ....[7]....
        /*00dc*/ 	.word	0x00000f40


	//   ....[8]....
        /*00e0*/ 	.word	0x00000f50


	//   ....[9]....
        /*00e4*/ 	.word	0x00000fb0


	//   ....[10]....
        /*00e8*/ 	.word	0x00000fe0


	//   ....[11]....
        /*00ec*/ 	.word	0x00000ff0


	//   ....[12]....
        /*00f0*/ 	.word	0x00001050


	//   ....[13]....
        /*00f4*/ 	.word	0x00001080


	//   ....[14]....
        /*00f8*/ 	.word	0x00001090


	//   ....[15]....
        /*00fc*/ 	.word	0x000010f0


	//   ....[16]....
        /*0100*/ 	.word	0x00001100


	//   ....[17]....
        /*0104*/ 	.word	0x00001110


	//   ....[18]....
        /*0108*/ 	.word	0x00001480


	//   ....[19]....
        /*010c*/ 	.word	0x000014d0


	//   ....[20]....
        /*0110*/ 	.word	0x00001530


	//   ....[21]....
        /*0114*/ 	.word	0x000015c0


	//   ....[22]....
        /*0118*/ 	.word	0x00001630


	//   ....[23]....
        /*011c*/ 	.word	0x00001690


	//   ....[24]....
        /*0120*/ 	.word	0x00001720


	//   ....[25]....
        /*0124*/ 	.word	0x00001790


	//   ....[26]....
        /*0128*/ 	.word	0x000017f0


	//   ....[27]....
        /*012c*/ 	.word	0x00001880


	//   ....[28]....
        /*0130*/ 	.word	0x000018f0


	//   ....[29]....
        /*0134*/ 	.word	0x00001950


	//   ....[30]....
        /*0138*/ 	.word	0x000019e0


	//   ....[31]....
        /*013c*/ 	.word	0x00001a40


	//   ....[32]....
        /*0140*/ 	.word	0x00001a90


	//   ....[33]....
        /*0144*/ 	.word	0x00001b40


	//   ....[34]....
        /*0148*/ 	.word	0x00001b90


	//   ....[35]....
        /*014c*/ 	.word	0x00001be0


	//----- nvinfo : EIATTR_EXIT_INSTR_OFFSETS
	.align		4
.L_3511:
        /*0150*/ 	.byte	0x04, 0x1c
        /*0152*/ 	.short	(.L_3513 - .L_3512)


	//   ....[0]....
.L_3512:
        /*0154*/ 	.word	0x00001310


	//   ....[1]....
        /*0158*/ 	.word	0x00001400


	//----- nvinfo : EIATTR_CRS_STACK_SIZE
	.align		4
.L_3513:
        /*015c*/ 	.byte	0x04, 0x1e
        /*015e*/ 	.short	(.L_3515 - .L_3514)
.L_3514:
        /*0160*/ 	.word	0x00000000


	//----- nvinfo : EIATTR_CBANK_PARAM_SIZE
	.align		4
.L_3515:
        /*0164*/ 	.byte	0x03, 0x19
        /*0166*/ 	.short	0x00a0


	//----- nvinfo : EIATTR_PARAM_CBANK
	.align		4
        /*0168*/ 	.byte	0x04, 0x0a
        /*016a*/ 	.short	(.L_3517 - .L_3516)
	.align		4
.L_3516:
        /*016c*/ 	.word	index@(.nv.constant0._Z30group_norm_nhwc_fwd_sum_kernelI11Fp16IOFp16WLi64EEv26Group_norm_nhwc_fwd_params)
        /*0170*/ 	.short	0x0210
        /*0172*/ 	.short	0x00a0


	//----- nvinfo : EIATTR_SW_WAR
	.align		4
.L_3517:
        /*0174*/ 	.byte	0x04, 0x36
        /*0176*/ 	.short	(.L_3519 - .L_3518)
.L_3518:
        /*0178*/ 	.word	0x00000008
.L_3519:


//--------------------- .nv.info._Z30group_norm_nhwc_fwd_sum_kernelI11Fp16IOFp16WLi128EEv26Group_norm_nhwc_fwd_params --------------------------
	.section	.nv.info._Z30group_norm_nhwc_fwd_sum_kernelI11Fp16IOFp16WLi128EEv26Group_norm_nhwc_fwd_params,"",@"SHT_CUDA_INFO"
	.sectionflags	@""
	.align	4


	//----- nvinfo : EIATTR_CUDA_API_VERSION
	.align		4
        /*0000*/ 	.byte	0x04, 0x37
        /*0002*/ 	.short	(.L_3521 - .L_3520)
.L_3520:
        /*0004*/ 	.word	0x00000082


	//----- nvinfo : EIATTR_KPARAM_INFO
	.align		4
.L_3521:
        /*0008*/ 	.byte	0x04, 0x17
        /*000a*/ 	.short	(.L_3523 - .L_3522)
.L_3522:
        /*000c*/ 	.word	0x00000000
        /*0010*/ 	.short	0x0000
        /*0012*/ 	.short	0x0000
        /*0014*/ 	.byte	0x00, 0xf0, 0x81, 0x02


	//----- nvinfo : EIATTR_SPARSE_MMA_MASK
	.align		4
.L_3523:
        /*0018*/ 	.byte	0x03, 0x50
        /*001a*/ 	.short	0x0000


	//----- nvinfo : EIATTR_MAXREG_COUNT
	.align		4
        /*001c*/ 	.byte	0x03, 0x1b
        /*001e*/ 	.short	0x00ff


	//----- nvinfo : EIATTR_NUM_BARRIERS
	.align		4
        /*0020*/ 	.byte	0x02, 0x4c
        /*0022*/ 	.byte	0x01
	.zero		1


	//----- nvinfo : EIATTR_MERCURY_ISA_VERSION
	.align		4
        /*0024*/ 	.byte	0x03, 0x5f
        /*0026*/ 	.short	0x0101


	//----- nvinfo : EIATTR_COOP_GROUP_MASK_REGIDS
	.align		4
        /*0028*/ 	.byte	0x04, 0x29
        /*002a*/ 	.short	(.L_3525 - .L_3524)


	//   ....[0]....
.L_3524:
        /*002c*/ 	.word	0xffffffff


	//   ....[1]....
        /*0030*/ 	.word	0xffffffff


	//   ....[2]....
        /*0034*/ 	.word	0xffffffff


	//   ....[3]....
        /*0038*/ 	.word	0xffffffff


	//   ....[4]....
        /*003c*/ 	.word	0xffffffff


	//   ....[5]....
        /*0040*/ 	.word	0xffffffff


	//   ....[6]....
        /*0044*/ 	.word	0xffffffff


	//   ....[7]....
        /*0048*/ 	.word	0xffffffff


	//   ....[8]....
        /*004c*/ 	.word	0xffffffff


	//   ....[9]....
        /*0050*/ 	.word	0xffffffff


	//   ....[10]....
        /*0054*/ 	.word	0xffffffff


	//   ....[11]....
        /*0058*/ 	.word	0xffffffff


	//   ....[12]....
        /*005c*/ 	.word	0xffffffff


	//   ....[13]....
        /*0060*/ 	.word	0xffffffff


	//   ....[14]....
        /*0064*/ 	.word	0xffffffff


	//   ....[15]....
        /*0068*/ 	.word	0xffffffff


	//   ....[16]....
        /*006c*/ 	.word	0xffffffff


	//   ....[17]....
        /*0070*/ 	.word	0xffffffff


	//   ....[18]....
        /*0074*/ 	.word	0x05000000


	//   ....[19]....
        /*0078*/ 	.word	0x05000000


	//   ....[20]....
        /*007c*/ 	.word	0x05000000


	//   ....[21]....
        /*0080*/ 	.word	0x05000000


	//   ....[22]....
        /*0084*/ 	.word	0x05000000


	//   ....[23]....
        /*0088*/ 	.word	0x05000000


	//   ....[24]....
        /*008c*/ 	.word	0x05000000


	//   ....[25]....
        /*0090*/ 	.word	0x05000000


	//   ....[26]....
        /*0094*/ 	.word	0x05000000


	//   ....[27]....
        /*0098*/ 	.word	0x05000000


	//   ....[28]....
        /*009c*/ 	.word	0x05000000


	//   ....[29]....
        /*00a0*/ 	.word	0x05000000


	//   ....[30]....
        /*00a4*/ 	.word	0x05000000


	//   ....[31]....
        /*00a8*/ 	.word	0x05000000


	//   ....[32]....
        /*00ac*/ 	.word	0x05000000


	//   ....[33]....
        /*00b0*/ 	.word	0x05000000


	//   ....[34]....
        /*00b4*/ 	.word	0x05000000


	//   ....[35]....
        /*00b8*/ 	.word	0x05000000


	//----- nvinfo : EIATTR_COOP_GROUP_INSTR_OFFSETS
	.align		4
.L_3525:
        /*00bc*/ 	.byte	0x04, 0x28
        /*00be*/ 	.short	(.L_3527 - .L_3526)


	//   ....[0]....
.L_3526:
        /*00c0*/ 	.word	0x00000f20


	//   ....[1]....
        /*00c4*/ 	.word	0x00000f50


	//   ....[2]....
        /*00c8*/ 	.word	0x00000f70


	//   ....[3]....
        /*00cc*/ 	.word	0x00000fd0


	//   ....[4]....
        /*00d0*/ 	.word	0x00001000


	//   ....[5]....
        /*00d4*/ 	.word	0x00001010


	//   ....[6]....
        /*00d8*/ 	.word	0x00001070


	//   ....[7]....
        /*00dc*/ 	.word	0x000010a0


	//   ....[8]....
        /*00e0*/ 	.word	0x000010b0


	//   ....[9]....
        /*00e4*/ 	.word	0x00001110


	//   ....[10]....
        /*00e8*/ 	.word	0x00001140


	//   ....[11]....
        /*00ec*/ 	.word	0x00001150


	//   ....[12]....
        /*00f0*/ 	.word	0x000011b0


	//   ....[13]....
        /*00f4*/ 	.word	0x000011e0


	//   ....[14]....
        /*00f8*/ 	.word	0x000011f0


	//   ....[15]....
        /*00fc*/ 	.word	0x00001260


	//   ....[16]....
        /*0100*/ 	.word	0x00001270


	//   ....[17]....
        /*0104*/ 	.word	0x00001280


	//   ....[18]....
        /*0108*/ 	.word	0x00001710


	//   ....[19]....
        /*010c*/ 	.word	0x00001770


	//   ....[20]....
        /*0110*/ 	.word	0x000017d0


	//   ....[21]....
        /*0114*/ 	.word	0x00001860


	//   ....[22]....
        /*0118*/ 	.word	0x000018d0


	//   ....[23]....
        /*011c*/ 	.word	0x00001930


	//   ....[24]....
        /*0120*/ 	.word	0x000019c0


	//   ....[25]....
        /*0124*/ 	.word	0x00001a30


	//   ....[26]....
        /*0128*/ 	.word	0x00001a90


	//   ....[27]....
        /*012c*/ 	.word	0x00001b20


	//   ....[28]....
        /*0130*/ 	.word	0x00001ba0


	//   ....[29]....
        /*0134*/ 	.word	0x00001c00


	//   ....[30]....
        /*0138*/ 	.word	0x00001c90


	//   ....[31]....
        /*013c*/ 	.word	0x00001cf0


	//   ....[32]....
        /*0140*/ 	.word	0x00001d50


	//   ....[33]....
        /*0144*/ 	.word	0x00001de0


	//   ....[34]....
        /*0148*/ 	.word	0x00001e30


	//   ....[35]....
        /*014c*/ 	.word	0x00001e80


	//----- nvinfo : EIATTR_EXIT_INSTR_OFFSETS
	.align		4
.L_3527:
        /*0150*/ 	.byte	0x04, 0x1c
        /*0152*/ 	.short	(.L_3529 - .L_3528)


	//   ....[0]....
.L_3528:
        /*0154*/ 	.word	0x000015a0


	//   ....[1]....
        /*0158*/ 	.word	0x00001690


	//----- nvinfo : EIATTR_CRS_STACK_SIZE
	.align		4
.L_3529:
        /*015c*/ 	.byte	0x04, 0x1e
        /*015e*/ 	.short	(.L_3531 - .L_3530)
.L_3530:
        /*0160*/ 	.word	0x00000000


	//----- nvinfo : EIATTR_CBANK_PARAM_SIZE
	.align		4
.L_3531:
        /*0164*/ 	.byte	0x03, 0x19
        /*0166*/ 	.short	0x00a0


	//----- nvinfo : EIATTR_PARAM_CBANK
	.align		4
        /*0168*/ 	.byte	0x04, 0x0a
        /*016a*/ 	.short	(.L_3533 - .L_3532)
	.align		4
.L_3532:
        /*016c*/ 	.word	index@(.nv.constant0._Z30group_norm_nhwc_fwd_sum_kernelI11Fp16IOFp16WLi128EEv26Group_norm_nhwc_fwd_params)
        /*0170*/ 	.short	0x0210
        /*0172*/ 	.short	0x00a0


	//----- nvinfo : EIATTR_SW_WAR
	.align		4
.L_3533:
        /*0174*/ 	.byte	0x04, 0x36
        /*0176*/ 	.short	(.L_3535 - .L_3534)
.L_3534:
        /*0178*/ 	.word	0x00000008
.L_3535:


//--------------------- .nv.info._Z30group_norm_nhwc_fwd_sum_kernelI11Fp16IOFp16WLi192EEv26Group_norm_nhwc_fwd_params --------------------------
	.section	.nv.info._Z30group_norm_nhwc_fwd_sum_kernelI11Fp16IOFp16WLi192EEv26Group_norm_nhwc_fwd_params,"",@"SHT_CUDA_INFO"
	.sectionflags	@""
	.align	4


	//----- nvinfo : EIATTR_CUDA_API_VERSION
	.align		4
        /*0000*/ 	.byte	0x04, 0x37
        /*0002*/ 	.short	(.L_3537 - .L_3536)
.L_3536:
        /*0004*/ 	.word	0x00000082


	//----- nvinfo : EIATTR_KPARAM_INFO
	.align		4
.L_3537:
        /*0008*/ 	.byte	0x04, 0x17
        /*000a*/ 	.short	(.L_3539 - .L_3538)
.L_3538:
        /*000c*/ 	.word	0x00000000
        /*0010*/ 	.short	0x0000
        /*0012*/ 	.short	0x0000
        /*0014*/ 	.byte	0x00, 0xf0, 0x81, 0x02


	//----- nvinfo : EIATTR_SPARSE_MMA_MASK
	.align		4
.L_3539:
        /*0018*/ 	.byte	0x03, 0x50
        /*001a*/ 	.short	0x0000


	//----- nvinfo : EIATTR_MAXREG_COUNT
	.align		4
        /*001c*/ 	.byte	0x03, 0x1b
        /*001e*/ 	.short	0x00ff


	//----- nvinfo : EIATTR_NUM_BARRIERS
	.align		4
        /*0020*/ 	.byte	0x02, 0x4c
        /*0022*/ 	.byte	0x01
	.zero		1


	//----- nvinfo : EIATTR_MERCURY_ISA_VERSION
	.align		4
        /*0024*/ 	.byte	0x03, 0x5f
        /*0026*/ 	.short	0x0101


	//----- nvinfo : EIATTR_COOP_GROUP_MASK_REGIDS
	.align		4
        /*0028*/ 	.byte	0x04, 0x29
        /*002a*/ 	.short	(.L_3541 - .L_3540)


	//   ....[0]....
.L_3540:
        /*002c*/ 	.word	0xffffffff


	//   ....[1]....
        /*0030*/ 	.word	0xffffffff


	//   ....[2]....
        /*0034*/ 	.word	0xffffffff


	//   ....[3]....
        /*0038*/ 	.word	0xffffffff


	//   ....[4]....
        /*003c*/ 	.word	0xffffffff


	//   ....[5]....
        /*0040*/ 	.word	0xffffffff


	//   ....[6]....
        /*0044*/ 	.word	0xffffffff


	//   ....[7]....
        /*0048*/ 	.word	0xffffffff


	//   ....[8]....
        /*004c*/ 	.word	0xffffffff


	//   ....[9]....
        /*0050*/ 	.word	0xffffffff


	//   ....[10]....
        /*0054*/ 	.word	0xffffffff


	//   ....[11]....
        /*0058*/ 	.word	0xffffffff


	//   ....[12]....
        /*005c*/ 	.word	0xffffffff


	//   ....[13]....
        /*0060*/ 	.word	0xffffffff


	//   ....[14]....
        /*0064*/ 	.word	0xffffffff


	//   ....[15]....
        /*0068*/ 	.word	0xffffffff


	//   ....[16]....
        /*006c*/ 	.word	0xffffffff


	//   ....[17]....
        /*0070*/ 	.word	0xffffffff


	//   ....[18]....
        /*0074*/ 	.word	0x0500001a


	//   ....[19]....
        /*0078*/ 	.word	0x0500001a


	//   ....[20]....
        /*007c*/ 	.word	0x0500001a


	//   ....[21]....
        /*0080*/ 	.word	0x0500001a


	//   ....[22]....
        /*0084*/ 	.word	0x0500001a


	//   ....[23]....
        /*0088*/ 	.word	0x0500001a


	//   ....[24]....
        /*008c*/ 	.word	0x0500001a


	//   ....[25]....
        /*0090*/ 	.word	0x0500001a


	//   ....[26]....
        /*0094*/ 	.word	0x0500001a


	//   ....[27]....
        /*0098*/ 	.word	0x0500001a


	//   ....[28]....
        /*009c*/ 	.word	0x0500001a


	//   ....[29]....
        /*00a0*/ 	.word	0x0500001a


	//   ....[30]....
        /*00a4*/ 	.word	0x0500001a


	//   ....[31]....
        /*00a8*/ 	.word	0x0500001a


	//   ....[32]....
        /*00ac*/ 	.word	0x0500001a


	//   ....[33]....
        /*00b0*/ 	.word	0x0500001a


	//   ....[34]....
        /*00b4*/ 	.word	0x0500001a


	//   ....[35]....
        /*00b8*/ 	.word	0x0500001a


	//----- nvinfo : EIATTR_COOP_GROUP_INSTR_OFFSETS
	.align		4
.L_3541:
        /*00bc*/ 	.byte	0x04, 0x28
        /*00be*/ 	.short	(.L_3543 - .L_3542)


	//   ....[0]....
.L_3542:
        /*00c0*/ 	.word	0x00001050


	//   ....[1]....
        /*00c4*/ 	.word	0x00001080


	//   ....[2]....
        /*00c8*/ 	.word	0x00001090


	//   ....[3]....
        /*00cc*/ 	.word	0x000010f0


	//   ....[4]....
        /*00d0*/ 	.word	0x00001120


	//   ....[5]....
        /*00d4*/ 	.word	0x00001130


	//   ....[6]....
        /*00d8*/ 	.word	0x00001190


	//   ....[7]....
        /*00dc*/ 	.word	0x000011c0


	//   ....[8]....
        /*00e0*/ 	.word	0x000011d0


	//   ....[9]....
        /*00e4*/ 	.word	0x00001230


	//   ....[10]....
        /*00e8*/ 	.word	0x00001260


	//   ....[11]....
        /*00ec*/ 	.word	0x00001270


	//   ....[12]....
        /*00f0*/ 	.word	0x000012d0


	//   ....[13]....
        /*00f4*/ 	.word	0x00001300


	//   ....[14]....
        /*00f8*/ 	.word	0x00001310


	//   ....[15]....
        /*00fc*/ 	.word	0x00001380


	//   ....[16]....
        /*0100*/ 	.word	0x00001390


	//   ....[17]....
        /*0104*/ 	.word	0x000013a0


	//   ....[18]....
        /*0108*/ 	.word	0x000019e0


	//   ....[19]....
        /*010c*/ 	.word	0x00001a30


	//   ....[20]....
        /*0110*/ 	.word	0x00001aa0


	//   ....[21]....
        /*0114*/ 	.word	0x00001b50


	//   ....[22]....
        /*0118*/ 	.word	0x00001ba0


	//   ....[23]....
        /*011c*/ 	.word	0x00001c10


	//   ....[24]....
        /*0120*/ 	.word	0x00001cc0


	//   ....[25]....
        /*0124*/ 	.word	0x00001d10


	//   ....[26]....
        /*0128*/ 	.word	0x00001d80


	//   ....[27]....
        /*012c*/ 	.word	0x00001e30


	//   ....[28]....
        /*0130*/ 	.word	0x00001e80


	//   ....[29]....
        /*0134*/ 	.word	0x00001ef0


	//   ....[30]....
        /*0138*/ 	.word	0x00001fa0


	//   ....[31]....
        /*013c*/ 	.word	0x00002000


	//   ....[32]....
        /*0140*/ 	.word	0x00002050


	//   ....[33]....
        /*0144*/ 	.word	0x00002110


	//   ....[34]....
        /*0148*/ 	.word	0x00002160


	//   ....[35]....
        /*014c*/ 	.word	0x000021b0


	//----- nvinfo : EIATTR_EXIT_INSTR_OFFSETS
	.align		4
.L_3543:
        /*0150*/ 	.byte	0x04, 0x1c
        /*0152*/ 	.short	(.L_3545 - .L_3544)


	//   ....[0]....
.L_3544:
        /*0154*/ 	.word	0x00001880


	//   ....[1]....
        /*0158*/ 	.word	0x00001970


	//----- nvinfo : EIATTR_CRS_STACK_SIZE
	.align		4
.L_3545:
        /*015c*/ 	.byte	0x04, 0x1e
        /*015e*/ 	.short	(.L_3547 - .L_3546)
.L_3546:
        /*0160*/ 	.word	0x00000000


	//----- nvinfo : EIATTR_CBANK_PARAM_SIZE
	.align		4
.L_3547:
        /*0164*/ 	.byte	0x03, 0x19
        /*0166*/ 	.short	0x00a0


	//----- nvinfo : EIATTR_PARAM_CBANK
	.align		4
        /*0168*/ 	.byte	0x04, 0x0a
        /*016a*/ 	.short	(.L_3549 - .L_3548)
	.align		4
.L_3548:
        /*016c*/ 	.word	index@(.nv.constant0._Z30group_norm_nhwc_fwd_sum_kernelI11Fp16IOFp16WLi192EEv26Group_norm_nhwc_fwd_params)
        /*0170*/ 	.short	0x0210
        /*0172*/ 	.short	0x00a0


	//----- nvinfo : EIATTR_SW_WAR
	.align		4
.L_3549:
        /*0174*/ 	.byte	0x04, 0x36
        /*0176*/ 	.short	(.L_3551 - .L_3550)
.L_3550:
        /*0178*/ 	.word	0x00000008
.L_3551:


//--------------------- .nv.info._Z30group_norm_nhwc_fwd_sum_kernelI11Fp16IOFp16WLi448EEv26Group_norm_nhwc_fwd_params --------------------------
	.section	.nv.info._Z30group_norm_nhwc_fwd_sum_kernelI11Fp16IOFp16WLi448EEv26Group_norm_nhwc_fwd_params,"",@"SHT_CUDA_INFO"
	.sectionflags	@""
	.align	4


	//----- nvinfo : EIATTR_CUDA_API_VERSION
	.align		4
        /*0000*/ 	.byte	0x04, 0x37
        /*0002*/ 	.short	(.L_3553 - .L_3552)
.L_3552:
        /*0004*/ 	.word	0x00000082


	//----- nvinfo : EIATTR_KPARAM_INFO
	.align		4
.L_3553:
        /*0008*/ 	.byte	0x04, 0x17
        /*000a*/ 	.short	(.L_3555 - .L_3554)
.L_3554:
        /*000c*/ 	.word	0x00000000
        /*0010*/ 	.short	0x0000
        /*0012*/ 	.short	0x0000
        /*0014*/ 	.byte	0x00, 0xf0, 0x81, 0x02


	//----- nvinfo : EIATTR_SPARSE_MMA_MASK
	.align		4
.L_3555:
        /*0018*/ 	.byte	0x03, 0x50
        /*001a*/ 	.short	0x0000


	//----- nvinfo : EIATTR_MAXREG_COUNT
	.align		4
        /*001c*/ 	.byte	0x03, 0x1b
        /*001e*/ 	.short	0x00ff


	//----- nvinfo : EIATTR_NUM_BARRIERS
	.align		4
        /*0020*/ 	.byte	0x02, 0x4c
        /*0022*/ 	.byte	0x01
	.zero		1


	//----- nvinfo : EIATTR_MERCURY_ISA_VERSION
	.align		4
        /*0024*/ 	.byte	0x03, 0x5f
        /*0026*/ 	.short	0x0101


	//----- nvinfo : EIATTR_COOP_GROUP_MASK_REGIDS
	.align		4
        /*0028*/ 	.byte	0x04, 0x29
        /*002a*/ 	.short	(.L_3557 - .L_3556)


	//   ....[0]....
.L_3556:
        /*002c*/ 	.word	0xffffffff


	//   ....[1]....
        /*0030*/ 	.word	0xffffffff


	//   ....[2]....
        /*0034*/ 	.word	0xffffffff


	//   ....[3]....
        /*0038*/ 	.word	0xffffffff


	//   ....[4]....
        /*003c*/ 	.word	0xffffffff


	//   ....[5]....
        /*0040*/ 	.word	0xffffffff


	//   ....[6]....
        /*0044*/ 	.word	0xffffffff


	//   ....[7]....
        /*0048*/ 	.word	0xffffffff


	//   ....[8]....
        /*004c*/ 	.word	0xffffffff


	//   ....[9]....
        /*0050*/ 	.word	0xffffffff


	//   ....[10]....
        /*0054*/ 	.word	0xffffffff


	//   ....[11]....
        /*0058*/ 	.word	0xffffffff


	//   ....[12]....
        /*005c*/ 	.word	0xffffffff


	//   ....[13]....
        /*0060*/ 	.word	0xffffffff


	//   ....[14]....
        /*0064*/ 	.word	0xffffffff


	//   ....[15]....
        /*0068*/ 	.word	0xffffffff


	//   ....[16]....
        /*006c*/ 	.word	0xffffffff


	//   ....[17]....
        /*0070*/ 	.word	0xffffffff


	//   ....[18]....
        /*0074*/ 	.word	0x05000032


	//   ....[19]....
        /*0078*/ 	.word	0x05000032


	//   ....[20]....
        /*007c*/ 	.word	0x05000032


	//   ....[21]....
        /*0080*/ 	.word	0x05000032


	//   ....[22]....
        /*0084*/ 	.word	0x05000032


	//   ....[23]....
        /*0088*/ 	.word	0x05000032


	//   ....[24]....
        /*008c*/ 	.word	0x05000032


	//   ....[25]....
        /*0090*/ 	.word	0x05000032


	//   ....[26]....
        /*0094*/ 	.word	0x05000032


	//   ....[27]....
        /*0098*/ 	.word	0x05000032


	//   ....[28]....
        /*009c*/ 	.word	0x05000032


	//   ....[29]....
        /*00a0*/ 	.word	0x05000032


	//   ....[30]....
        /*00a4*/ 	.word	0x05000032


	//   ....[31]....
        /*00a8*/ 	.word	0x05000032


	//   ....[32]....
        /*00ac*/ 	.word	0x05000032


	//   ....[33]....
        /*00b0*/ 	.word	0x05000032


	//   ....[34]....
        /*00b4*/ 	.word	0x05000032


	//   ....[35]....
        /*00b8*/ 	.word	0x05000032


	//----- nvinfo : EIATTR_COOP_GROUP_INSTR_OFFSETS
	.align		4
.L_3557:
        /*00bc*/ 	.byte	0x04, 0x28
        /*00be*/ 	.short	(.L_3559 - .L_3558)


	//   ....[0]....
.L_3558:
        /*00c0*/ 	.word	0x00001550


	//   ....[1]....
        /*00c4*/ 	.word	0x00001580


	//   ....[2]....
        /*00c8*/ 	.word	0x000015a0


	//   ....[3]....
        /*00cc*/ 	.word	0x00001600


	//   ....[4]....
        /*00d0*/ 	.word	0x00001630


	//   ....[5]....
        /*00d4*/ 	.word	0x00001640


	//   ....[6]....
        /*00d8*/ 	.word	0x000016a0


	//   ....[7]....
        /*00dc*/ 	.word	0x000016d0


	//   ....[8]....
        /*00e0*/ 	.word	0x000016e0


	//   ....[9]....
        /*00e4*/ 	.word	0x00001740


	//   ....[10]....
        /*00e8*/ 	.word	0x00001770


	//   ....[11]....
        /*00ec*/ 	.word	0x00001780


	//   ....[12]....
        /*00f0*/ 	.word	0x000017d0


	//   ....[13]....
        /*00f4*/ 	.word	0x00001810


	//   ....[14]....
        /*00f8*/ 	.word	0x00001830


	//   ....[15]....
        /*00fc*/ 	.word	0x00001870


	//   ....[16]....
        /*0100*/ 	.word	0x000018b0


	//   ....[17]....
        /*0104*/ 	.word	0x000018d0


	//   ....[18]....
        /*0108*/ 	.word	0x00002370


	//   ....[19]....
        /*010c*/ 	.word	0x000023e0


	//   ....[20]....
        /*0110*/ 	.word	0x00002450


	//   ....[21]....
        /*0114*/ 	.word	0x00002500


	//   ....[22]....
        /*0118*/ 	.word	0x00002570


	//   ....[23]....
        /*011c*/ 	.word	0x000025e0


	//   ....[24]....
        /*0120*/ 	.word	0x00002690


	//   ....[25]....
        /*0124*/ 	.word	0x00002700


	//   ....[26]....
        /*0128*/ 	.word	0x00002770


	//   ....[27]....
        /*012c*/ 	.word	0x00002820


	//   ....[28]....
        /*0130*/ 	.word	0x00002890


	//   ....[29]....
        /*0134*/ 	.word	0x00002900


	//   ....[30]....
        /*0138*/ 	.word	0x000029b0


	//   ....[31]....
        /*013c*/ 	.word	0x00002a30


	//   ....[32]....
        /*0140*/ 	.word	0x00002a90


	//   ....[33]....
        /*0144*/ 	.word	0x00002b40


	//   ....[34]....
        /*0148*/ 	.word	0x00002bc0


	//   ....[35]....
        /*014c*/ 	.word	0x00002c20


	//----- nvinfo : EIATTR_EXIT_INSTR_OFFSETS
	.align		4
.L_3559:
        /*0150*/ 	.byte	0x04, 0x1c
        /*0152*/ 	.short	(.L_3561 - .L_3560)


	//   ....[0]....
.L_3560:
        /*0154*/ 	.word	0x000021e0


	//   ....[1]....
        /*0158*/ 	.word	0x000022d0


	//----- nvinfo : EIATTR_CRS_STACK_SIZE
	.align		4
.L_3561:
        /*015c*/ 	.byte	0x04, 0x1e
        /*015e*/ 	.short	(.L_3563 - .L_3562)
.L_3562:
        /*0160*/ 	.word	0x00000000


	//----- nvinfo : EIATTR_CBANK_PARAM_SIZE
	.align		4
.L_3563:
        /*0164*/ 	.byte	0x03, 0x19
        /*0166*/ 	.short	0x00a0


	//----- nvinfo : EIATTR_PARAM_CBANK
	.align		4
        /*0168*/ 	.byte	0x04, 0x0a
        /*016a*/ 	.short	(.L_3565 - .L_3564)
	.align		4
.L_3564:
        /*016c*/ 	.word	index@(.nv.constant0._Z30group_norm_nhwc_fwd_sum_kernelI11Fp16IOFp16WLi448EEv26Group_norm_nhwc_fwd_params)
        /*0170*/ 	.short	0x0210
        /*0172*/ 	.short	0x00a0


	//----- nvinfo : EIATTR_SW_WAR
	.align		4
.L_3565:
        /*0174*/ 	.byte	0x04, 0x36
        /*0176*/ 	.short	(.L_3567 - .L_3566)
.L_3566:
        /*0178*/ 	.word	0x00000008
.L_3567:


//--------------------- .nv.info._Z30group_norm_nhwc_fwd_sum_kernelI11Fp16IOFp16WLi256EEv26Group_norm_nhwc_fwd_params --------------------------
	.section	.nv.info._Z30group_norm_nhwc_fwd_sum_kernelI11Fp16IOFp16WLi256EEv26Group_norm_nhwc_fwd_params,"",@"SHT_CUDA_INFO"
	.sectionflags	@""
	.align	4


	//----- nvinfo : EIATTR_CUDA_API_VERSION
	.align		4
        /*0000*/ 	.byte	0x04, 0x37
        /*0002*/ 	.short	(.L_3569 - .L_3568)
.L_3568:
        /*0004*/ 	.word	0x00000082


	//----- nvinfo : EIATTR_KPARAM_INFO
	.align		4
.L_3569:
        /*0008*/ 	.byte	0x04, 0x17
        /*000a*/ 	.short	(.L_3571 - .L_3570)
.L_3570:
        /*000c*/ 	.word	0x00000000
        /*0010*/ 	.short	0x0000
        /*0012*/ 	.short	0x0000
        /*0014*/ 	.byte	0x00, 0xf0, 0x81, 0x02


	//----- nvinfo : EIATTR_SPARSE_MMA_MASK
	.align		4
.L_3571:
        /*0018*/ 	.byte	0x03, 0x50
        /*001a*/ 	.short	0x0000


	//----- nvinfo : EIATTR_MAXREG_COUNT
	.align		4
        /*001c*/ 	.byte	0x03, 0x1b
        /*001e*/ 	.short	0x00ff


	//----- nvinfo : EIATTR_NUM_BARRIERS
	.align		4
        /*0020*/ 	.byte	0x02, 0x4c
        /*0022*/ 	.byte	0x01
	.zero		1


	//----- nvinfo : EIATTR_MERCURY_ISA_VERSION
	.align		4
        /*0024*/ 	.byte	0x03, 0x5f
        /*0026*/ 	.short	0x0101


	//----- nvinfo : EIATTR_COOP_GROUP_MASK_REGIDS
	.align		4
        /*0028*/ 	.byte	0x04, 0x29
        /*002a*/ 	.short	(.L_3573 - .L_3572)


	//   ....[0]....
.L_3572:
        /*002c*/ 	.word	0xffffffff


	//   ....[1]....
        /*0030*/ 	.word	0xffffffff


	//   ....[2]....
        /*0034*/ 	.word	0xffffffff


	//   ....[3]....
        /*0038*/ 	.word	0xffffffff


	//   ....[4]....
        /*003c*/ 	.word	0xffffffff


	//   ....[5]....
        /*0040*/ 	.word	0xffffffff


	//   ....[6]....
        /*0044*/ 	.word	0xffffffff


	//   ....[7]....
        /*0048*/ 	.word	0xffffffff


	//   ....[8]....
        /*004c*/ 	.word	0xffffffff


	//   ....[9]....
        /*0050*/ 	.word	0xffffffff


	//   ....[10]....
        /*0054*/ 	.word	0xffffffff


	//   ....[11]....
        /*0058*/ 	.word	0xffffffff


	//   ....[12]....
        /*005c*/ 	.word	0xffffffff


	//   ....[13]....
        /*0060*/ 	.word	0xffffffff


	//   ....[14]....
        /*0064*/ 	.word	0xffffffff


	//   ....[15]....
        /*0068*/ 	.word	0xffffffff


	//   ....[16]....
        /*006c*/ 	.word	0xffffffff


	//   ....[17]....
        /*0070*/ 	.word	0xffffffff


	//   ....[18]....
        /*0074*/ 	.word	0x05000020


	//   ....[19]....
        /*0078*/ 	.word	0x05000020


	//   ....[20]....
        /*007c*/ 	.word	0x05000020


	//   ....[21]....
        /*0080*/ 	.word	0x05000020


	//   ....[22]....
        /*0084*/ 	.word	0x05000020


	//   ....[23]....
        /*0088*/ 	.word	0x05000020


	//   ....[24]....
        /*008c*/ 	.word	0x05000020


	//   ....[25]....
        /*0090*/ 	.word	0x05000020


	//   ....[26]....
        /*0094*/ 	.word	0x05000020


	//   ....[27]....
        /*0098*/ 	.word	0x05000020


	//   ....[28]....
        /*009c*/ 	.word	0x05000020


	//   ....[29]....
        /*00a0*/ 	.word	0x05000020


	//   ....[30]....
        /*00a4*/ 	.word	0x05000020


	//   ....[31]....
        /*00a8*/ 	.word	0x05000020


	//   ....[32]....
        /*00ac*/ 	.word	0x05000020


	//   ....[33]....
        /*00b0*/ 	.word	0x05000020


	//   ....[34]....
        /*00b4*/ 	.word	0x05000020


	//   ....[35]....
        /*00b8*/ 	.word	0x05000020


	//----- nvinfo : EIATTR_COOP_GROUP_INSTR_OFFSETS
	.align		4
.L_3573:
        /*00bc*/ 	.byte	0x04, 0x28
        /*00be*/ 	.short	(.L_3575 - .L_3574)


	//   ....[0]....
.L_3574:
        /*00c0*/ 	.word	0x00001160


	//   ....[1]....
        /*00c4*/ 	.word	0x00001190


	//   ....[2]....
        /*00c8*/ 	.word	0x000011b0


	//   ....[3]....
        /*00cc*/ 	.word	0x00001210


	//   ....[4]....
        /*00d0*/ 	.word	0x00001240


	//   ....[5]....
        /*00d4*/ 	.word	0x00001250


	//   ....[6]....
        /*00d8*/ 	.word	0x000012a0


	//   ....[7]....
        /*00dc*/ 	.word	0x000012d0


	//   ....[8]....
        /*00e0*/ 	.word	0x000012f0


	//   ....[9]....
        /*00e4*/ 	.word	0x00001340


	//   ....[10]....
        /*00e8*/ 	.word	0x00001350


	//   ....[11]....
        /*00ec*/ 	.word	0x00001390


	//   ....[12]....
        /*00f0*/ 	.word	0x000013e0


	//   ....[13]....
        /*00f4*/ 	.word	0x00001420


	//   ....[14]....
        /*00f8*/ 	.word	0x00001460


	//   ....[15]....
        /*00fc*/ 	.word	0x00001480


	//   ....[16]....
        /*0100*/ 	.word	0x000014b0


	//   ....[17]....
        /*0104*/ 	.word	0x000014e0


	//   ....[18]....
        /*0108*/ 	.word	0x00001c10


	//   ....[19]....
        /*010c*/ 	.word	0x00001c80


	//   ....[20]....
        /*0110*/ 	.word	0x00001cf0


	//   ....[21]....
        /*0114*/ 	.word	0x00001da0


	//   ....[22]....
        /*0118*/ 	.word	0x00001e10


	//   ....[23]....
        /*011c*/ 	.word	0x00001e80


	//   ....[24]....
        /*0120*/ 	.word	0x00001f30


	//   ....[25]....
        /*0124*/ 	.word	0x00001fa0


	//   ....[26]....
        /*0128*/ 	.word	0x00002010


	//   ....[27]....
        /*012c*/ 	.word	0x000020c0


	//   ....[28]....
        /*0130*/ 	.word	0x00002130


	//   ....[29]....
        /*0134*/ 	.word	0x000021a0


	//   ....[30]....
        /*0138*/ 	.word	0x00002250


	//   ....[31]....
        /*013c*/ 	.word	0x000022d0


	//   ....[32]....
        /*0140*/ 	.word	0x00002340


	//   ....[33]....
        /*0144*/ 	.word	0x000023e0


	//   ....[34]....
        /*0148*/ 	.word	0x00002460


	//   ....[35]....
        /*014c*/ 	.word	0x000024c0


	//----- nvinfo : EIATTR_EXIT_INSTR_OFFSETS
	.align		4
.L_3575:
        /*0150*/ 	.byte	0x04, 0x1c
        /*0152*/ 	.short	(.L_3577 - .L_3576)


	//   ....[0]....
.L_3576:
        /*0154*/ 	.word	0x00001a80


	//   ....[1]....
        /*0158*/ 	.word	0x00001b70


	//----- nvinfo : EIATTR_CRS_STACK_SIZE
	.align		4
.L_3577:
        /*015c*/ 	.byte	0x04, 0x1e
        /*015e*/ 	.short	(.L_3579 - .L_3578)
.L_3578:
        /*0160*/ 	.word	0x00000000


	//----- nvinfo : EIATTR_CBANK_PARAM_SIZE
	.align		4
.L_3579:
        /*0164*/ 	.byte	0x03, 0x19
        /*0166*/ 	.short	0x00a0


	//----- nvinfo : EIATTR_PARAM_CBANK
	.align		4
        /*0168*/ 	.byte	0x04, 0x0a
        /*016a*/ 	.short	(.L_3581 - .L_3580)
	.align		4
.L_3580:
        /*016c*/ 	.word	index@(.nv.constant0._Z30group_norm_nhwc_fwd_sum_kernelI11Fp16IOFp16WLi256EEv26Group_norm_nhwc_fwd_params)
        /*0170*/ 	.short	0x0210
        /*0172*/ 	.short	0x00a0


	//----- nvinfo : EIATTR_SW_WAR
	.align		4
.L_3581:
        /*0174*/ 	.byte	0x04, 0x36
        /*0176*/ 	.short	(.L_3583 - .L_3582)
.L_3582:
        /*0178*/ 	.word	0x00000008
.L_3583:


//--------------------- .nv.info._Z30group_norm_nhwc_fwd_sum_kernelI11Fp16IOFp16WLi120EEv26Group_norm_nhwc_fwd_params --------------------------
	.section	.nv.info._Z30group_norm_nhwc_fwd_sum_kernelI11Fp16IOFp16WLi120EEv26Group_norm_nhwc_fwd_params,"",@"SHT_CUDA_INFO"
	.sectionflags	@""
	.align	4


	//----- nvinfo : EIATTR_CUDA_API_VERSION
	.align		4
        /*0000*/ 	.byte	0x04, 0x37
        /*0002*/ 	.short	(.L_3585 - .L_3584)
.L_3584:
        /*0004*/ 	.word	0x00000082


	//----- nvinfo : EIATTR_KPARAM_INFO
	.align		4
.L_3585:
        /*0008*/ 	.byte	0x04, 0x17
        /*000a*/ 	.short	(.L_3587 - .L_3586)
.L_3586:
        /*000c*/ 	.word	0x00000000
        /*0010*/ 	.short	0x0000
        /*0012*/ 	.short	0x0000
        /*0014*/ 	.byte	0x00, 0xf0, 0x81, 0x02


	//----- nvinfo : EIATTR_SPARSE_MMA_MASK
	.align		4
.L_3587:
        /*0018*/ 	.byte	0x03, 0x50
        /*001a*/ 	.short	0x0000


	//----- nvinfo : EIATTR_MAXREG_COUNT
	.align		4
        /*001c*/ 	.byte	0x03, 0x1b
        /*001e*/ 	.short	0x00ff


	//----- nvinfo : EIATTR_NUM_BARRIERS
	.align		4
        /*0020*/ 	.byte	0x02, 0x4c
        /*0022*/ 	.byte	0x01
	.zero		1


	//----- nvinfo : EIATTR_MERCURY_ISA_VERSION
	.align		4
        /*0024*/ 	.byte	0x03, 0x5f
        /*0026*/ 	.short	0x0101


	//----- nvinfo : EIATTR_COOP_GROUP_MASK_REGIDS
	.align		4
        /*0028*/ 	.byte	0x04, 0x29
        /*002a*/ 	.short	(.L_3589 - .L_3588)


	//   ....[0]....
.L_3588:
        /*002c*/ 	.word	0x0500000b


	//   ....[1]....
        /*0030*/ 	.word	0x0500000b


	//   ....[2]....
        /*0034*/ 	.word	0x0500000b


	//   ....[3]....
        /*0038*/ 	.word	0x0500000b


	//   ....[4]....
        /*003c*/ 	.word	0x0500000b


	//   ....[5]....
        /*0040*/ 	.word	0x0500000b


	//   ....[6]....
        /*0044*/ 	.word	0x0500000b


	//   ....[7]....
        /*0048*/ 	.word	0x0500000b


	//   ....[8]....
        /*004c*/ 	.word	0x0500000b


	//   ....[9]....
        /*0050*/ 	.word	0x0500000b


	//   ....[10]....
        /*0054*/ 	.word	0x0500000b


	//   ....[11]....
        /*0058*/ 	.word	0x0500000b


	//   ....[12]....
        /*005c*/ 	.word	0x0500000b


	//   ....[13]....
        /*0060*/ 	.word	0x0500000b


	//   ....[14]....
        /*0064*/ 	.word	0x0500000b


	//   ....[15]....
        /*0068*/ 	.word	0x0500000b


	//   ....[16]....
        /*006c*/ 	.word	0x0500000b


	//   ....[17]....
        /*0070*/ 	.word	0x0500000b


	//   ....[18]....
        /*0074*/ 	.word	0x0500000b


	//   ....[19]....
        /*0078*/ 	.word	0x0500000b


	//   ....[20]....
        /*007c*/ 	.word	0x0500000b


	//   ....[21]....
        /*0080*/ 	.word	0x0500000b


	//----- nvinfo : EIATTR_COOP_GROUP_INSTR_OFFSETS
	.align		4
.L_3589:
        /*0084*/ 	.byte	0x04, 0x28
        /*0086*/ 	.short	(.L_3591 - .L_3590)


	//   ....[0]....
.L_3590:
        /*0088*/ 	.word	0x00000ef0


	//   ....[1]....
        /*008c*/ 	.word	0x00000ff0


	//   ....[2]....
        /*0090*/ 	.word	0x00001030


	//   ....[3]....
        /*0094*/ 	.word	0x00001130


	//   ....[4]....
        /*0098*/ 	.word	0x00001170


	//   ....[5]....
        /*009c*/ 	.word	0x00001270


	//   ....[6]....
        /*00a0*/ 	.word	0x000012b0


	//   ....[7]....
        /*00a4*/ 	.word	0x000013e0


	//   ....[8]....
        /*00a8*/ 	.word	0x00001430


	//   ....[9]....
        /*00ac*/ 	.word	0x000014a0


	//   ....[10]....
        /*00b0*/ 	.word	0x00001510


	//   ....[11]....
        /*00b4*/ 	.word	0x00001a00


	//   ....[12]....
        /*00b8*/ 	.word	0x00001a50


	//   ....[13]....
        /*00bc*/ 	.word	0x00001ac0


	//   ....[14]....
        /*00c0*/ 	.word	0x00001b10


	//   ....[15]....
        /*00c4*/ 	.word	0x00001b80


	//   ....[16]....
        /*00c8*/ 	.word	0x00001bd0


	//   ....[17]....
        /*00cc*/ 	.word	0x00001c40


	//   ....[18]....
        /*00d0*/ 	.word	0x00001ca0


	//   ....[19]....
        /*00d4*/ 	.word	0x00001d20


	//   ....[20]....
        /*00d8*/ 	.word	0x00001db0


	//   ....[21]....
        /*00dc*/ 	.word	0x00001e40


	//----- nvinfo : EIATTR_EXIT_INSTR_OFFSETS
	.align		4
.L_3591:
        /*00e0*/ 	.byte	0x04, 0x1c
        /*00e2*/ 	.short	(.L_3593 - .L_3592)


	//   ....[0]....
.L_3592:
        /*00e4*/ 	.word	0x00001900


	//   ....[1]....
        /*00e8*/ 	.word	0x000019e0


	//----- nvinfo : EIATTR_CRS_STACK_SIZE
	.align		4
.L_3593:
        /*00ec*/ 	.byte	0x04, 0x1e
        /*00ee*/ 	.short	(.L_3595 - .L_3594)
.L_3594:
        /*00f0*/ 	.word	0x00000000


	//----- nvinfo : EIATTR_CBANK_PARAM_SIZE
	.align		4
.L_3595:
        /*00f4*/ 	.byte	0x03, 0x19
        /*00f6*/ 	.short	0x00a0


	//----- nvinfo : EIATTR_PARAM_CBANK
	.align		4
        /*00f8*/ 	.byte	0x04, 0x0a
        /*00fa*/ 	.short	(.L_3597 - .L_3596)
	.align		4
.L_3596:
        /*00fc*/ 	.word	index@(.nv.constant0._Z30group_norm_nhwc_fwd_sum_kernelI11Fp16IOFp16WLi120EEv26Group_norm_nhwc_fwd_params)
        /*0100*/ 	.short	0x0210
        /*0102*/ 	.short	0x00a0


	//----- nvinfo : EIATTR_SW_WAR
	.align		4
.L_3597:
        /*0104*/ 	.byte	0x04, 0x36
        /*0106*/ 	.short	(.L_3599 - .L_3598)
.L_3598:
        /*0108*/ 	.word	0x00000008
.L_3599:


//--------------------- .nv.info._Z30group_norm_nhwc_fwd_sum_kernelI11Fp16IOFp16WLi140EEv26Group_norm_nhwc_fwd_params --------------------------
	.section	.nv.info._Z30group_norm_nhwc_fwd_sum_kernelI11Fp16IOFp16WLi140EEv26Group_norm_nhwc_fwd_params,"",@"SHT_CUDA_INFO"
	.sectionflags	@""
	.align	4


	//----- nvinfo : EIATTR_CUDA_API_VERSION
	.align		4
        /*0000*/ 	.byte	0x04, 0x37
        /*0002*/ 	.short	(.L_3601 - .L_3600)
.L_3600:
        /*0004*/ 	.word	0x00000082


	//----- nvinfo : EIATTR_KPARAM_INFO
	.align		4
.L_3601:
        /*0008*/ 	.byte	0x04, 0x17
        /*000a*/ 	.short	(.L_3603 - .L_3602)
.L_3602:
        /*000c*/ 	.word	0x00000000
        /*0010*/ 	.short	0x0000
        /*0012*/ 	.short	0x0000
        /*0014*/ 	.byte	0x00, 0xf0, 0x81, 0x02


	//----- nvinfo : EIATTR_SPARSE_MMA_MASK
	.align		4
.L_3603:
        /*0018*/ 	.byte	0x03, 0x50
        /*001a*/ 	.short	0x0000


	//----- nvinfo : EIATTR_MAXREG_COUNT
	.align		4
        /*001c*/ 	.byte	0x03, 0x1b
        /*001e*/ 	.short	0x00ff


	//----- nvinfo : EIATTR_NUM_BARRIERS
	.align		4
        /*0020*/ 	.byte	0x02, 0x4c
        /*0022*/ 	.byte	0x01
	.zero		1


	//----- nvinfo : EIATTR_MERCURY_ISA_VERSION
	.align		4
        /*0024*/ 	.byte	0x03, 0x5f
        /*0026*/ 	.short	0x0101


	//----- nvinfo : EIATTR_COOP_GROUP_MASK_REGIDS
	.align		4
        /*0028*/ 	.byte	0x04, 0x29
        /*002a*/ 	.short	(.L_3605 - .L_3604)


	//   ....[0]....
.L_3604:
        /*002c*/ 	.word	0x05000007


	//   ....[1]....
        /*0030*/ 	.word	0x05000007


	//   ....[2]....
        /*0034*/ 	.word	0x05000007


	//   ....[3]....
        /*0038*/ 	.word	0x05000007


	//   ....[4]....
        /*003c*/ 	.word	0x05000007


	//   ....[5]....
        /*0040*/ 	.word	0x05000007


	//   ....[6]....
        /*0044*/ 	.word	0x05000007


	//   ....[7]....
        /*0048*/ 	.word	0x05000007


	//   ....[8]....
        /*004c*/ 	.word	0x05000007


	//   ....[9]....
        /*0050*/ 	.word	0x05000007


	//   ....[10]....
        /*0054*/ 	.word	0x05000007


	//   ....[11]....
        /*0058*/ 	.word	0x05000007


	//   ....[12]....
        /*005c*/ 	.word	0x05000007


	//   ....[13]....
        /*0060*/ 	.word	0x05000007


	//   ....[14]....
        /*0064*/ 	.word	0x05000007


	//   ....[15]....
        /*0068*/ 	.word	0x05000007


	//   ....[16]....
        /*006c*/ 	.word	0x05000007


	//   ....[17]....
        /*0070*/ 	.word	0x05000007


	//   ....[18]....
        /*0074*/ 	.word	0x05000007


	//   ....[19]....
        /*0078*/ 	.word	0x05000007


	//   ....[20]....
        /*007c*/ 	.word	0x05000007


	//   ....[21]....
        /*0080*/ 	.word	0x05000007


	//----- nvinfo : EIATTR_COOP_GROUP_INSTR_OFFSETS
	.align		4
.L_3605:
        /*0084*/ 	.byte	0x04, 0x28
        /*0086*/ 	.short	(.L_3607 - .L_3606)


	//   ....[0]....
.L_3606:
        /*0088*/ 	.word	0x00000f40


	//   ....[1]....
        /*008c*/ 	.word	0x00001040


	//   ....[2]....
        /*0090*/ 	.word	0x00001080


	//   ....[3]....
        /*0094*/ 	.word	0x00001180


	//   ....[4]....
        /*0098*/ 	.word	0x000011c0


	//   ....[5]....
        /*009c*/ 	.word	0x000012c0


	//   ....[6]....
        /*00a0*/ 	.word	0x00001300


	//   ....[7]....
        /*00a4*/ 	.word	0x00001430


	//   ....[8]....
        /*00a8*/ 	.word	0x00001480


	//   ....[9]....
        /*00ac*/ 	.word	0x000014f0


	//   ....[10]....
        /*00b0*/ 	.word	0x00001560


	//   ....[11]....
        /*00b4*/ 	.word	0x00001b30


	//   ....[12]....
        /*00b8*/ 	.word	0x00001b80


	//   ....[13]....
        /*00bc*/ 	.word	0x00001bf0


	//   ....[14]....
        /*00c0*/ 	.word	0x00001c40


	//   ....[15]....
        /*00c4*/ 	.word	0x00001cb0


	//   ....[16]....
        /*00c8*/ 	.word	0x00001d00


	//   ....[17]....
        /*00cc*/ 	.word	0x00001d70


	//   ....[18]....
        /*00d0*/ 	.word	0x00001dd0


	//   ....[19]....
        /*00d4*/ 	.word	0x00001e50


	//   ....[20]....
        /*00d8*/ 	.word	0x00001ee0


	//   ....[21]....
        /*00dc*/ 	.word	0x00001f70


	//----- nvinfo : EIATTR_EXIT_INSTR_OFFSETS
	.align		4
.L_3607:
        /*00e0*/ 	.byte	0x04, 0x1c
        /*00e2*/ 	.short	(.L_3609 - .L_3608)


	//   ....[0]....
.L_3608:
        /*00e4*/ 	.word	0x00001a30


	//   ....[1]....
        /*00e8*/ 	.word	0x00001b10


	//----- nvinfo : EIATTR_CRS_STACK_SIZE
	.align		4
.L_3609:
        /*00ec*/ 	.byte	0x04, 0x1e
        /*00ee*/ 	.short	(.L_3611 - .L_3610)
.L_3610:
        /*00f0*/ 	.word	0x00000000


	//----- nvinfo : EIATTR_CBANK_PARAM_SIZE
	.align		4
.L_3611:
        /*00f4*/ 	.byte	0x03, 0x19
        /*00f6*/ 	.short	0x00a0


	//----- nvinfo : EIATTR_PARAM_CBANK
	.align		4
        /*00f8*/ 	.byte	0x04, 0x0a
        /*00fa*/ 	.short	(.L_3613 - .L_3612)
	.align		4
.L_3612:
        /*00fc*/ 	.word	index@(.nv.constant0._Z30group_norm_nhwc_fwd_sum_kernelI11Fp16IOFp16WLi140EEv26Group_norm_nhwc_fwd_params)
        /*0100*/ 	.short	0x0210
        /*0102*/ 	.short	0x00a0


	//----- nvinfo : EIATTR_SW_WAR
	.align		4
.L_3613:
        /*0104*/ 	.byte	0x04, 0x36
        /*0106*/ 	.short	(.L_3615 - .L_3614)
.L_3614:
        /*0108*/ 	.word	0x00000008
.L_3615:


//--------------------- .nv.info._Z30group_norm_nhwc_fwd_sum_kernelI11Fp16IOFp16WLi160EEv26Group_norm_nhwc_fwd_params --------------------------
	.section	.nv.info._Z30group_norm_nhwc_fwd_sum_kernelI11Fp16IOFp16WLi160EEv26Group_norm_nhwc_fwd_params,"",@"SHT_CUDA_INFO"
	.sectionflags	@""
	.align	4


	//----- nvinfo : EIATTR_CUDA_API_VERSION
	.align		4
        /*0000*/ 	.byte	0x04, 0x37
        /*0002*/ 	.short	(.L_3617 - .L_3616)
.L_3616:
        /*0004*/ 	.word	0x00000082


	//----- nvinfo : EIATTR_KPARAM_INFO
	.align		4
.L_3617:
        /*0008*/ 	.byte	0x04, 0x17
        /*000a*/ 	.short	(.L_3619 - .L_3618)
.L_3618:
        /*000c*/ 	.word	0x00000000
        /*0010*/ 	.short	0x0000
        /*0012*/ 	.short	0x0000
        /*0014*/ 	.byte	0x00, 0xf0, 0x81, 0x02


	//----- nvinfo : EIATTR_SPARSE_MMA_MASK
	.align		4
.L_3619:
        /*0018*/ 	.byte	0x03, 0x50
        /*001a*/ 	.short	0x0000


	//----- nvinfo : EIATTR_MAXREG_COUNT
	.align		4
        /*001c*/ 	.byte	0x03, 0x1b
        /*001e*/ 	.short	0x00ff


	//----- nvinfo : EIATTR_NUM_BARRIERS
	.align		4
        /*0020*/ 	.byte	0x02, 0x4c
        /*0022*/ 	.byte	0x01
	.zero		1


	//----- nvinfo : EIATTR_MERCURY_ISA_VERSION
	.align		4
        /*0024*/ 	.byte	0x03, 0x5f
        /*0026*/ 	.short	0x0101


	//----- nvinfo : EIATTR_COOP_GROUP_MASK_REGIDS
	.align		4
        /*0028*/ 	.byte	0x04, 0x29
        /*002a*/ 	.short	(.L_3621 - .L_3620)


	//   ....[0]....
.L_3620:
        /*002c*/ 	.word	0xffffffff


	//   ....[1]....
        /*0030*/ 	.word	0xffffffff


	//   ....[2]....
        /*0034*/ 	.word	0xffffffff


	//   ....[3]....
        /*0038*/ 	.word	0xffffffff


	//   ....[4]....
        /*003c*/ 	.word	0xffffffff


	//   ....[5]....
        /*0040*/ 	.word	0xffffffff


	//   ....[6]....
        /*0044*/ 	.word	0xffffffff


	//   ....[7]....
        /*0048*/ 	.word	0xffffffff


	//   ....[8]....
        /*004c*/ 	.word	0xffffffff


	//   ....[9]....
        /*0050*/ 	.word	0xffffffff


	//   ....[10]....
        /*0054*/ 	.word	0xffffffff


	//   ....[11]....
        /*0058*/ 	.word	0xffffffff


	//   ....[12]....
        /*005c*/ 	.word	0xffffffff


	//   ....[13]....
        /*0060*/ 	.word	0xffffffff


	//   ....[14]....
        /*0064*/ 	.word	0xffffffff


	//   ....[15]....
        /*0068*/ 	.word	0xffffffff


	//   ....[16]....
        /*006c*/ 	.word	0xffffffff


	//   ....[17]....
        /*0070*/ 	.word	0xffffffff


	//   ....[18]....
        /*0074*/ 	.word	0x05000015


	//   ....[19]....
        /*0078*/ 	.word	0x05000015


	//   ....[20]....
        /*007c*/ 	.word	0x05000015


	//   ....[21]....
        /*0080*/ 	.word	0x05000015


	//   ....[22]....
        /*0084*/ 	.word	0x05000015


	//   ....[23]....
        /*0088*/ 	.word	0x05000015


	//   ....[24]....
        /*008c*/ 	.word	0x05000015


	//   ....[25]....
        /*0090*/ 	.word	0x05000015


	//   ....[26]....
        /*0094*/ 	.word	0x05000015


	//   ....[27]....
        /*0098*/ 	.word	0x05000015


	//   ....[28]....
        /*009c*/ 	.word	0x05000015


	//   ....[29]....
        /*00a0*/ 	.word	0x05000015


	//   ....[30]....
        /*00a4*/ 	.word	0x05000015


	//   ....[31]....
        /*00a8*/ 	.word	0x05000015


	//   ....[32]....
        /*00ac*/ 	.word	0x05000015


	//   ....[33]....
        /*00b0*/ 	.word	0x05000015


	//   ....[34]....
        /*00b4*/ 	.word	0x05000015


	//   ....[35]....
        /*00b8*/ 	.word	0x05000015


	//----- nvinfo : EIATTR_COOP_GROUP_INSTR_OFFSETS
	.align		4
.L_3621:
        /*00bc*/ 	.byte	0x04, 0x28
        /*00be*/ 	.short	(.L_3623 - .L_3622)


	//   ....[0]....
.L_3622:
        /*00c0*/ 	.word	0x00000f90


	//   ....[1]....
        /*00c4*/ 	.word	0x00000fc0


	//   ....[2]....
        /*00c8*/ 	.word	0x00000fd0


	//   ....[3]....
        /*00cc*/ 	.word	0x00001030


	//   ....[4]....
        /*00d0*/ 	.word	0x00001060


	//   ....[5]....
        /*00d4*/ 	.word	0x00001070


	//   ....[6]....
        /*00d8*/ 	.word	0x000010d0


	//   ....[7]....
        /*00dc*/ 	.word	0x00001100


	//   ....[8]....
        /*00e0*/ 	.word	0x00001110


	//   ....[9]....
        /*00e4*/ 	.word	0x00001170


	//   ....[10]....
        /*00e8*/ 	.word	0x000011a0


	//   ....[11]....
        /*00ec*/ 	.word	0x000011b0


	//   ....[12]....
        /*00f0*/ 	.word	0x00001210


	//   ....[13]....
        /*00f4*/ 	.word	0x00001240


	//   ....[14]....
        /*00f8*/ 	.word	0x00001250


	//   ....[15]....
        /*00fc*/ 	.word	0x000012c0


	//   ....[16]....
        /*0100*/ 	.word	0x000012d0


	//   ....[17]....
        /*0104*/ 	.word	0x000012e0


	//   ....[18]....
        /*0108*/ 	.word	0x00001870


	//   ....[19]....
        /*010c*/ 	.word	0x000018c0


	//   ....[20]....
        /*0110*/ 	.word	0x00001920


	//   ....[21]....
        /*0114*/ 	.word	0x000019b0


	//   ....[22]....
        /*0118*/ 	.word	0x00001a20


	//   ....[23]....
        /*011c*/ 	.word	0x00001a80


	//   ....[24]....
        /*0120*/ 	.word	0x00001b10


	//   ....[25]....
        /*0124*/ 	.word	0x00001b80


	//   ....[26]....
        /*0128*/ 	.word	0x00001be0


	//   ....[27]....
        /*012c*/ 	.word	0x00001c70


	//   ....[28]....
        /*0130*/ 	.word	0x00001ce0


	//   ....[29]....
        /*0134*/ 	.word	0x00001d30


	//   ....[30]....
        /*0138*/ 	.word	0x00001e10


	//   ....[31]....
        /*013c*/ 	.word	0x00001e60


	//   ....[32]....
        /*0140*/ 	.word	0x00001ec0


	//   ....[33]....
        /*0144*/ 	.word	0x00001f50


	//   ....[34]....
        /*0148*/ 	.word	0x00001fa0


	//   ....[35]....
        /*014c*/ 	.word	0x00001ff0


	//----- nvinfo : EIATTR_EXIT_INSTR_OFFSETS
	.align		4
.L_3623:
        /*0150*/ 	.byte	0x04, 0x1c
        /*0152*/ 	.short	(.L_3625 - .L_3624)


	//   ....[0]....
.L_3624:
        /*0154*/ 	.word	0x00001700


	//   ....[1]....
        /*0158*/ 	.word	0x000017f0


	//----- nvinfo : EIATTR_CRS_STACK_SIZE
	.align		4
.L_3625:
        /*015c*/ 	.byte	0x04, 0x1e
        /*015e*/ 	.short	(.L_3627 - .L_3626)
.L_3626:
        /*0160*/ 	.word	0x00000000


	//----- nvinfo : EIATTR_CBANK_PARAM_SIZE
	.align		4
.L_3627:
        /*0164*/ 	.byte	0x03, 0x19
        /*0166*/ 	.short	0x00a0


	//----- nvinfo : EIATTR_PARAM_CBANK
	.align		4
        /*0168*/ 	.byte	0x04, 0x0a
        /*016a*/ 	.short	(.L_3629 - .L_3628)
	.align		4
.L_3628:
        /*016c*/ 	.word	index@(.nv.constant0._Z30group_norm_nhwc_fwd_sum_kernelI11Fp16IOFp16WLi160EEv26Group_norm_nhwc_fwd_params)
        /*0170*/ 	.short	0x0210
        /*0172*/ 	.short	0x00a0


	//----- nvinfo : EIATTR_SW_WAR
	.align		4
.L_3629:
        /*0174*/ 	.byte	0x04, 0x36
        /*0176*/ 	.short	(.L_3631 - .L_3630)
.L_3630:
        /*0178*/ 	.word	0x00000008
.L_3631:


//--------------------- .nv.callgraph             --------------------------
	.section	.nv.callgraph,"",@"SHT_CUDA_CALLGRAPH"
	.align	4
	.sectionentsize	8
	.align		4
        /*0000*/ 	.word	0x00000000
	.align		4
        /*0004*/ 	.word	0xffffffff
	.align		4
        /*0008*/ 	.word	0x00000000
	.align		4
        /*000c*/ 	.word	0xfffffffe
	.align		4
        /*0010*/ 	.word	0x00000000
	.align		4
        /*0014*/ 	.word	0xfffffffd
	.align		4
        /*0018*/ 	.word	0x00000000
	.align		4
        /*001c*/ 	.word	0xfffffffc


//--------------------- .nv.constant4             --------------------------
	.section	.nv.constant4,"a",@progbits
	.align	8
	.align		8
.nv.constant4:
        /*0000*/ 	.dword	_ZN62_INTERNAL_cf15bb87_31_group_norm_nhwc_fwd_two_pass_cu_d07e6dcf4cuda3std3__45__cpo5beginE
	.align		8
        /*0008*/ 	.dword	_ZN62_INTERNAL_cf15bb87_31_group_norm_nhwc_fwd_two_pass_cu_d07e6dcf4cuda3std3__45__cpo3endE
	.align		8
        /*0010*/ 	.dword	_ZN62_INTERNAL_cf15bb87_31_group_norm_nhwc_fwd_two_pass_cu_d07e6dcf4cuda3std3__45__cpo6cbeginE
	.align		8
        /*0018*/ 	.dword	_ZN62_INTERNAL_cf15bb87_31_group_norm_nhwc_fwd_two_pass_cu_d07e6dcf4cuda3std3__45__cpo4cendE
	.align		8
        /*0020*/ 	.dword	_ZN62_INTERNAL_cf15bb87_31_group_norm_nhwc_fwd_two_pass_cu_d07e6dcf4cuda3std3__45__cpo6rbeginE
	.align		8
        /*0028*/ 	.dword	_ZN62_INTERNAL_cf15bb87_31_group_norm_nhwc_fwd_two_pass_cu_d07e6dcf4cuda3std3__45__cpo4rendE
	.align		8
        /*0030*/ 	.dword	_ZN62_INTERNAL_cf15bb87_31_group_norm_nhwc_fwd_two_pass_cu_d07e6dcf4cuda3std3__45__cpo7crbeginE
	.align		8
        /*0038*/ 	.dword	_ZN62_INTERNAL_cf15bb87_31_group_norm_nhwc_fwd_two_pass_cu_d07e6dcf4cuda3std3__45__cpo5crendE
	.align		8
        /*0040*/ 	.dword	_ZN62_INTERNAL_cf15bb87_31_group_norm_nhwc_fwd_two_pass_cu_d07e6dcf4cuda3std3__464_GLOBAL__N__cf15bb87_31_group_norm_nhwc_fwd_two_pass_cu_d07e6dcf6ignoreE
	.align		8
        /*0048*/ 	.dword	_ZN62_INTERNAL_cf15bb87_31_group_norm_nhwc_fwd_two_pass_cu_d07e6dcf4cuda3std3__419piecewise_constructE
	.align		8
        /*0050*/ 	.dword	_ZN62_INTERNAL_cf15bb87_31_group_norm_nhwc_fwd_two_pass_cu_d07e6dcf4cuda3std3__48in_placeE
	.align		8
        /*0058*/ 	.dword	_ZN62_INTERNAL_cf15bb87_31_group_norm_nhwc_fwd_two_pass_cu_d07e6dcf4cuda3std3__420unreachable_sentinelE
	.align		8
        /*0060*/ 	.dword	_ZN62_INTERNAL_cf15bb87_31_group_norm_nhwc_fwd_two_pass_cu_d07e6dcf4cuda3std3__47nulloptE
	.align		8
        /*0068*/ 	.dword	_ZN62_INTERNAL_cf15bb87_31_group_norm_nhwc_fwd_two_pass_cu_d07e6dcf4cuda3std3__48unexpectE
	.align		8
        /*0070*/ 	.dword	_ZN62_INTERNAL_cf15bb87_31_group_norm_nhwc_fwd_two_pass_cu_d07e6dcf4cuda3std6ranges3__45__cpo4swapE
	.align		8
        /*0078*/ 	.dword	_ZN62_INTERNAL_cf15bb87_31_group_norm_nhwc_fwd_two_pass_cu_d07e6dcf4cuda3std6ranges3__45__cpo9iter_moveE
	.align		8
        /*0080*/ 	.dword	_ZN62_INTERNAL_cf15bb87_31_group_norm_nhwc_fwd_two_pass_cu_d07e6dcf4cuda3std6ranges3__45__cpo5beginE
	.align		8
        /*0088*/ 	.dword	_ZN62_INTERNAL_cf15bb87_31_group_norm_nhwc_fwd_two_pass_cu_d07e6dcf4cuda3std6ranges3__45__cpo3endE
	.align		8
        /*0090*/ 	.dword	_ZN62_INTERNAL_cf15bb87_31_group_norm_nhwc_fwd_two_pass_cu_d07e6dcf4cuda3std6ranges3__45__cpo6cbeginE
	.align		8
        /*0098*/ 	.dword	_ZN62_INTERNAL_cf15bb87_31_group_norm_nhwc_fwd_two_pass_cu_d07e6dcf4cuda3std6ranges3__45__cpo4cendE
	.align		8
        /*00a0*/ 	.dword	_ZN62_INTERNAL_cf15bb87_31_group_norm_nhwc_fwd_two_pass_cu_d07e6dcf4cuda3std6ranges3__45__cpo7advanceE
	.align		8
        /*00a8*/ 	.dword	_ZN62_INTERNAL_cf15bb87_31_group_norm_nhwc_fwd_two_pass_cu_d07e6dcf4cuda3std6ranges3__45__cpo9iter_swapE
	.align		8
        /*00b0*/ 	.dword	_ZN62_INTERNAL_cf15bb87_31_group_norm_nhwc_fwd_two_pass_cu_d07e6dcf4cuda3std6ranges3__45__cpo4nextE
	.align		8
        /*00b8*/ 	.dword	_ZN62_INTERNAL_cf15bb87_31_group_norm_nhwc_fwd_two_pass_cu_d07e6dcf4cuda3std6ranges3__45__cpo4prevE
	.align		8
        /*00c0*/ 	.dword	_ZN62_INTERNAL_cf15bb87_31_group_norm_nhwc_fwd_two_pass_cu_d07e6dcf4cuda3std6ranges3__45__cpo4dataE
	.align		8
        /*00c8*/ 	.dword	_ZN62_INTERNAL_cf15bb87_31_group_norm_nhwc_fwd_two_pass_cu_d07e6dcf4cuda3std6ranges3__45__cpo5cdataE
	.align		8
        /*00d0*/ 	.dword	_ZN62_INTERNAL_cf15bb87_31_group_norm_nhwc_fwd_two_pass_cu_d07e6dcf4cuda3std6ranges3__45__cpo4sizeE
	.align		8
        /*00d8*/ 	.dword	_ZN62_INTERNAL_cf15bb87_31_group_norm_nhwc_fwd_two_pass_cu_d07e6dcf4cuda3std6ranges3__45__cpo5ssizeE
	.align		8
        /*00e0*/ 	.dword	_ZN62_INTERNAL_cf15bb87_31_group_norm_nhwc_fwd_two_pass_cu_d07e6dcf4cuda3std6ranges3__45__cpo8distanceE
	.align		8
        /*00e8*/ 	.dword	_ZN62_INTERNAL_cf15bb87_31_group_norm_nhwc_fwd_two_pass_cu_d07e6dcf6thrust23THRUST_300001_SM_900_NS6system6detail10sequential3seqE
	.align		8
        /*00f0*/ 	.dword	_ZN62_INTERNAL_cf15bb87_31_group_norm_nhwc_fwd_two_pass_cu_d07e6dcf6thrust23THRUST_300001_SM_900_NS12placeholders2_1E
	.align		8
        /*00f8*/ 	.dword	_ZN62_INTERNAL_cf15bb87_31_group_norm_nhwc_fwd_two_pass_cu_d07e6dcf6thrust23THRUST_300001_SM_900_NS12placeholders2_2E
	.align		8
        /*0100*/ 	.dword	_ZN62_INTERNAL_cf15bb87_31_group_norm_nhwc_fwd_two_pass_cu_d07e6dcf6thrust23THRUST_300001_SM_900_NS12placeholders2_3E
	.align		8
        /*0108*/ 	.dword	_ZN62_INTERNAL_cf15bb87_31_group_norm_nhwc_fwd_two_pass_cu_d07e6dcf6thrust23THRUST_300001_SM_900_NS12placeholders2_4E
	.align		8
        /*0110*/ 	.dword	_ZN62_INTERNAL_cf15bb87_31_group_norm_nhwc_fwd_two_pass_cu_d07e6dcf6thrust23THRUST_300001_SM_900_NS12placeholders2_5E
	.align		8
        /*0118*/ 	.dword	_ZN62_INTERNAL_cf15bb87_31_group_norm_nhwc_fwd_two_pass_cu_d07e6dcf6thrust23THRUST_300001_SM_900_NS12placeholders2_6E
	.align		8
        /*0120*/ 	.dword	_ZN62_INTERNAL_cf15bb87_31_group_norm_nhwc_fwd_two_pass_cu_d07e6dcf6thrust23THRUST_300001_SM_900_NS12placeholders2_7E
	.align		8
        /*0128*/ 	.dword	_ZN62_INTERNAL_cf15bb87_31_group_norm_nhwc_fwd_two_pass_cu_d07e6dcf6thrust23THRUST_300001_SM_900_NS12placeholders2_8E
	.align		8
        /*0130*/ 	.dword	_ZN62_INTERNAL_cf15bb87_31_group_norm_nhwc_fwd_two_pass_cu_d07e6dcf6thrust23THRUST_300001_SM_900_NS12placeholders2_9E
	.align		8
        /*0138*/ 	.dword	_ZN62_INTERNAL_cf15bb87_31_group_norm_nhwc_fwd_two_pass_cu_d07e6dcf6thrust23THRUST_300001_SM_900_NS12placeholders3_10E


//--------------------- .text._ZN3cub17CUB_300001_SM_9006detail11EmptyKernelIvEEvv --------------------------
	.section	.text._ZN3cub17CUB_300001_SM_9006detail11EmptyKernelIvEEvv,"ax",@progbits
	.align	128
        .global         _ZN3cub17CUB_300001_SM_9006detail11EmptyKernelIvEEvv
        .type           _ZN3cub17CUB_300001_SM_9006detail11EmptyKernelIvEEvv,@function
        .size           _ZN3cub17CUB_300001_SM_9006detail11EmptyKernelIvEEvv,(.L_x_4357 - _ZN3cub17CUB_300001_SM_9006detail11EmptyKernelIvEEvv)
        .other          _ZN3cub17CUB_300001_SM_9006detail11EmptyKernelIvEEvv,@"STO_CUDA_ENTRY STV_DEFAULT"
_ZN3cub17CUB_300001_SM_9006detail11EmptyKernelIvEEvv:
.text._ZN3cub17CUB_300001_SM_9006detail11EmptyKernelIvEEvv:
[----:B------:R-:W-:Y:S01]  /*0000*/  LDC R1, c[0x0][0x28] ;  /* 0x00000a00ff017b82 */ /* 0x000fe20000000800 */
[----:B------:R-:W-:Y:S05]  /*0010*/  EXIT ;  /* 0x000000000000794d */ /* 0x000fea0003800000 */
.L_x_0:
[----:B------:R-:W-:-:S00]  /*0020*/  BRA `(.L_x_0) ;  /* 0xfffffffc00fc7947 */ /* 0x000fc0000383ffff */
[----:B------:R-:W-:-:S00]  /*0030*/  NOP ;  /* 0x0000000000007918 */ /* 0x000fc00000000000 */
        /* <DEDUP_REMOVED lines=12> */
.L_x_4357:


//--------------------- .text._Z32group_norm_nhwc_fwd_scale_kernelI11Fp32IOFp32WLi196EEv26Group_norm_nhwc_fwd_params --------------------------
	.section	.text._Z32group_norm_nhwc_fwd_scale_kernelI11Fp32IOFp32WLi196EEv26Group_norm_nhwc_fwd_params,"ax",@progbits
	.align	128
        .global         _Z32group_norm_nhwc_fwd_scale_kernelI11Fp32IOFp32WLi196EEv26Group_norm_nhwc_fwd_params
        .type           _Z32group_norm_nhwc_fwd_scale_kernelI11Fp32IOFp32WLi196EEv26Group_norm_nhwc_fwd_params,@function
        .size           _Z32group_norm_nhwc_fwd_scale_kernelI11Fp32IOFp32WLi196EEv26Group_norm_nhwc_fwd_params,(.L_x_4358 - _Z32group_norm_nhwc_fwd_scale_kernelI11Fp32IOFp32WLi196EEv26Group_norm_nhwc_fwd_params)
        .other          _Z32group_norm_nhwc_fwd_scale_kernelI11Fp32IOFp32WLi196EEv26Group_norm_nhwc_fwd_params,@"STO_CUDA_ENTRY STV_DEFAULT"
_Z32group_norm_nhwc_fwd_scale_kernelI11Fp32IOFp32WLi196EEv26Group_norm_nhwc_fwd_params:
.text._Z32group_norm_nhwc_fwd_scale_kernelI11Fp32IOFp32WLi196EEv26Group_norm_nhwc_fwd_params:
[----:B------:R-:W-:Y:S08]  /*0000*/  LDC R1, c[0x0][0x28] ;  /* 0x00000a00ff017b82 */ /* 0x000ff00000000800 */
[----:B------:R-:W0:Y:S01]  /*0010*/  LDC R7, c[0x0][0x29c] ;  /* 0x0000a700ff077b82 */ /* 0x000e220000000800 */
[----:B------:R-:W1:Y:S01]  /*0020*/  S2R R20, SR_TID.X ;  /* 0x0000000000147919 */ /* 0x000e620000002100 */
[----:B------:R-:W-:Y:S01]  /*0030*/  ULDC.64 UR8, c[0x0][0x208] ;  /* 0x0000820000087ab9 */ /* 0x000fe20000000a00 */
[----:B------:R-:W-:-:S05]  /*0040*/  ULDC UR6, c[0x0][0x2a4] ;  /* 0x0000a90000067ab9 */ /* 0x000fca0000000800 */
[----:B------:R-:W2:Y:S08]  /*0050*/  S2UR UR4, SR_CTAID.X ;  /* 0x00000000000479c3 */ /* 0x000eb00000002500 */
[----:B------:R-:W2:Y:S01]  /*0060*/  LDC R21, c[0x0][0x2a0] ;  /* 0x0000a800ff157b82 */ /* 0x000ea20000000800 */
[----:B0-----:R-:W-:-:S07]  /*0070*/  IABS R5, R7 ;  /* 0x0000000700057213 */ /* 0x001fce0000000000 */
[----:B------:R-:W0:Y:S01]  /*0080*/  LDC R13, c[0x0][0x294] ;  /* 0x0000a500ff0d7b82 */ /* 0x000e220000000800 */
[----:B------:R-:W3:Y:S01]  /*0090*/  I2F.RP R0, R5 ;  /* 0x0000000500007306 */ /* 0x000ee20000209400 */
[----:B-1----:R-:W-:-:S05]  /*00a0*/  SHF.L.U32 R20, R20, 0x1, RZ ;  /* 0x0000000114147819 */ /* 0x002fca00000006ff */
[----:B--2---:R-:W-:Y:S01]  /*00b0*/  IMAD R20, R21, UR4, R20 ;  /* 0x0000000415147c24 */ /* 0x004fe2000f8e0214 */
[----:B------:R-:W-:Y:S01]  /*00c0*/  ULDC UR4, c[0x0][0x288] ;  /* 0x0000a20000047ab9 */ /* 0x000fe20000000800 */
[----:B---3--:R-:W1:Y:S02]  /*00d0*/  MUFU.RCP R0, R0 ;  /* 0x0000000000007308 */ /* 0x008e640000001000 */
[----:B-1----:R-:W-:-:S06]  /*00e0*/  IADD3 R2, R0, 0xffffffe, RZ ;  /* 0x0ffffffe00027810 */ /* 0x002fcc0007ffe0ff */
[----:B------:R1:W2:Y:S02]  /*00f0*/  F2I.FTZ.U32.TRUNC.NTZ R3, R2 ;  /* 0x0000000200037305 */ /* 0x0002a4000021f000 */
[----:B-1----:R-:W-:Y:S01]  /*0100*/  HFMA2.MMA R2, -RZ, RZ, 0, 0 ;  /* 0x00000000ff027435 */ /* 0x002fe200000001ff */
[----:B--2---:R-:W-:-:S05]  /*0110*/  IADD3 R4, RZ, -R3, RZ ;  /* 0x80000003ff047210 */ /* 0x004fca0007ffe0ff */
[----:B------:R-:W-:Y:S01]  /*0120*/  IMAD R9, R4, R5, RZ ;  /* 0x0000000504097224 */ /* 0x000fe200078e02ff */
[----:B------:R-:W-:-:S03]  /*0130*/  IABS R4, R20 ;  /* 0x0000001400047213 */ /* 0x000fc60000000000 */
[----:B------:R-:W-:-:S06]  /*0140*/  IMAD.HI.U32 R3, R3, R9, R2 ;  /* 0x0000000903037227 */ /* 0x000fcc00078e0002 */
[----:B------:R-:W-:Y:S02]  /*0150*/  IMAD.HI.U32 R0, R3, R4, RZ ;  /* 0x0000000403007227 */ /* 0x000fe400078e00ff */
[----:B------:R-:W1:Y:S02]  /*0160*/  S2R R3, SR_CTAID.Z ;  /* 0x0000000000037919 */ /* 0x000e640000002700 */
[----:B------:R-:W-:-:S04]  /*0170*/  IMAD.MOV R2, RZ, RZ, -R0 ;  /* 0x000000ffff027224 */ /* 0x000fc800078e0a00 */
[----:B------:R-:W-:-:S05]  /*0180*/  IMAD R2, R5, R2, R4 ;  /* 0x0000000205027224 */ /* 0x000fca00078e0204 */
[----:B------:R-:W-:-:S13]  /*0190*/  ISETP.GT.U32.AND P1, PT, R5, R2, PT ;  /* 0x000000020500720c */ /* 0x000fda0003f24070 */
[-C--:B------:R-:W-:Y:S02]  /*01a0*/  @!P1 IADD3 R2, R2, -R5.reuse, RZ ;  /* 0x8000000502029210 */ /* 0x080fe40007ffe0ff */
[----:B------:R-:W-:Y:S02]  /*01b0*/  @!P1 IADD3 R0, R0, 0x1, RZ ;  /* 0x0000000100009810 */ /* 0x000fe40007ffe0ff */
[----:B------:R-:W-:Y:S02]  /*01c0*/  ISETP.GE.U32.AND P0, PT, R2, R5, PT ;  /* 0x000000050200720c */ /* 0x000fe40003f06070 */
[----:B------:R-:W-:Y:S02]  /*01d0*/  LOP3.LUT R2, R20, R7, RZ, 0x3c, !PT ;  /* 0x0000000714027212 */ /* 0x000fe400078e3cff */
[----:B------:R-:W-:Y:S02]  /*01e0*/  ISETP.NE.AND P1, PT, R7, RZ, PT ;  /* 0x000000ff0700720c */ /* 0x000fe40003f25270 */
[----:B------:R-:W-:-:S02]  /*01f0*/  ISETP.GE.AND P2, PT, R2, RZ, PT ;  /* 0x000000ff0200720c */ /* 0x000fc40003f46270 */
[----:B------:R-:W-:-:S05]  /*0200*/  MOV R2, RZ ;  /* 0x000000ff00027202 */ /* 0x000fca0000000f00 */
[----:B------:R-:W-:-:S06]  /*0210*/  @P0 IADD3 R0, R0, 0x1, RZ ;  /* 0x0000000100000810 */ /* 0x000fcc0007ffe0ff */
[----:B------:R-:W-:Y:S02]  /*0220*/  @!P2 IADD3 R0, -R0, RZ, RZ ;  /* 0x000000ff0000a210 */ /* 0x000fe40007ffe1ff */
[----:B------:R-:W-:-:S04]  /*0230*/  @!P1 LOP3.LUT R0, RZ, R7, RZ, 0x33, !PT ;  /* 0x00000007ff009212 */ /* 0x000fc800078e33ff */
[----:B------:R-:W-:-:S13]  /*0240*/  ISETP.GE.AND P0, PT, R0, UR4, PT ;  /* 0x0000000400007c0c */ /* 0x000fda000bf06270 */
[----:B------:R-:W2:Y:S01]  /*0250*/  @!P0 LDC.64 R8, c[0x0][0x250] ;  /* 0x00009400ff088b82 */ /* 0x000ea20000000a00 */
[----:B-1----:R-:W-:-:S04]  /*0260*/  @!P0 IMAD.SHL.U32 R5, R3, 0x2, RZ ;  /* 0x0000000203058824 */ /* 0x002fc800078e00ff */
[C---:B------:R-:W-:Y:S01]  /*0270*/  @!P0 IMAD R7, R5.reuse, UR4, R0 ;  /* 0x0000000405078c24 */ /* 0x040fe2000f8e0200 */
[----:B------:R-:W-:Y:S01]  /*0280*/  @!P0 IADD3 R5, R5, 0x1, RZ ;  /* 0x0000000105058810 */ /* 0x000fe20007ffe0ff */
[----:B------:R-:W-:-:S04]  /*0290*/  HFMA2.MMA R4, -RZ, RZ, 0, 0 ;  /* 0x00000000ff047435 */ /* 0x000fc800000001ff */
[----:B------:R-:W-:Y:S01]  /*02a0*/  @!P0 IMAD R5, R5, UR4, R0 ;  /* 0x0000000405058c24 */ /* 0x000fe2000f8e0200 */
[----:B------:R-:W-:Y:S01]  /*02b0*/  ULDC.64 UR4, c[0x0][0x270] ;  /* 0x00009c0000047ab9 */ /* 0x000fe20000000a00 */
[----:B--2---:R-:W-:-:S05]  /*02c0*/  @!P0 IMAD.WIDE R6, R7, 0x4, R8 ;  /* 0x0000000407068825 */ /* 0x004fca00078e0208 */
[----:B------:R1:W2:Y:S01]  /*02d0*/  @!P0 LDG.E R2, desc[UR8][R6.64] ;  /* 0x0000000806028981 */ /* 0x0002a2000c1e1900 */
[----:B------:R-:W-:-:S05]  /*02e0*/  @!P0 IMAD.WIDE R8, R5, 0x4, R8 ;  /* 0x0000000405088825 */ /* 0x000fca00078e0208 */
[----:B------:R3:W4:Y:S01]  /*02f0*/  @!P0 LDG.E R4, desc[UR8][R8.64] ;  /* 0x0000000808048981 */ /* 0x000722000c1e1900 */
[----:B------:R-:W-:Y:S02]  /*0300*/  ISETP.GE.U32.AND P0, PT, R20, UR4, PT ;  /* 0x0000000414007c0c */ /* 0x000fe4000bf06070 */
[----:B------:R-:W-:-:S04]  /*0310*/  SHF.R.S32.HI R21, RZ, 0x1f, R20 ;  /* 0x0000001fff157819 */ /* 0x000fc80000011414 */
[----:B------:R-:W-:-:S13]  /*0320*/  ISETP.GE.AND.EX P0, PT, R21, UR5, PT, P0 ;  /* 0x0000000515007c0c */ /* 0x000fda000bf06300 */
[----:B------:R-:W1:Y:S01]  /*0330*/  @!P0 LDC.64 R18, c[0x0][0x228] ;  /* 0x00008a00ff128b82 */ /* 0x000e620000000a00 */
[C---:B------:R-:W-:Y:S02]  /*0340*/  @!P0 SHF.L.U32 R11, R20.reuse, 0x2, RZ ;  /* 0x00000002140b8819 */ /* 0x040fe400000006ff */
[----:B------:R-:W-:-:S05]  /*0350*/  @!P0 SHF.L.U64.HI R12, R20, 0x2, R21 ;  /* 0x00000002140c8819 */ /* 0x000fca0000010215 */
[----:B------:R-:W0:Y:S01]  /*0360*/  @!P0 LDC.64 R22, c[0x0][0x230] ;  /* 0x00008c00ff168b82 */ /* 0x000e220000000a00 */
[----:B-1----:R-:W-:-:S05]  /*0370*/  @!P0 IADD3 R6, P1, R11, R18, RZ ;  /* 0x000000120b068210 */ /* 0x002fca0007f3e0ff */
[----:B------:R-:W-:Y:S01]  /*0380*/  @!P0 IMAD.X R7, R12, 0x1, R19, P1 ;  /* 0x000000010c078824 */ /* 0x000fe200008e0613 */
[----:B0-----:R-:W-:-:S04]  /*0390*/  @!P0 IADD3 R10, P2, R11, R22, RZ ;  /* 0x000000160b0a8210 */ /* 0x001fc80007f5e0ff */
[----:B------:R-:W5:Y:S01]  /*03a0*/  @!P0 LDG.E.64 R14, desc[UR8][R6.64] ;  /* 0x00000008060e8981 */ /* 0x000f62000c1e1b00 */
[----:B------:R-:W-:-:S05]  /*03b0*/  @!P0 IADD3.X R11, R12, R23, RZ, P2, !PT ;  /* 0x000000170c0b8210 */ /* 0x000fca00017fe4ff */
[----:B------:R0:W5:Y:S01]  /*03c0*/  @!P0 LDG.E.64 R16, desc[UR8][R10.64] ;  /* 0x000000080a108981 */ /* 0x000162000c1e1b00 */
[----:B--2---:R-:W-:-:S04]  /*03d0*/  FMUL.FTZ R5, R2, UR6 ;  /* 0x0000000602057c20 */ /* 0x004fc80008410000 */
[----:B---3--:R-:W-:-:S04]  /*03e0*/  FMUL.FTZ R9, R5, R5 ;  /* 0x0000000505097220 */ /* 0x008fc80000410000 */
[----:B----4-:R-:W-:Y:S01]  /*03f0*/  FFMA.FTZ R19, R4, UR6, -R9 ;  /* 0x0000000604137c23 */ /* 0x010fe20008010809 */
[----:B------:R-:W1:Y:S04]  /*0400*/  S2UR UR6, SR_CTAID.Y ;  /* 0x00000000000679c3 */ /* 0x000e680000002600 */
[----:B------:R-:W-:-:S04]  /*0410*/  FSETP.GTU.FTZ.AND P2, PT, R19, RZ, PT ;  /* 0x000000ff1300720b */ /* 0x000fc80003f5c000 */
[----:B------:R-:W2:Y:S09]  /*0420*/  LDC.64 R8, c[0x0][0x278] ;  /* 0x00009e00ff087b82 */ /* 0x000eb20000000a00 */
[----:B------:R-:W3:Y:S01]  /*0430*/  @P2 LDC R12, c[0x0][0x238] ;  /* 0x00008e00ff0c2b82 */ /* 0x000ee20000000800 */
[----:B-1----:R-:W-:-:S05]  /*0440*/  IMAD R18, R13, UR6, RZ ;  /* 0x000000060d127c24 */ /* 0x002fca000f8e02ff */
[----:B0-----:R-:W-:Y:S02]  /*0450*/  SHF.R.S32.HI R10, RZ, 0x1f, R18 ;  /* 0x0000001fff0a7819 */ /* 0x001fe40000011412 */
[----:B------:R-:W-:-:S04]  /*0460*/  IADD3 R7, P1, R18, R13, RZ ;  /* 0x0000000d12077210 */ /* 0x000fc80007f3e0ff */
[----:B------:R-:W-:Y:S02]  /*0470*/  LEA.HI.X.SX32 R6, R13, R10, 0x1, P1 ;  /* 0x0000000a0d067211 */ /* 0x000fe400008f0eff */
[----:B--2---:R-:W-:-:S04]  /*0480*/  ISETP.LT.U32.AND P1, PT, R7, R8, PT ;  /* 0x000000080700720c */ /* 0x004fc80003f21070 */
[----:B------:R-:W-:Y:S02]  /*0490*/  ISETP.LT.AND.EX P1, PT, R6, R9, PT, P1 ;  /* 0x000000090600720c */ /* 0x000fe40003f21310 */
[----:B------:R-:W-:Y:S02]  /*04a0*/  MOV R6, 0x3f800000 ;  /* 0x3f80000000067802 */ /* 0x000fe40000000f00 */
[----:B------:R-:W-:Y:S01]  /*04b0*/  SEL R7, R7, R8, P1 ;  /* 0x0000000807077207 */ /* 0x000fe20000800000 */
[----:B---3--:R-:W-:-:S03]  /*04c0*/  @P2 FADD.FTZ R9, R19, R12 ;  /* 0x0000000c13092221 */ /* 0x008fc60000010000 */
[----:B------:R-:W-:Y:S01]  /*04d0*/  ISETP.GE.AND P1, PT, R18, R7, PT ;  /* 0x000000071200720c */ /* 0x000fe20003f26270 */
[----:B------:R0:W1:-:S12]  /*04e0*/  @P2 MUFU.RSQ R6, R9 ;  /* 0x0000000900062308 */ /* 0x0000580000001400 */
[----:B0-----:R-:W-:Y:S05]  /*04f0*/  @P1 BRA `(.L_x_1) ;  /* 0x0000001400041947 */ /* 0x001fea0003800000 */
[----:B------:R-:W-:Y:S01]  /*0500*/  SHF.R.S32.HI R8, RZ, 0x1f, R3 ;  /* 0x0000001fff087819 */ /* 0x000fe20000011403 */
[----:B------:R-:W-:Y:S01]  /*0510*/  ULDC.64 UR6, c[0x0][0x280] ;  /* 0x0000a00000067ab9 */ /* 0x000fe20000000a00 */
[----:B------:R-:W-:Y:S01]  /*0520*/  MOV R12, R18 ;  /* 0x00000012000c7202 */ /* 0x000fe20000000f00 */
[C---:B------:R-:W-:Y:S01]  /*0530*/  IMAD.WIDE.U32 R22, R3.reuse, UR6, R20 ;  /* 0x0000000603167c25 */ /* 0x040fe2000f8e0014 */
[-C--:B------:R-:W-:Y:S02]  /*0540*/  LOP3.LUT R9, RZ, R7.reuse, RZ, 0x33, !PT ;  /* 0x00000007ff097212 */ /* 0x080fe400078e33ff */
[----:B------:R-:W-:Y:S01]  /*0550*/  IADD3 R19, -R12, R7, RZ ;  /* 0x000000070c137210 */ /* 0x000fe20007ffe1ff */
[----:B------:R-:W-:Y:S01]  /*0560*/  IMAD R8, R8, UR6, RZ ;  /* 0x0000000608087c24 */ /* 0x000fe2000f8e02ff */
[----:B------:R-:W-:Y:S02]  /*0570*/  ULDC.U8 UR6, c[0x0][0x28c] ;  /* 0x0000a30000067ab9 */ /* 0x000fe40000000000 */
[----:B------:R-:W-:Y:S01]  /*0580*/  ISETP.NE.AND P1, PT, RZ, UR6, PT ;  /* 0x00000006ff007c0c */ /* 0x000fe2000bf25270 */
[----:B------:R-:W-:Y:S01]  /*0590*/  IMAD R11, R3, UR7, R8 ;  /* 0x00000007030b7c24 */ /* 0x000fe2000f8e0208 */
[----:B------:R-:W-:Y:S01]  /*05a0*/  LOP3.LUT R19, R19, 0x3, RZ, 0xc0, !PT ;  /* 0x0000000313137812 */ /* 0x000fe200078ec0ff */
[----:B------:R-:W-:Y:S01]  /*05b0*/  IMAD.MOV.U32 R8, RZ, RZ, R10 ;  /* 0x000000ffff087224 */ /* 0x000fe200078e000a */
[----:B------:R-:W-:-:S02]  /*05c0*/  IADD3 R10, -R9, -0x2, -R12 ;  /* 0xfffffffe090a7810 */ /* 0x000fc40007ffe90c */
[----:B------:R-:W-:-:S07]  /*05d0*/  IADD3 R9, R23, R11, RZ ;  /* 0x0000000b17097210 */ /* 0x000fce0007ffe0ff */
[----:B------:R-:W-:Y:S05]  /*05e0*/  @!P1 BRA `(.L_x_2) ;  /* 0x0000000800cc9947 */ /* 0x000fea0003800000 */
[----:B------:R-:W-:Y:S01]  /*05f0*/  ISETP.NE.AND P2, PT, R19, RZ, PT ;  /* 0x000000ff1300720c */ /* 0x000fe20003f45270 */
[----:B------:R-:W-:Y:S01]  /*0600*/  ULDC.64 UR6, c[0x0][0x270] ;  /* 0x00009c0000067ab9 */ /* 0x000fe20000000a00 */
[----:B------:R-:W-:-:S11]  /*0610*/  ISETP.GE.U32.AND P1, PT, R10, 0x3, PT ;  /* 0x000000030a00780c */ /* 0x000fd60003f26070 */
[----:B------:R-:W-:Y:S05]  /*0620*/  @!P2 BRA `(.L_x_3) ;  /* 0x00000000009ca947 */ /* 0x000fea0003800000 */
.L_x_4:
[----:B0-----:R-:W0:Y:S01]  /*0630*/  @!P0 LDC.64 R10, c[0x0][0x220] ;  /* 0x00008800ff0a8b82 */ /* 0x001e220000000a00 */
[----:B------:R-:W-:Y:S01]  /*0640*/  UMOV UR4, UR6 ;  /* 0x0000000600047c82 */ /* 0x000fe20008000000 */
[----:B------:R-:W-:Y:S01]  /*0650*/  MOV R12, R22 ;  /* 0x00000016000c7202 */ /* 0x000fe20000000f00 */
[----:B------:R-:W-:Y:S01]  /*0660*/  IMAD R27, R8, UR4, RZ ;  /* 0x00000004081b7c24 */ /* 0x000fe2000f8e02ff */
[----:B------:R-:W-:Y:S01]  /*0670*/  MOV R13, R9 ;  /* 0x00000009000d7202 */ /* 0x000fe20000000f00 */
[----:B------:R-:W-:Y:S02]  /*0680*/  UMOV UR5, UR7 ;  /* 0x0000000700057c82 */ /* 0x000fe40008000000 */
[C---:B------:R-:W-:Y:S02]  /*0690*/  IMAD R27, R18.reuse, UR5, R27 ;  /* 0x00000005121b7c24 */ /* 0x040fe4000f8e021b */
[----:B------:R-:W-:Y:S02]  /*06a0*/  IMAD.WIDE.U32 R24, R18, UR4, R12 ;  /* 0x0000000412187c25 */ /* 0x000fe4000f8e000c */
[----:B------:R-:W2:Y:S03]  /*06b0*/  @!P0 LDC.64 R12, c[0x0][0x210] ;  /* 0x00008400ff0c8b82 */ /* 0x000ea60000000a00 */
[----:B------:R-:W-:-:S02]  /*06c0*/  IADD3 R25, R25, R27, RZ ;  /* 0x0000001b19197210 */ /* 0x000fc40007ffe0ff */
[----:B0-----:R-:W-:-:S04]  /*06d0*/  @!P0 LEA R26, P2, R24, R10, 0x2 ;  /* 0x0000000a181a8211 */ /* 0x001fc800078410ff */
[----:B------:R-:W-:Y:S02]  /*06e0*/  @!P0 LEA.HI.X R27, R24, R11, R25, 0x2, P2 ;  /* 0x0000000b181b8211 */ /* 0x000fe400010f1419 */
[----:B------:R-:W-:-:S06]  /*06f0*/  CS2R R10, SRZ ;  /* 0x00000000000a7805 */ /* 0x000fcc000001ff00 */
[----:B------:R-:W3:Y:S01]  /*0700*/  @!P0 LDG.E.64 R10, desc[UR8][R26.64] ;  /* 0x000000081a0a8981 */ /* 0x000ee2000c1e1b00 */
[----:B--2---:R-:W-:Y:S01]  /*0710*/  @!P0 LEA R12, P2, R24, R12, 0x2 ;  /* 0x0000000c180c8211 */ /* 0x004fe200078410ff */
[----:B------:R-:W-:Y:S01]  /*0720*/  VIADD R19, R19, 0xffffffff ;  /* 0xffffffff13137836 */ /* 0x000fe20000000000 */
[----:B------:R-:W-:Y:S02]  /*0730*/  IADD3 R18, P3, R18, 0x1, RZ ;  /* 0x0000000112127810 */ /* 0x000fe40007f7e0ff */
[----:B------:R-:W-:Y:S02]  /*0740*/  @!P0 LEA.HI.X R13, R24, R13, R25, 0x2, P2 ;  /* 0x0000000d180d8211 */ /* 0x000fe400010f1419 */
[----:B------:R-:W-:Y:S02]  /*0750*/  ISETP.NE.AND P2, PT, R19, RZ, PT ;  /* 0x000000ff1300720c */ /* 0x000fe40003f45270 */
[----:B------:R-:W-:Y:S01]  /*0760*/  IADD3.X R8, RZ, R8, RZ, P3, !PT ;  /* 0x00000008ff087210 */ /* 0x000fe20001ffe4ff */
[C---:B---3--:R-:W-:Y:S01]  /*0770*/  FADD.FTZ R11, -R5.reuse, R11 ;  /* 0x0000000b050b7221 */ /* 0x048fe20000010100 */
[----:B------:R-:W-:-:S03]  /*0780*/  FADD.FTZ R25, -R5, R10 ;  /* 0x0000000a05197221 */ /* 0x000fc60000010100 */
[-C--:B-1----:R-:W-:Y:S01]  /*0790*/  FMUL.FTZ R24, R11, R6.reuse ;  /* 0x000000060b187220 */ /* 0x082fe20000410000 */
[----:B------:R-:W-:-:S03]  /*07a0*/  FMUL.FTZ R25, R25, R6 ;  /* 0x0000000619197220 */ /* 0x000fc60000410000 */
[----:B-----5:R-:W-:Y:S01]  /*07b0*/  FFMA.FTZ R11, R15, R24, R17 ;  /* 0x000000180f0b7223 */ /* 0x020fe20000010011 */
[----:B------:R-:W-:-:S03]  /*07c0*/  FFMA.FTZ R10, R14, R25, R16 ;  /* 0x000000190e0a7223 */ /* 0x000fc60000010010 */
[----:B------:R-:W-:Y:S01]  /*07d0*/  @!P0 FMUL.FTZ R26, R11, -1.4426950216293334961 ;  /* 0xbfb8aa3b0b1a8820 */ /* 0x000fe20000410000 */
[----:B------:R-:W-:-:S05]  /*07e0*/  @!P0 FMUL.FTZ R25, R10, -1.4426950216293334961 ;  /* 0xbfb8aa3b0a198820 */ /* 0x000fca0000410000 */
[----:B------:R-:W0:Y:S08]  /*07f0*/  @!P0 MUFU.EX2 R26, R26 ;  /* 0x0000001a001a8308 */ /* 0x000e300000000800 */
[----:B------:R-:W1:Y:S01]  /*0800*/  @!P0 MUFU.EX2 R25, R25 ;  /* 0x0000001900198308 */ /* 0x000e620000000800 */
[----:B0-----:R-:W-:-:S07]  /*0810*/  @!P0 FADD.FTZ R28, R26, 1 ;  /* 0x3f8000001a1c8421 */ /* 0x001fce0000010000 */
[----:B------:R-:W0:Y:S01]  /*0820*/  @!P0 MUFU.RCP R28, R28 ;  /* 0x0000001c001c8308 */ /* 0x000e220000001000 */
[----:B-1----:R-:W-:-:S07]  /*0830*/  @!P0 FADD.FTZ R24, R25, 1 ;  /* 0x3f80000019188421 */ /* 0x002fce0000010000 */
[----:B------:R-:W1:Y:S01]  /*0840*/  @!P0 MUFU.RCP R27, R24 ;  /* 0x00000018001b8308 */ /* 0x000e620000001000 */
[----:B0-----:R-:W-:Y:S01]  /*0850*/  @!P0 FMUL.FTZ R11, R11, R28 ;  /* 0x0000001c0b0b8220 */ /* 0x001fe20000410000 */
[----:B-1----:R-:W-:-:S05]  /*0860*/  @!P0 FMUL.FTZ R10, R10, R27 ;  /* 0x0000001b0a0a8220 */ /* 0x002fca0000410000 */
[----:B------:R0:W-:Y:S01]  /*0870*/  @!P0 STG.E.64 desc[UR8][R12.64], R10 ;  /* 0x0000000a0c008986 */ /* 0x0001e2000c101b08 */
[----:B------:R-:W-:Y:S05]  /*0880*/  @P2 BRA `(.L_x_4) ;  /* 0xfffffffc00682947 */ /* 0x000fea000383ffff */
[----:B0-----:R-:W-:-:S07]  /*0890*/  MOV R12, R18 ;  /* 0x00000012000c7202 */ /* 0x001fce0000000f00 */
.L_x_3:
[----:B------:R-:W-:Y:S05]  /*08a0*/  @!P1 BRA `(.L_x_1) ;  /* 0x0000001000189947 */ /* 0x000fea0003800000 */
[----:B------:R-:W-:Y:S02]  /*08b0*/  ISETP.GE.U32.AND P0, PT, R20, UR4, PT ;  /* 0x0000000414007c0c */ /* 0x000fe4000bf06070 */
[----:B------:R-:W-:Y:S02]  /*08c0*/  IADD3 R20, R12, 0x1, RZ ;  /* 0x000000010c147810 */ /* 0x000fe40007ffe0ff */
[----:B------:R-:W-:Y:S01]  /*08d0*/  ISETP.GE.AND.EX P0, PT, R21, UR5, PT, P0 ;  /* 0x0000000515007c0c */ /* 0x000fe2000bf06300 */
[----:B------:R-:W-:Y:S01]  /*08e0*/  ULDC.64 UR4, c[0x0][0x270] ;  /* 0x00009c0000047ab9 */ /* 0x000fe20000000a00 */
[----:B------:R-:W-:-:S11]  /*08f0*/  SHF.R.S32.HI R8, RZ, 0x1f, R20 ;  /* 0x0000001fff087819 */ /* 0x000fd60000011414 */
.L_x_5:
[----:B------:R-:W0:Y:S01]  /*0900*/  @!P0 LDC.64 R12, c[0x0][0x220] ;  /* 0x00008800ff0c8b82 */ /* 0x000e220000000a00 */
[----:B------:R-:W-:Y:S01]  /*0910*/  IADD3 R11, P1, R20, -0x1, RZ ;  /* 0xffffffff140b7810 */ /* 0x000fe20007f3e0ff */
[----:B------:R-:W-:Y:S01]  /*0920*/  IMAD.MOV.U32 R25, RZ, RZ, R9 ;  /* 0x000000ffff197224 */ /* 0x000fe200078e0009 */
[----:B------:R-:W-:Y:S02]  /*0930*/  MOV R24, R22 ;  /* 0x0000001600187202 */ /* 0x000fe40000000f00 */
[----:B------:R-:W-:-:S03]  /*0940*/  IADD3.X R10, R8, -0x1, RZ, P1, !PT ;  /* 0xffffffff080a7810 */ /* 0x000fc60000ffe4ff */
[----:B------:R-:W-:-:S04]  /*0950*/  IMAD.WIDE.U32 R18, R11, UR4, R24 ;  /* 0x000000040b127c25 */ /* 0x000fc8000f8e0018 */
[----:B------:R-:W-:-:S04]  /*0960*/  IMAD R10, R10, UR4, RZ ;  /* 0x000000040a0a7c24 */ /* 0x000fc8000f8e02ff */
[----:B------:R-:W-:-:S05]  /*0970*/  IMAD R11, R11, UR5, R10 ;  /* 0x000000050b0b7c24 */ /* 0x000fca000f8e020a */
[----:B------:R-:W-:Y:S02]  /*0980*/  IADD3 R19, R19, R11, RZ ;  /* 0x0000000b13137210 */ /* 0x000fe40007ffe0ff */
[----:B------:R-:W-:Y:S02]  /*0990*/  CS2R R10, SRZ ;  /* 0x00000000000a7805 */ /* 0x000fe4000001ff00 */
[----:B0-----:R-:W-:-:S04]  /*09a0*/  @!P0 LEA R26, P1, R18, R12, 0x2 ;  /* 0x0000000c121a8211 */ /* 0x001fc800078210ff */
[C---:B------:R-:W-:Y:S02]  /*09b0*/  @!P0 LEA.HI.X R27, R18.reuse, R13, R19, 0x2, P1 ;  /* 0x0000000d121b8211 */ /* 0x040fe400008f1413 */
[----:B------:R-:W0:Y:S03]  /*09c0*/  @!P0 LDC.64 R12, c[0x0][0x210] ;  /* 0x00008400ff0c8b82 */ /* 0x000e260000000a00 */
[----:B------:R-:W2:Y:S01]  /*09d0*/  @!P0 LDG.E.64 R10, desc[UR8][R26.64] ;  /* 0x000000081a0a8981 */ /* 0x000ea2000c1e1b00 */
[----:B0-----:R-:W-:-:S04]  /*09e0*/  @!P0 LEA R28, P1, R18, R12, 0x2 ;  /* 0x0000000c121c8211 */ /* 0x001fc800078210ff */
[----:B------:R-:W-:Y:S01]  /*09f0*/  @!P0 LEA.HI.X R29, R18, R13, R19, 0x2, P1 ;  /* 0x0000000d121d8211 */ /* 0x000fe200008f1413 */
[C---:B--2---:R-:W-:Y:S01]  /*0a00*/  FADD.FTZ R21, -R5.reuse, R10 ;  /* 0x0000000a05157221 */ /* 0x044fe20000010100 */
[----:B------:R-:W-:-:S03]  /*0a10*/  FADD.FTZ R11, -R5, R11 ;  /* 0x0000000b050b7221 */ /* 0x000fc60000010100 */
[-C--:B-1----:R-:W-:Y:S01]  /*0a20*/  FMUL.FTZ R21, R21, R6.reuse ;  /* 0x0000000615157220 */ /* 0x082fe20000410000 */
[----:B------:R-:W-:-:S03]  /*0a30*/  FMUL.FTZ R10, R11, R6 ;  /* 0x000000060b0a7220 */ /* 0x000fc60000410000 */
[----:B-----5:R-:W-:Y:S01]  /*0a40*/  FFMA.FTZ R12, R14, R21, R16 ;  /* 0x000000150e0c7223 */ /* 0x020fe20000010010 */
[----:B------:R-:W-:Y:S02]  /*0a50*/  FFMA.FTZ R19, R15, R10, R17 ;  /* 0x0000000a0f137223 */ /* 0x000fe40000010011 */
[----:B------:R-:W0:Y:S01]  /*0a60*/  @!P0 LDC.64 R10, c[0x0][0x220] ;  /* 0x00008800ff0a8b82 */ /* 0x000e220000000a00 */
[----:B------:R-:W-:Y:S01]  /*0a70*/  @!P0 FMUL.FTZ R13, R12, -1.4426950216293334961 ;  /* 0xbfb8aa3b0c0d8820 */ /* 0x000fe20000410000 */
[----:B------:R-:W-:-:S05]  /*0a80*/  @!P0 FMUL.FTZ R26, R19, -1.4426950216293334961 ;  /* 0xbfb8aa3b131a8820 */ /* 0x000fca0000410000 */
[----:B------:R-:W1:Y:S08]  /*0a90*/  @!P0 MUFU.EX2 R13, R13 ;  /* 0x0000000d000d8308 */ /* 0x000e700000000800 */
[----:B------:R-:W2:Y:S01]  /*0aa0*/  @!P0 MUFU.EX2 R26, R26 ;  /* 0x0000001a001a8308 */ /* 0x000ea20000000800 */
[----:B-1----:R-:W-:-:S07]  /*0ab0*/  @!P0 FADD.FTZ R13, R13, 1 ;  /* 0x3f8000000d0d8421 */ /* 0x002fce0000010000 */
[----:B------:R-:W1:Y:S01]  /*0ac0*/  @!P0 MUFU.RCP R21, R13 ;  /* 0x0000000d00158308 */ /* 0x000e620000001000 */
[----:B--2---:R-:W-:-:S07]  /*0ad0*/  @!P0 FADD.FTZ R18, R26, 1 ;  /* 0x3f8000001a128421 */ /* 0x004fce0000010000 */
[----:B------:R1:W2:Y:S02]  /*0ae0*/  @!P0 MUFU.RCP R27, R18 ;  /* 0x00000012001b8308 */ /* 0x0002a40000001000 */
[----:B-1----:R-:W-:Y:S01]  /*0af0*/  @!P0 FMUL.FTZ R18, R12, R21 ;  /* 0x000000150c128220 */ /* 0x002fe20000410000 */
[----:B------:R-:W-:Y:S01]  /*0b00*/  IMAD R21, R8, UR4, RZ ;  /* 0x0000000408157c24 */ /* 0x000fe2000f8e02ff */
[----:B------:R-:W-:-:S03]  /*0b10*/  CS2R R12, SRZ ;  /* 0x00000000000c7805 */ /* 0x000fc6000001ff00 */
[C---:B------:R-:W-:Y:S02]  /*0b20*/  IMAD R21, R20.reuse, UR5, R21 ;  /* 0x0000000514157c24 */ /* 0x040fe4000f8e0215 */
[----:B--2---:R-:W-:Y:S01]  /*0b30*/  @!P0 FMUL.FTZ R19, R19, R27 ;  /* 0x0000001b13138220 */ /* 0x004fe20000410000 */
[----:B------:R-:W-:-:S04]  /*0b40*/  IMAD.WIDE.U32 R26, R20, UR4, R24 ;  /* 0x00000004141a7c25 */ /* 0x000fc8000f8e0018 */
[----:B------:R1:W-:Y:S01]  /*0b50*/  @!P0 STG.E.64 desc[UR8][R28.64], R18 ;  /* 0x000000121c008986 */ /* 0x0003e2000c101b08 */
[----:B------:R-:W-:Y:S02]  /*0b60*/  IADD3 R21, R27, R21, RZ ;  /* 0x000000151b157210 */ /* 0x000fe40007ffe0ff */
[----:B0-----:R-:W-:-:S04]  /*0b70*/  @!P0 LEA R10, P1, R26, R10, 0x2 ;  /* 0x0000000a1a0a8211 */ /* 0x001fc800078210ff */
[----:B------:R-:W-:-:S05]  /*0b80*/  @!P0 LEA.HI.X R11, R26, R11, R21, 0x2, P1 ;  /* 0x0000000b1a0b8211 */ /* 0x000fca00008f1415 */
[----:B------:R0:W2:Y:S02]  /*0b90*/  @!P0 LDG.E.64 R12, desc[UR8][R10.64] ;  /* 0x000000080a0c8981 */ /* 0x0000a4000c1e1b00 */
[----:B0-----:R-:W1:Y:S02]  /*0ba0*/  @!P0 LDC.64 R10, c[0x0][0x210] ;  /* 0x00008400ff0a8b82 */ /* 0x001e640000000a00 */
[----:B-1----:R-:W-:-:S04]  /*0bb0*/  @!P0 LEA R28, P1, R26, R10, 0x2 ;  /* 0x0000000a1a1c8211 */ /* 0x002fc800078210ff */
[----:B------:R-:W-:Y:S02]  /*0bc0*/  @!P0 LEA.HI.X R29, R26, R11, R21, 0x2, P1 ;  /* 0x0000000b1a1d8211 */ /* 0x000fe400008f1415 */
[----:B------:R-:W0:Y:S01]  /*0bd0*/  @!P0 LDC.64 R10, c[0x0][0x220] ;  /* 0x00008800ff0a8b82 */ /* 0x000e220000000a00 */
[C---:B--2---:R-:W-:Y:S01]  /*0be0*/  FADD.FTZ R27, -R5.reuse, R12 ;  /* 0x0000000c051b7221 */ /* 0x044fe20000010100 */
[----:B------:R-:W-:-:S03]  /*0bf0*/  FADD.FTZ R13, -R5, R13 ;  /* 0x0000000d050d7221 */ /* 0x000fc60000010100 */
[-C--:B------:R-:W-:Y:S01]  /*0c00*/  FMUL.FTZ R27, R27, R6.reuse ;  /* 0x000000061b1b7220 */ /* 0x080fe20000410000 */
[----:B------:R-:W-:-:S03]  /*0c10*/  FMUL.FTZ R12, R13, R6 ;  /* 0x000000060d0c7220 */ /* 0x000fc60000410000 */
[----:B------:R-:W-:Y:S01]  /*0c20*/  FFMA.FTZ R18, R14, R27, R16 ;  /* 0x0000001b0e127223 */ /* 0x000fe20000010010 */
[----:B------:R-:W-:-:S03]  /*0c30*/  FFMA.FTZ R19, R15, R12, R17 ;  /* 0x0000000c0f137223 */ /* 0x000fc60000010011 */
[----:B------:R-:W-:Y:S01]  /*0c40*/  @!P0 FMUL.FTZ R13, R18, -1.4426950216293334961 ;  /* 0xbfb8aa3b120d8820 */ /* 0x000fe20000410000 */
[----:B------:R-:W-:-:S05]  /*0c50*/  @!P0 FMUL.FTZ R26, R19, -1.4426950216293334961 ;  /* 0xbfb8aa3b131a8820 */ /* 0x000fca0000410000 */
[----:B------:R-:W1:Y:S08]  /*0c60*/  @!P0 MUFU.EX2 R13, R13 ;  /* 0x0000000d000d8308 */ /* 0x000e700000000800 */
[----:B------:R-:W2:Y:S01]  /*0c70*/  @!P0 MUFU.EX2 R26, R26 ;  /* 0x0000001a001a8308 */ /* 0x000ea20000000800 */
[----:B-1----:R-:W-:-:S07]  /*0c80*/  @!P0 FADD.FTZ R12, R13, 1 ;  /* 0x3f8000000d0c8421 */ /* 0x002fce0000010000 */
[----:B------:R-:W1:Y:S01]  /*0c90*/  @!P0 MUFU.RCP R21, R12 ;  /* 0x0000000c00158308 */ /* 0x000e620000001000 */
[----:B--2---:R-:W-:-:S07]  /*0ca0*/  @!P0 FADD.FTZ R27, R26, 1 ;  /* 0x3f8000001a1b8421 */ /* 0x004fce0000010000 */
[----:B------:R-:W2:Y:S01]  /*0cb0*/  @!P0 MUFU.RCP R27, R27 ;  /* 0x0000001b001b8308 */ /* 0x000ea20000001000 */
[----:B-1----:R-:W-:Y:S01]  /*0cc0*/  @!P0 FMUL.FTZ R18, R18, R21 ;  /* 0x0000001512128220 */ /* 0x002fe20000410000 */
[----:B------:R-:W-:-:S04]  /*0cd0*/  IADD3 R21, P1, R20, 0x1, RZ ;  /* 0x0000000114157810 */ /* 0x000fc80007f3e0ff */
[----:B------:R-:W-:Y:S01]  /*0ce0*/  IADD3.X R13, RZ, R8, RZ, P1, !PT ;  /* 0x00000008ff0d7210 */ /* 0x000fe20000ffe4ff */
[----:B--2---:R-:W-:-:S04]  /*0cf0*/  @!P0 FMUL.FTZ R19, R19, R27 ;  /* 0x0000001b13138220 */ /* 0x004fc80000410000 */
[----:B------:R-:W-:Y:S01]  /*0d00*/  IMAD R26, R13, UR4, RZ ;  /* 0x000000040d1a7c24 */ /* 0x000fe2000f8e02ff */
[----:B------:R-:W-:Y:S01]  /*0d10*/  CS2R R12, SRZ ;  /* 0x00000000000c7805 */ /* 0x000fe2000001ff00 */
[----:B------:R1:W-:Y:S02]  /*0d20*/  @!P0 STG.E.64 desc[UR8][R28.64], R18 ;  /* 0x000000121c008986 */ /* 0x0003e4000c101b08 */
[----:B-1----:R-:W-:-:S04]  /*0d30*/  IMAD.WIDE.U32 R28, R21, UR4, R24 ;  /* 0x00000004151c7c25 */ /* 0x002fc8000f8e0018 */
[----:B------:R-:W-:Y:S01]  /*0d40*/  IMAD R21, R21, UR5, R26 ;  /* 0x0000000515157c24 */ /* 0x000fe2000f8e021a */
[----:B0-----:R-:W-:-:S04]  /*0d50*/  @!P0 LEA R10, P1, R28, R10, 0x2 ;  /* 0x0000000a1c0a8211 */ /* 0x001fc800078210ff */
[----:B------:R-:W-:-:S04]  /*0d60*/  IADD3 R21, R29, R21, RZ ;  /* 0x000000151d157210 */ /* 0x000fc80007ffe0ff */
[----:B------:R-:W-:-:S05]  /*0d70*/  @!P0 LEA.HI.X R11, R28, R11, R21, 0x2, P1 ;  /* 0x0000000b1c0b8211 */ /* 0x000fca00008f1415 */
[----:B------:R0:W2:Y:S02]  /*0d80*/  @!P0 LDG.E.64 R12, desc[UR8][R10.64] ;  /* 0x000000080a0c8981 */ /* 0x0000a4000c1e1b00 */
[----:B0-----:R-:W0:Y:S02]  /*0d90*/  @!P0 LDC.64 R10, c[0x0][0x210] ;  /* 0x00008400ff0a8b82 */ /* 0x001e240000000a00 */
[----:B0-----:R-:W-:-:S04]  /*0da0*/  @!P0 LEA R26, P1, R28, R10, 0x2 ;  /* 0x0000000a1c1a8211 */ /* 0x001fc800078210ff */
[----:B------:R-:W-:Y:S02]  /*0db0*/  @!P0 LEA.HI.X R27, R28, R11, R21, 0x2, P1 ;  /* 0x0000000b1c1b8211 */ /* 0x000fe400008f1415 */
[----:B------:R-:W-:-:S05]  /*0dc0*/  IADD3 R21, P1, R20, 0x2, RZ ;  /* 0x0000000214157810 */ /* 0x000fca0007f3e0ff */
[----:B------:R-:W-:-:S04]  /*0dd0*/  IMAD.WIDE.U32 R24, R21, UR4, R24 ;  /* 0x0000000415187c25 */ /* 0x000fc8000f8e0018 */
[C---:B--2---:R-:W-:Y:S01]  /*0de0*/  FADD.FTZ R19, -R5.reuse, R12 ;  /* 0x0000000c05137221 */ /* 0x044fe20000010100 */
[----:B------:R-:W-:-:S03]  /*0df0*/  FADD.FTZ R13, -R5, R13 ;  /* 0x0000000d050d7221 */ /* 0x000fc60000010100 */
[-C--:B------:R-:W-:Y:S01]  /*0e00*/  FMUL.FTZ R19, R19, R6.reuse ;  /* 0x0000000613137220 */ /* 0x080fe20000410000 */
[----:B------:R-:W-:-:S03]  /*0e10*/  FMUL.FTZ R28, R13, R6 ;  /* 0x000000060d1c7220 */ /* 0x000fc60000410000 */
[----:B------:R-:W-:Y:S01]  /*0e20*/  FFMA.FTZ R12, R14, R19, R16 ;  /* 0x000000130e0c7223 */ /* 0x000fe20000010010 */
[----:B------:R-:W-:-:S03]  /*0e30*/  FFMA.FTZ R13, R15, R28, R17 ;  /* 0x0000001c0f0d7223 */ /* 0x000fc60000010011 */
[----:B------:R-:W-:Y:S01]  /*0e40*/  @!P0 FMUL.FTZ R18, R12, -1.4426950216293334961 ;  /* 0xbfb8aa3b0c128820 */ /* 0x000fe20000410000 */
[----:B------:R-:W-:-:S04]  /*0e50*/  @!P0 FMUL.FTZ R28, R13, -1.4426950216293334961 ;  /* 0xbfb8aa3b0d1c8820 */ /* 0x000fc80000410000 */
[----:B------:R-:W0:Y:S08]  /*0e60*/  @!P0 MUFU.EX2 R10, R28 ;  /* 0x0000001c000a8308 */ /* 0x000e300000000800 */
[----:B------:R-:W1:Y:S01]  /*0e70*/  @!P0 MUFU.EX2 R18, R18 ;  /* 0x0000001200128308 */ /* 0x000e620000000800 */
[----:B0-----:R-:W-:Y:S01]  /*0e80*/  @!P0 FADD.FTZ R29, R10, 1 ;  /* 0x3f8000000a1d8421 */ /* 0x001fe20000010000 */
[----:B-1----:R-:W-:Y:S01]  /*0e90*/  @!P0 FADD.FTZ R19, R18, 1 ;  /* 0x3f80000012138421 */ /* 0x002fe20000010000 */
[----:B------:R-:W-:-:S05]  /*0ea0*/  IMAD.X R18, RZ, RZ, R8, P1 ;  /* 0x000000ffff127224 */ /* 0x000fca00008e0608 */
[----:B------:R-:W0:Y:S01]  /*0eb0*/  @!P0 MUFU.RCP R11, R19 ;  /* 0x00000013000b8308 */ /* 0x000e220000001000 */
[----:B------:R-:W-:-:S04]  /*0ec0*/  IMAD R18, R18, UR4, RZ ;  /* 0x0000000412127c24 */ /* 0x000fc8000f8e02ff */
[----:B------:R-:W-:-:S03]  /*0ed0*/  IMAD R21, R21, UR5, R18 ;  /* 0x0000000515157c24 */ /* 0x000fc6000f8e0212 */
[----:B------:R-:W1:Y:S02]  /*0ee0*/  @!P0 MUFU.RCP R18, R29 ;  /* 0x0000001d00128308 */ /* 0x000e640000001000 */
[----:B------:R-:W-:Y:S01]  /*0ef0*/  IADD3 R21, R25, R21, RZ ;  /* 0x0000001519157210 */ /* 0x000fe20007ffe0ff */
[----:B0-----:R-:W-:Y:S02]  /*0f00*/  @!P0 FMUL.FTZ R12, R12, R11 ;  /* 0x0000000b0c0c8220 */ /* 0x001fe40000410000 */
[----:B------:R-:W0:Y:S01]  /*0f10*/  @!P0 LDC.64 R10, c[0x0][0x220] ;  /* 0x00008800ff0a8b82 */ /* 0x000e220000000a00 */
[----:B-1----:R-:W-:Y:S01]  /*0f20*/  @!P0 FMUL.FTZ R13, R13, R18 ;  /* 0x000000120d0d8220 */ /* 0x002fe20000410000 */
[----:B------:R-:W-:-:S04]  /*0f30*/  CS2R R18, SRZ ;  /* 0x0000000000127805 */ /* 0x000fc8000001ff00 */
[----:B------:R1:W-:Y:S01]  /*0f40*/  @!P0 STG.E.64 desc[UR8][R26.64], R12 ;  /* 0x0000000c1a008986 */ /* 0x0003e2000c101b08 */
[----:B0-----:R-:W-:-:S04]  /*0f50*/  @!P0 LEA R10, P1, R24, R10, 0x2 ;  /* 0x0000000a180a8211 */ /* 0x001fc800078210ff */
[----:B------:R-:W-:-:S05]  /*0f60*/  @!P0 LEA.HI.X R11, R24, R11, R21, 0x2, P1 ;  /* 0x0000000b180b8211 */ /* 0x000fca00008f1415 */
[----:B------:R0:W2:Y:S02]  /*0f70*/  @!P0 LDG.E.64 R18, desc[UR8][R10.64] ;  /* 0x000000080a128981 */ /* 0x0000a4000c1e1b00 */
[----:B0-----:R-:W1:Y:S02]  /*0f80*/  @!P0 LDC.64 R10, c[0x0][0x210] ;  /* 0x00008400ff0a8b82 */ /* 0x001e640000000a00 */
[----:B-1----:R-:W-:-:S04]  /*0f90*/  @!P0 LEA R12, P1, R24, R10, 0x2 ;  /* 0x0000000a180c8211 */ /* 0x002fc800078210ff */
[----:B------:R-:W-:Y:S01]  /*0fa0*/  @!P0 LEA.HI.X R13, R24, R11, R21, 0x2, P1 ;  /* 0x0000000b180d8211 */ /* 0x000fe200008f1415 */
        /* <DEDUP_REMOVED lines=15> */
[----:B-1----:R-:W-:Y:S01]  /*10a0*/  @!P0 FMUL.FTZ R10, R18, R27 ;  /* 0x0000001b120a8220 */ /* 0x002fe20000410000 */
[C---:B------:R-:W-:Y:S02]  /*10b0*/  IADD3 R18, R20.reuse, 0x3, RZ ;  /* 0x0000000314127810 */ /* 0x040fe40007ffe0ff */
[----:B------:R-:W-:Y:S02]  /*10c0*/  IADD3 R20, P2, R20, 0x4, RZ ;  /* 0x0000000414147810 */ /* 0x000fe40007f5e0ff */
[----:B------:R0:W-:Y:S01]  /*10d0*/  @!P0 STG.E.64 desc[UR8][R12.64], R10 ;  /* 0x0000000a0c008986 */ /* 0x0001e2000c101b08 */
[----:B------:R-:W-:Y:S02]  /*10e0*/  ISETP.GE.AND P1, PT, R18, R7, PT ;  /* 0x000000071200720c */ /* 0x000fe40003f26270 */
[----:B------:R-:W-:-:S11]  /*10f0*/  IADD3.X R8, RZ, R8, RZ, P2, !PT ;  /* 0x00000008ff087210 */ /* 0x000fd600017fe4ff */
[----:B0-----:R-:W-:Y:S05]  /*1100*/  @!P1 BRA `(.L_x_5) ;  /* 0xfffffff400fc9947 */ /* 0x001fea000383ffff */
[----:B------:R-:W-:Y:S05]  /*1110*/  BRA `(.L_x_1) ;  /* 0x0000000400fc7947 */ /* 0x000fea0003800000 */
.L_x_2:
[----:B------:R-:W-:Y:S01]  /*1120*/  ISETP.NE.AND P2, PT, R19, RZ, PT ;  /* 0x000000ff1300720c */ /* 0x000fe20003f45270 */
[----:B------:R-:W-:Y:S01]  /*1130*/  ULDC.64 UR6, c[0x0][0x270] ;  /* 0x00009c0000067ab9 */ /* 0x000fe20000000a00 */
[----:B------:R-:W-:-:S11]  /*1140*/  ISETP.GE.U32.AND P1, PT, R10, 0x3, PT ;  /* 0x000000030a00780c */ /* 0x000fd60003f26070 */
[----:B------:R-:W-:Y:S05]  /*1150*/  @!P2 BRA `(.L_x_6) ;  /* 0x000000000074a947 */ /* 0x000fea0003800000 */
.L_x_7:
[----:B0-----:R-:W0:Y:S01]  /*1160*/  @!P0 LDC.64 R10, c[0x0][0x220] ;  /* 0x00008800ff0a8b82 */ /* 0x001e220000000a00 */
[----:B------:R-:W-:Y:S01]  /*1170*/  UMOV UR4, UR6 ;  /* 0x0000000600047c82 */ /* 0x000fe20008000000 */
[----:B------:R-:W-:Y:S01]  /*1180*/  MOV R12, R22 ;  /* 0x00000016000c7202 */ /* 0x000fe20000000f00 */
[----:B------:R-:W-:Y:S01]  /*1190*/  IMAD R27, R8, UR4, RZ ;  /* 0x00000004081b7c24 */ /* 0x000fe2000f8e02ff */
[----:B------:R-:W-:Y:S01]  /*11a0*/  UMOV UR5, UR7 ;  /* 0x0000000700057c82 */ /* 0x000fe20008000000 */
[----:B------:R-:W-:Y:S02]  /*11b0*/  IMAD.MOV.U32 R13, RZ, RZ, R9 ;  /* 0x000000ffff0d7224 */ /* 0x000fe400078e0009 */
        /* <DEDUP_REMOVED lines=8> */
[C---:B--2---:R-:W-:Y:S02]  /*1240*/  @!P0 LEA R12, P2, R24.reuse, R12, 0x2 ;  /* 0x0000000c180c8211 */ /* 0x044fe400078410ff */
[----:B------:R-:W-:Y:S02]  /*1250*/  IADD3 R19, R19, -0x1, RZ ;  /* 0xffffffff13137810 */ /* 0x000fe40007ffe0ff */
[----:B------:R-:W-:Y:S02]  /*1260*/  @!P0 LEA.HI.X R13, R24, R13, R25, 0x2, P2 ;  /* 0x0000000d180d8211 */ /* 0x000fe400010f1419 */
[----:B------:R-:W-:Y:S02]  /*1270*/  ISETP.NE.AND P2, PT, R19, RZ, PT ;  /* 0x000000ff1300720c */ /* 0x000fe40003f45270 */
[----:B------:R-:W-:-:S04]  /*1280*/  IADD3 R18, P3, R18, 0x1, RZ ;  /* 0x0000000112127810 */ /* 0x000fc80007f7e0ff */
[----:B------:R-:W-:Y:S01]  /*1290*/  IADD3.X R8, RZ, R8, RZ, P3, !PT ;  /* 0x00000008ff087210 */ /* 0x000fe20001ffe4ff */
[C---:B---3--:R-:W-:Y:S01]  /*12a0*/  FADD.FTZ R25, -R5.reuse, R10 ;  /* 0x0000000a05197221 */ /* 0x048fe20000010100 */
[----:B------:R-:W-:-:S03]  /*12b0*/  FADD.FTZ R11, -R5, R11 ;  /* 0x0000000b050b7221 */ /* 0x000fc60000010100 */
[-C--:B-1----:R-:W-:Y:S01]  /*12c0*/  FMUL.FTZ R25, R25, R6.reuse ;  /* 0x0000000619197220 */ /* 0x082fe20000410000 */
[----:B------:R-:W-:-:S03]  /*12d0*/  FMUL.FTZ R24, R11, R6 ;  /* 0x000000060b187220 */ /* 0x000fc60000410000 */
[----:B-----5:R-:W-:Y:S01]  /*12e0*/  FFMA.FTZ R10, R14, R25, R16 ;  /* 0x000000190e0a7223 */ /* 0x020fe20000010010 */
[----:B------:R-:W-:-:S05]  /*12f0*/  FFMA.FTZ R11, R15, R24, R17 ;  /* 0x000000180f0b7223 */ /* 0x000fca0000010011 */
[----:B------:R0:W-:Y:S01]  /*1300*/  @!P0 STG.E.64 desc[UR8][R12.64], R10 ;  /* 0x0000000a0c008986 */ /* 0x0001e2000c101b08 */
[----:B------:R-:W-:Y:S05]  /*1310*/  @P2 BRA `(.L_x_7) ;  /* 0xfffffffc00902947 */ /* 0x000fea000383ffff */
[----:B0-----:R-:W-:-:S07]  /*1320*/  MOV R12, R18 ;  /* 0x00000012000c7202 */ /* 0x001fce0000000f00 */
.L_x_6:
[----:B------:R-:W-:Y:S05]  /*1330*/  @!P1 BRA `(.L_x_1) ;  /* 0x0000000400749947 */ /* 0x000fea0003800000 */
[----:B------:R-:W-:Y:S01]  /*1340*/  ISETP.GE.U32.AND P0, PT, R20, UR4, PT ;  /* 0x0000000414007c0c */ /* 0x000fe2000bf06070 */
[--C-:B------:R-:W-:Y:S01]  /*1350*/  IMAD.MOV.U32 R10, RZ, RZ, R12.reuse ;  /* 0x000000ffff0a7224 */ /* 0x100fe200078e000c */
[----:B------:R-:W-:Y:S01]  /*1360*/  SHF.R.S32.HI R8, RZ, 0x1f, R12 ;  /* 0x0000001fff087819 */ /* 0x000fe2000001140c */
[----:B------:R-:W-:Y:S01]  /*1370*/  ULDC.64 UR6, c[0x0][0x270] ;  /* 0x00009c0000067ab9 */ /* 0x000fe20000000a00 */
[----:B------:R-:W-:-:S13]  /*1380*/  ISETP.GE.AND.EX P0, PT, R21, UR5, PT, P0 ;  /* 0x0000000515007c0c */ /* 0x000fda000bf06300 */
.L_x_8:
[----:B--2---:R-:W0:Y:S01]  /*1390*/  @!P0 LDC.64 R12, c[0x0][0x220] ;  /* 0x00008800ff0c8b82 */ /* 0x004e220000000a00 */
[----:B------:R-:W-:Y:S01]  /*13a0*/  MOV R24, R22 ;  /* 0x0000001600187202 */ /* 0x000fe20000000f00 */
[----:B------:R-:W-:Y:S01]  /*13b0*/  IMAD R11, R8, UR6, RZ ;  /* 0x00000006080b7c24 */ /* 0x000fe2000f8e02ff */
[----:B------:R-:W-:Y:S02]  /*13c0*/  MOV R25, R9 ;  /* 0x0000000900197202 */ /* 0x000fe40000000f00 */
[----:B------:R-:W-:Y:S01]  /*13d0*/  CS2R R18, SRZ ;  /* 0x0000000000127805 */ /* 0x000fe2000001ff00 */
[C---:B------:R-:W-:Y:S02]  /*13e0*/  IMAD R11, R10.reuse, UR7, R11 ;  /* 0x000000070a0b7c24 */ /* 0x040fe4000f8e020b */
[----:B------:R-:W-:-:S05]  /*13f0*/  IMAD.WIDE.U32 R20, R10, UR6, R24 ;  /* 0x000000060a147c25 */ /* 0x000fca000f8e0018 */
[----:B------:R-:W-:Y:S02]  /*1400*/  IADD3 R11, R21, R11, RZ ;  /* 0x0000000b150b7210 */ /* 0x000fe40007ffe0ff */
[----:B0-----:R-:W-:-:S04]  /*1410*/  @!P0 LEA R28, P1, R20, R12, 0x2 ;  /* 0x0000000c141c8211 */ /* 0x001fc800078210ff */
[C---:B------:R-:W-:Y:S02]  /*1420*/  @!P0 LEA.HI.X R29, R20.reuse, R13, R11, 0x2, P1 ;  /* 0x0000000d141d8211 */ /* 0x040fe400008f140b */
[----:B------:R-:W0:Y:S03]  /*1430*/  @!P0 LDC.64 R12, c[0x0][0x210] ;  /* 0x00008400ff0c8b82 */ /* 0x000e260000000a00 */
[----:B------:R-:W2:Y:S01]  /*1440*/  @!P0 LDG.E.64 R18, desc[UR8][R28.64] ;  /* 0x000000081c128981 */ /* 0x000ea2000c1e1b00 */
[----:B0-----:R-:W-:-:S04]  /*1450*/  @!P0 LEA R26, P1, R20, R12, 0x2 ;  /* 0x0000000c141a8211 */ /* 0x001fc800078210ff */
[----:B------:R-:W-:Y:S02]  /*1460*/  @!P0 LEA.HI.X R27, R20, R13, R11, 0x2, P1 ;  /* 0x0000000d141b8211 */ /* 0x000fe400008f140b */
[----:B------:R-:W0:Y:S01]  /*1470*/  @!P0 LDC.64 R12, c[0x0][0x220] ;  /* 0x00008800ff0c8b82 */ /* 0x000e220000000a00 */
[C---:B--2---:R-:W-:Y:S01]  /*1480*/  FADD.FTZ R11, -R5.reuse, R18 ;  /* 0x00000012050b7221 */ /* 0x044fe20000010100 */
[----:B------:R-:W-:-:S03]  /*1490*/  FADD.FTZ R21, -R5, R19 ;  /* 0x0000001305157221 */ /* 0x000fc60000010100 */
[-C--:B-1----:R-:W-:Y:S01]  /*14a0*/  FMUL.FTZ R19, R11, R6.reuse ;  /* 0x000000060b137220 */ /* 0x082fe20000410000 */
[----:B------:R-:W-:Y:S01]  /*14b0*/  FMUL.FTZ R18, R21, R6 ;  /* 0x0000000615127220 */ /* 0x000fe20000410000 */
[----:B------:R-:W-:Y:S02]  /*14c0*/  IADD3 R11, P1, R10, 0x1, RZ ;  /* 0x000000010a0b7810 */ /* 0x000fe40007f3e0ff */
[----:B-----5:R-:W-:Y:S01]  /*14d0*/  FFMA.FTZ R20, R14, R19, R16 ;  /* 0x000000130e147223 */ /* 0x020fe20000010010 */
[----:B------:R-:W-:Y:S01]  /*14e0*/  FFMA.FTZ R21, R15, R18, R17 ;  /* 0x000000120f157223 */ /* 0x000fe20000010011 */
[----:B------:R-:W-:Y:S01]  /*14f0*/  IADD3.X R18, RZ, R8, RZ, P1, !PT ;  /* 0x00000008ff127210 */ /* 0x000fe20000ffe4ff */
[----:B------:R-:W-:-:S03]  /*1500*/  IMAD.WIDE.U32 R28, R11, UR6, R24 ;  /* 0x000000060b1c7c25 */ /* 0x000fc6000f8e0018 */
[----:B------:R1:W-:Y:S01]  /*1510*/  @!P0 STG.E.64 desc[UR8][R26.64], R20 ;  /* 0x000000141a008986 */ /* 0x0003e2000c101b08 */
[----:B------:R-:W-:Y:S01]  /*1520*/  IMAD R18, R18, UR6, RZ ;  /* 0x0000000612127c24 */ /* 0x000fe2000f8e02ff */
[----:B0-----:R-:W-:-:S03]  /*1530*/  @!P0 LEA R12, P1, R28, R12, 0x2 ;  /* 0x0000000c1c0c8211 */ /* 0x001fc600078210ff */
[----:B------:R-:W-:Y:S01]  /*1540*/  IMAD R11, R11, UR7, R18 ;  /* 0x000000070b0b7c24 */ /* 0x000fe2000f8e0212 */
[----:B------:R-:W-:-:S03]  /*1550*/  CS2R R18, SRZ ;  /* 0x0000000000127805 */ /* 0x000fc6000001ff00 */
[----:B------:R-:W-:-:S05]  /*1560*/  IMAD.IADD R11, R29, 0x1, R11 ;  /* 0x000000011d0b7824 */ /* 0x000fca00078e020b */
        /* <DEDUP_REMOVED lines=9> */
[----:B------:R-:W-:Y:S01]  /*1600*/  FMUL.FTZ R18, R21, R6 ;  /* 0x0000000615127220 */ /* 0x000fe20000410000 */
[----:B------:R-:W-:Y:S02]  /*1610*/  IADD3 R11, P1, R10, 0x2, RZ ;  /* 0x000000020a0b7810 */ /* 0x000fe40007f3e0ff */
[----:B------:R-:W-:Y:S01]  /*1620*/  FFMA.FTZ R20, R14, R19, R16 ;  /* 0x000000130e147223 */ /* 0x000fe20000010010 */
[----:B------:R-:W-:Y:S01]  /*1630*/  FFMA.FTZ R21, R15, R18, R17 ;  /* 0x000000120f157223 */ /* 0x000fe20000010011 */
[----:B------:R-:W-:Y:S01]  /*1640*/  IADD3.X R18, RZ, R8, RZ, P1, !PT ;  /* 0x00000008ff127210 */ /* 0x000fe20000ffe4ff */
[----:B------:R-:W-:-:S03]  /*1650*/  IMAD.WIDE.U32 R28, R11, UR6, R24 ;  /* 0x000000060b1c7c25 */ /* 0x000fc6000f8e0018 */
[----:B------:R1:W-:Y:S01]  /*1660*/  @!P0 STG.E.64 desc[UR8][R26.64], R20 ;  /* 0x000000141a008986 */ /* 0x0003e2000c101b08 */
[----:B------:R-:W-:Y:S01]  /*1670*/  IMAD R18, R18, UR6, RZ ;  /* 0x0000000612127c24 */ /* 0x000fe2000f8e02ff */
[----:B0-----:R-:W-:-:S03]  /*1680*/  @!P0 LEA R12, P1, R28, R12, 0x2 ;  /* 0x0000000c1c0c8211 */ /* 0x001fc600078210ff */
[----:B------:R-:W-:Y:S01]  /*1690*/  IMAD R11, R11, UR7, R18 ;  /* 0x000000070b0b7c24 */ /* 0x000fe2000f8e0212 */
[----:B------:R-:W-:-:S04]  /*16a0*/  CS2R R18, SRZ ;  /* 0x0000000000127805 */ /* 0x000fc8000001ff00 */
[----:B------:R-:W-:-:S04]  /*16b0*/  IADD3 R11, R29, R11, RZ ;  /* 0x0000000b1d0b7210 */ /* 0x000fc80007ffe0ff */
[----:B------:R-:W-:-:S05]  /*16c0*/  @!P0 LEA.HI.X R13, R28, R13, R11, 0x2, P1 ;  /* 0x0000000d1c0d8211 */ /* 0x000fca00008f140b */
[----:B------:R0:W2:Y:S02]  /*16d0*/  @!P0 LDG.E.64 R18, desc[UR8][R12.64] ;  /* 0x000000080c128981 */ /* 0x0000a4000c1e1b00 */
[----:B0-----:R-:W1:Y:S02]  /*16e0*/  @!P0 LDC.64 R12, c[0x0][0x210] ;  /* 0x00008400ff0c8b82 */ /* 0x001e640000000a00 */
[----:B-1----:R-:W-:-:S04]  /*16f0*/  @!P0 LEA R26, P1, R28, R12, 0x2 ;  /* 0x0000000c1c1a8211 */ /* 0x002fc800078210ff */
[----:B------:R-:W-:Y:S02]  /*1700*/  @!P0 LEA.HI.X R27, R28, R13, R11, 0x2, P1 ;  /* 0x0000000d1c1b8211 */ /* 0x000fe400008f140b */
[----:B------:R-:W0:Y:S01]  /*1710*/  @!P0 LDC.64 R12, c[0x0][0x220] ;  /* 0x00008800ff0c8b82 */ /* 0x000e220000000a00 */
[----:B------:R-:W-:-:S04]  /*1720*/  IADD3 R11, P1, R10, 0x3, RZ ;  /* 0x000000030a0b7810 */ /* 0x000fc80007f3e0ff */
[----:B------:R-:W-:Y:S01]  /*1730*/  IADD3.X R20, RZ, R8, RZ, P1, !PT ;  /* 0x00000008ff147210 */ /* 0x000fe20000ffe4ff */
[----:B------:R-:W-:-:S04]  /*1740*/  IMAD.WIDE.U32 R24, R11, UR6, R24 ;  /* 0x000000060b187c25 */ /* 0x000fc8000f8e0018 */
[----:B------:R-:W-:-:S04]  /*1750*/  IMAD R20, R20, UR6, RZ ;  /* 0x0000000614147c24 */ /* 0x000fc8000f8e02ff */
[----:B------:R-:W-:-:S05]  /*1760*/  IMAD R11, R11, UR7, R20 ;  /* 0x000000070b0b7c24 */ /* 0x000fca000f8e0214 */
[----:B------:R-:W-:Y:S02]  /*1770*/  IADD3 R11, R25, R11, RZ ;  /* 0x0000000b190b7210 */ /* 0x000fe40007ffe0ff */
[----:B0-----:R-:W-:-:S04]  /*1780*/  @!P0 LEA R28, P1, R24, R12, 0x2 ;  /* 0x0000000c181c8211 */ /* 0x001fc800078210ff */
[----:B------:R-:W-:Y:S02]  /*1790*/  @!P0 LEA.HI.X R29, R24, R13, R11, 0x2, P1 ;  /* 0x0000000d181d8211 */ /* 0x000fe400008f140b */
[----:B------:R-:W0:Y:S01]  /*17a0*/  @!P0 LDC.64 R12, c[0x0][0x210] ;  /* 0x00008400ff0c8b82 */ /* 0x000e220000000a00 */
[C---:B--2---:R-:W-:Y:S01]  /*17b0*/  FADD.FTZ R21, -R5.reuse, R18 ;  /* 0x0000001205157221 */ /* 0x044fe20000010100 */
[----:B------:R-:W-:-:S03]  /*17c0*/  FADD.FTZ R19, -R5, R19 ;  /* 0x0000001305137221 */ /* 0x000fc60000010100 */
[-C--:B------:R-:W-:Y:S01]  /*17d0*/  FMUL.FTZ R21, R21, R6.reuse ;  /* 0x0000000615157220 */ /* 0x080fe20000410000 */
[----:B------:R-:W-:-:S03]  /*17e0*/  FMUL.FTZ R18, R19, R6 ;  /* 0x0000000613127220 */ /* 0x000fc60000410000 */
[----:B------:R-:W-:Y:S01]  /*17f0*/  FFMA.FTZ R20, R14, R21, R16 ;  /* 0x000000150e147223 */ /* 0x000fe20000010010 */
[----:B------:R-:W-:Y:S01]  /*1800*/  FFMA.FTZ R21, R15, R18, R17 ;  /* 0x000000120f157223 */ /* 0x000fe20000010011 */
[----:B------:R-:W-:-:S04]  /*1810*/  CS2R R18, SRZ ;  /* 0x0000000000127805 */ /* 0x000fc8000001ff00 */
[----:B------:R2:W-:Y:S04]  /*1820*/  @!P0 STG.E.64 desc[UR8][R26.64], R20 ;  /* 0x000000141a008986 */ /* 0x0005e8000c101b08 */
[----:B------:R-:W3:Y:S01]  /*1830*/  @!P0 LDG.E.64 R18, desc[UR8][R28.64] ;  /* 0x000000081c128981 */ /* 0x000ee2000c1e1b00 */
[----:B------:R-:W-:-:S04]  /*1840*/  IADD3 R10, P2, R10, 0x4, RZ ;  /* 0x000000040a0a7810 */ /* 0x000fc80007f5e0ff */
[----:B------:R-:W-:Y:S01]  /*1850*/  IADD3.X R8, RZ, R8, RZ, P2, !PT ;  /* 0x00000008ff087210 */ /* 0x000fe200017fe4ff */
[C---:B---3--:R-:W-:Y:S01]  /*1860*/  FADD.FTZ R25, -R5.reuse, R18 ;  /* 0x0000001205197221 */ /* 0x048fe20000010100 */
[----:B------:R-:W-:Y:S01]  /*1870*/  FADD.FTZ R19, -R5, R19 ;  /* 0x0000001305137221 */ /* 0x000fe20000010100 */
[C---:B0-----:R-:W-:Y:S02]  /*1880*/  @!P0 LEA R18, P1, R24.reuse, R12, 0x2 ;  /* 0x0000000c18128211 */ /* 0x041fe400078210ff */
[-C--:B------:R-:W-:Y:S01]  /*1890*/  FMUL.FTZ R25, R25, R6.reuse ;  /* 0x0000000619197220 */ /* 0x080fe20000410000 */
[----:B------:R-:W-:Y:S01]  /*18a0*/  FMUL.FTZ R28, R19, R6 ;  /* 0x00000006131c7220 */ /* 0x000fe20000410000 */
[----:B------:R-:W-:Y:S02]  /*18b0*/  @!P0 LEA.HI.X R19, R24, R13, R11, 0x2, P1 ;  /* 0x0000000d18138211 */ /* 0x000fe400008f140b */
[----:B------:R-:W-:Y:S01]  /*18c0*/  FFMA.FTZ R12, R14, R25, R16 ;  /* 0x000000190e0c7223 */ /* 0x000fe20000010010 */
[----:B------:R-:W-:Y:S01]  /*18d0*/  FFMA.FTZ R13, R15, R28, R17 ;  /* 0x0000001c0f0d7223 */ /* 0x000fe20000010011 */
[----:B------:R-:W-:-:S04]  /*18e0*/  ISETP.GE.AND P1, PT, R10, R7, PT ;  /* 0x000000070a00720c */ /* 0x000fc80003f26270 */
[----:B------:R2:W-:Y:S09]  /*18f0*/  @!P0 STG.E.64 desc[UR8][R18.64], R12 ;  /* 0x0000000c12008986 */ /* 0x0005f2000c101b08 */
[----:B------:R-:W-:Y:S05]  /*1900*/  @!P1 BRA `(.L_x_8) ;  /* 0xfffffff800a09947 */ /* 0x000fea000383ffff */
.L_x_1:
[----:B------:R-:W-:Y:S01]  /*1910*/  ULDC UR10, c[0x0][0x288] ;  /* 0x0000a200000a7ab9 */ /* 0x000fe20000000800 */
[----:B------:R-:W-:Y:S01]  /*1920*/  ULDC.64 UR4, c[0x0][0x218] ;  /* 0x0000860000047ab9 */ /* 0x000fe20000000a00 */
[----:B------:R-:W-:Y:S02]  /*1930*/  ISETP.GE.AND P1, PT, R0, UR10, PT ;  /* 0x0000000a00007c0c */ /* 0x000fe4000bf26270 */
[----:B------:R-:W-:-:S04]  /*1940*/  ISETP.EQ.U32.AND P0, PT, RZ, UR4, PT ;  /* 0x00000004ff007c0c */ /* 0x000fc8000bf02070 */
[----:B------:R-:W-:-:S13]  /*1950*/  ISETP.EQ.OR.EX P0, PT, RZ, UR5, P1, P0 ;  /* 0x00000005ff007c0c */ /* 0x000fda0008f02700 */
[----:B------:R-:W-:Y:S05]  /*1960*/  @P0 EXIT ;  /* 0x000000000000094d */ /* 0x000fea0003800000 */
[----:B-1----:R-:W0:Y:S01]  /*1970*/  LDC.64 R6, c[0x0][0x218] ;  /* 0x00008600ff067b82 */ /* 0x002e220000000a00 */
[----:B------:R-:W-:Y:S01]  /*1980*/  IMAD R3, R3, UR10, R0 ;  /* 0x0000000a03037c24 */ /* 0x000fe2000f8e0200 */
[----:B------:R-:W-:Y:S02]  /*1990*/  ULDC UR4, c[0x0][0x2a4] ;  /* 0x0000a90000047ab9 */ /* 0x000fe40000000800 */
[----:B------:R-:W-:Y:S01]  /*19a0*/  FMUL.FTZ R2, R2, UR4 ;  /* 0x0000000402027c20 */ /* 0x000fe20008410000 */
[----:B0-----:R-:W-:-:S04]  /*19b0*/  IMAD.WIDE R6, R3, 0x8, R6 ;  /* 0x0000000803067825 */ /* 0x001fc800078e0206 */
[----:B------:R-:W-:-:S05]  /*19c0*/  FMUL.FTZ R3, R4, UR4 ;  /* 0x0000000404037c20 */ /* 0x000fca0008410000 */
[----:B------:R-:W-:Y:S01]  /*19d0*/  STG.E.64 desc[UR8][R6.64], R2 ;  /* 0x0000000206007986 */ /* 0x000fe2000c101b08 */
[----:B------:R-:W-:Y:S05]  /*19e0*/  EXIT ;  /* 0x000000000000794d */ /* 0x000fea0003800000 */
.L_x_9:
        /* <DEDUP_REMOVED lines=9> */
.L_x_4358:


//--------------------- .text._Z32group_norm_nhwc_fwd_scale_kernelI11Fp32IOFp32WLi168EEv26Group_norm_nhwc_fwd_params --------------------------
	.section	.text._Z32group_norm_nhwc_fwd_scale_kernelI11Fp32IOFp32WLi168EEv26Group_norm_nhwc_fwd_params,"ax",@progbits
	.align	128
        .global         _Z32group_norm_nhwc_fwd_scale_kernelI11Fp32IOFp32WLi168EEv26Group_norm_nhwc_fwd_params
        .type           _Z32group_norm_nhwc_fwd_scale_kernelI11Fp32IOFp32WLi168EEv26Group_norm_nhwc_fwd_params,@function
        .size           _Z32group_norm_nhwc_fwd_scale_kernelI11Fp32IOFp32WLi168EEv26Group_norm_nhwc_fwd_params,(.L_x_4359 - _Z32group_norm_nhwc_fwd_scale_kernelI11Fp32IOFp32WLi168EEv26Group_norm_nhwc_fwd_params)
        .other          _Z32group_norm_nhwc_fwd_scale_kernelI11Fp32IOFp32WLi168EEv26Group_norm_nhwc_fwd_params,@"STO_CUDA_ENTRY STV_DEFAULT"
_Z32group_norm_nhwc_fwd_scale_kernelI11Fp32IOFp32WLi168EEv26Group_norm_nhwc_fwd_params:
.text._Z32group_norm_nhwc_fwd_scale_kernelI11Fp32IOFp32WLi168EEv26Group_norm_nhwc_fwd_params:
        /* <DEDUP_REMOVED lines=99> */
.L_x_13:
        /* <DEDUP_REMOVED lines=39> */
.L_x_12:
[----:B------:R-:W-:Y:S05]  /*08a0*/  @!P1 BRA `(.L_x_10) ;  /* 0x0000001000189947 */ /* 0x000fea0003800000 */
[----:B------:R-:W-:Y:S02]  /*08b0*/  ISETP.GE.U32.AND P0, PT, R20, UR4, PT ;  /* 0x0000000414007c0c */ /* 0x000fe4000bf06070 */
[----:B------:R-:W-:Y:S02]  /*08c0*/  IADD3 R20, R12, 0x1, RZ ;  /* 0x000000010c147810 */ /* 0x000fe40007ffe0ff */
[----:B------:R-:W-:Y:S01]  /*08d0*/  ISETP.GE.AND.EX P0, PT, R21, UR5, PT, P0 ;  /* 0x0000000515007c0c */ /* 0x000fe2000bf06300 */
[----:B------:R-:W-:Y:S01]  /*08e0*/  ULDC.64 UR4, c[0x0][0x270] ;  /* 0x00009c0000047ab9 */ /* 0x000fe20000000a00 */
[----:B------:R-:W-:-:S11]  /*08f0*/  SHF.R.S32.HI R8, RZ, 0x1f, R20 ;  /* 0x0000001fff087819 */ /* 0x000fd60000011414 */
.L_x_14:
        /* <DEDUP_REMOVED lines=130> */
.L_x_11:
[----:B------:R-:W-:Y:S01]  /*1120*/  ISETP.NE.AND P2, PT, R19, RZ, PT ;  /* 0x000000ff1300720c */ /* 0x000fe20003f45270 */
[----:B------:R-:W-:Y:S01]  /*1130*/  ULDC.64 UR6, c[0x0][0x270] ;  /* 0x00009c0000067ab9 */ /* 0x000fe20000000a00 */
[----:B------:R-:W-:-:S11]  /*1140*/  ISETP.GE.U32.AND P1, PT, R10, 0x3, PT ;  /* 0x000000030a00780c */ /* 0x000fd60003f26070 */
[----:B------:R-:W-:Y:S05]  /*1150*/  @!P2 BRA `(.L_x_15) ;  /* 0x000000000074a947 */ /* 0x000fea0003800000 */
.L_x_16:
        /* <DEDUP_REMOVED lines=29> */
.L_x_15:
[----:B------:R-:W-:Y:S05]  /*1330*/  @!P1 BRA `(.L_x_10) ;  /* 0x0000000400749947 */ /* 0x000fea0003800000 */
[----:B------:R-:W-:Y:S01]  /*1340*/  ISETP.GE.U32.AND P0, PT, R20, UR4, PT ;  /* 0x0000000414007c0c */ /* 0x000fe2000bf06070 */
[--C-:B------:R-:W-:Y:S01]  /*1350*/  IMAD.MOV.U32 R10, RZ, RZ, R12.reuse ;  /* 0x000000ffff0a7224 */ /* 0x100fe200078e000c */
[----:B------:R-:W-:Y:S01]  /*1360*/  SHF.R.S32.HI R8, RZ, 0x1f, R12 ;  /* 0x0000001fff087819 */ /* 0x000fe2000001140c */
[----:B------:R-:W-:Y:S01]  /*1370*/  ULDC.64 UR6, c[0x0][0x270] ;  /* 0x00009c0000067ab9 */ /* 0x000fe20000000a00 */
[----:B------:R-:W-:-:S13]  /*1380*/  ISETP.GE.AND.EX P0, PT, R21, UR5, PT, P0 ;  /* 0x0000000515007c0c */ /* 0x000fda000bf06300 */
.L_x_17:
        /* <DEDUP_REMOVED lines=88> */
.L_x_10:
        /* <DEDUP_REMOVED lines=14> */
.L_x_18:
        /* <DEDUP_REMOVED lines=9> */
.L_x_4359:


//--------------------- .text._Z32group_norm_nhwc_fwd_scale_kernelI11Fp32IOFp32WLi64EEv26Group_norm_nhwc_fwd_params --------------------------
	.section	.text._Z32group_norm_nhwc_fwd_scale_kernelI11Fp32IOFp32WLi64EEv26Group_norm_nhwc_fwd_params,"ax",@progbits
	.align	128
        .global         _Z32group_norm_nhwc_fwd_scale_kernelI11Fp32IOFp32WLi64EEv26Group_norm_nhwc_fwd_params
        .type           _Z32group_norm_nhwc_fwd_scale_kernelI11Fp32IOFp32WLi64EEv26Group_norm_nhwc_fwd_params,@function
        .size           _Z32group_norm_nhwc_fwd_scale_kernelI11Fp32IOFp32WLi64EEv26Group_norm_nhwc_fwd_params,(.L_x_4360 - _Z32group_norm_nhwc_fwd_scale_kernelI11Fp32IOFp32WLi64EEv26Group_norm_nhwc_fwd_params)
        .other          _Z32group_norm_nhwc_fwd_scale_kernelI11Fp32IOFp32WLi64EEv26Group_norm_nhwc_fwd_params,@"STO_CUDA_ENTRY STV_DEFAULT"
_Z32group_norm_nhwc_fwd_scale_kernelI11Fp32IOFp32WLi64EEv26Group_norm_nhwc_fwd_params:
.text._Z32group_norm_nhwc_fwd_scale_kernelI11Fp32IOFp32WLi64EEv26Group_norm_nhwc_fwd_params:
        /* <DEDUP_REMOVED lines=99> */
.L_x_22:
        /* <DEDUP_REMOVED lines=39> */
.L_x_21:
[----:B------:R-:W-:Y:S05]  /*08a0*/  @!P1 BRA `(.L_x_19) ;  /* 0x0000001000189947 */ /* 0x000fea0003800000 */
[----:B------:R-:W-:Y:S02]  /*08b0*/  ISETP.GE.U32.AND P0, PT, R20, UR4, PT ;  /* 0x0000000414007c0c */ /* 0x000fe4000bf06070 */
[----:B------:R-:W-:Y:S02]  /*08c0*/  IADD3 R20, R12, 0x1, RZ ;  /* 0x000000010c147810 */ /* 0x000fe40007ffe0ff */
[----:B------:R-:W-:Y:S01]  /*08d0*/  ISETP.GE.AND.EX P0, PT, R21, UR5, PT, P0 ;  /* 0x0000000515007c0c */ /* 0x000fe2000bf06300 */
[----:B------:R-:W-:Y:S01]  /*08e0*/  ULDC.64 UR4, c[0x0][0x270] ;  /* 0x00009c0000047ab9 */ /* 0x000fe20000000a00 */
[----:B------:R-:W-:-:S11]  /*08f0*/  SHF.R.S32.HI R8, RZ, 0x1f, R20 ;  /* 0x0000001fff087819 */ /* 0x000fd60000011414 */
.L_x_23:
        /* <DEDUP_REMOVED lines=130> */
.L_x_20:
[----:B------:R-:W-:Y:S01]  /*1120*/  ISETP.NE.AND P2, PT, R19, RZ, PT ;  /* 0x000000ff1300720c */ /* 0x000fe20003f45270 */
[----:B------:R-:W-:Y:S01]  /*1130*/  ULDC.64 UR6, c[0x0][0x270] ;  /* 0x00009c0000067ab9 */ /* 0x000fe20000000a00 */
[----:B------:R-:W-:-:S11]  /*1140*/  ISETP.GE.U32.AND P1, PT, R10, 0x3, PT ;  /* 0x000000030a00780c */ /* 0x000fd60003f26070 */
[----:B------:R-:W-:Y:S05]  /*1150*/  @!P2 BRA `(.L_x_24) ;  /* 0x000000000074a947 */ /* 0x000fea0003800000 */
.L_x_25:
        /* <DEDUP_REMOVED lines=29> */
.L_x_24:
[----:B------:R-:W-:Y:S05]  /*1330*/  @!P1 BRA `(.L_x_19) ;  /* 0x0000000400749947 */ /* 0x000fea0003800000 */
[----:B------:R-:W-:Y:S01]  /*1340*/  ISETP.GE.U32.AND P0, PT, R20, UR4, PT ;  /* 0x0000000414007c0c */ /* 0x000fe2000bf06070 */
[--C-:B------:R-:W-:Y:S01]  /*1350*/  IMAD.MOV.U32 R10, RZ, RZ, R12.reuse ;  /* 0x000000ffff0a7224 */ /* 0x100fe200078e000c */
[----:B------:R-:W-:Y:S01]  /*1360*/  SHF.R.S32.HI R8, RZ, 0x1f, R12 ;  /* 0x0000001fff087819 */ /* 0x000fe2000001140c */
[----:B------:R-:W-:Y:S01]  /*1370*/  ULDC.64 UR6, c[0x0][0x270] ;  /* 0x00009c0000067ab9 */ /* 0x000fe20000000a00 */
[----:B------:R-:W-:-:S13]  /*1380*/  ISETP.GE.AND.EX P0, PT, R21, UR5, PT, P0 ;  /* 0x0000000515007c0c */ /* 0x000fda000bf06300 */
.L_x_26:
        /* <DEDUP_REMOVED lines=88> */
.L_x_19:
        /* <DEDUP_REMOVED lines=14> */
.L_x_27:
        /* <DEDUP_REMOVED lines=9> */
.L_x_4360:


//--------------------- .text._Z32group_norm_nhwc_fwd_scale_kernelI11Fp32IOFp32WLi128EEv26Group_norm_nhwc_fwd_params --------------------------
	.section	.text._Z32group_norm_nhwc_fwd_scale_kernelI11Fp32IOFp32WLi128EEv26Group_norm_nhwc_fwd_params,"ax",@progbits
	.align	128
        .global         _Z32group_norm_nhwc_fwd_scale_kernelI11Fp32IOFp32WLi128EEv26Group_norm_nhwc_fwd_params
        .type           _Z32group_norm_nhwc_fwd_scale_kernelI11Fp32IOFp32WLi128EEv26Group_norm_nhwc_fwd_params,@function
        .size           _Z32group_norm_nhwc_fwd_scale_kernelI11Fp32IOFp32WLi128EEv26Group_norm_nhwc_fwd_params,(.L_x_4361 - _Z32group_norm_nhwc_fwd_scale_kernelI11Fp32IOFp32WLi128EEv26Group_norm_nhwc_fwd_params)
        .other          _Z32group_norm_nhwc_fwd_scale_kernelI11Fp32IOFp32WLi128EEv26Group_norm_nhwc_fwd_params,@"STO_CUDA_ENTRY STV_DEFAULT"
_Z32group_norm_nhwc_fwd_scale_kernelI11Fp32IOFp32WLi128EEv26Group_norm_nhwc_fwd_params:
.text._Z32group_norm_nhwc_fwd_scale_kernelI11Fp32IOFp32WLi128EEv26Group_norm_nhwc_fwd_params:
        /* <DEDUP_REMOVED lines=99> */
.L_x_31:
        /* <DEDUP_REMOVED lines=39> */
.L_x_30:
[----:B------:R-:W-:Y:S05]  /*08a0*/  @!P1 BRA `(.L_x_28) ;  /* 0x0000001000189947 */ /* 0x000fea0003800000 */
[----:B------:R-:W-:Y:S02]  /*08b0*/  ISETP.GE.U32.AND P0, PT, R20, UR4, PT ;  /* 0x0000000414007c0c */ /* 0x000fe4000bf06070 */
[----:B------:R-:W-:Y:S02]  /*08c0*/  IADD3 R20, R12, 0x1, RZ ;  /* 0x000000010c147810 */ /* 0x000fe40007ffe0ff */
[----:B------:R-:W-:Y:S01]  /*08d0*/  ISETP.GE.AND.EX P0, PT, R21, UR5, PT, P0 ;  /* 0x0000000515007c0c */ /* 0x000fe2000bf06300 */
[----:B------:R-:W-:Y:S01]  /*08e0*/  ULDC.64 UR4, c[0x0][0x270] ;  /* 0x00009c0000047ab9 */ /* 0x000fe20000000a00 */
[----:B------:R-:W-:-:S11]  /*08f0*/  SHF.R.S32.HI R8, RZ, 0x1f, R20 ;  /* 0x0000001fff087819 */ /* 0x000fd60000011414 */
.L_x_32:
        /* <DEDUP_REMOVED lines=130> */
.L_x_29:
[----:B------:R-:W-:Y:S01]  /*1120*/  ISETP.NE.AND P2, PT, R19, RZ, PT ;  /* 0x000000ff1300720c */ /* 0x000fe20003f45270 */
[----:B------:R-:W-:Y:S01]  /*1130*/  ULDC.64 UR6, c[0x0][0x270] ;  /* 0x00009c0000067ab9 */ /* 0x000fe20000000a00 */
[----:B------:R-:W-:-:S11]  /*1140*/  ISETP.GE.U32.AND P1, PT, R10, 0x3, PT ;  /* 0x000000030a00780c */ /* 0x000fd60003f26070 */
[----:B------:R-:W-:Y:S05]  /*1150*/  @!P2 BRA `(.L_x_33) ;  /* 0x000000000074a947 */ /* 0x000fea0003800000 */
.L_x_34:
        /* <DEDUP_REMOVED lines=29> */
.L_x_33:
[----:B------:R-:W-:Y:S05]  /*1330*/  @!P1 BRA `(.L_x_28) ;  /* 0x0000000400749947 */ /* 0x000fea0003800000 */
[----:B------:R-:W-:Y:S01]  /*1340*/  ISETP.GE.U32.AND P0, PT, R20, UR4, PT ;  /* 0x0000000414007c0c */ /* 0x000fe2000bf06070 */
[--C-:B------:R-:W-:Y:S01]  /*1350*/  IMAD.MOV.U32 R10, RZ, RZ, R12.reuse ;  /* 0x000000ffff0a7224 */ /* 0x100fe200078e000c */
[----:B------:R-:W-:Y:S01]  /*1360*/  SHF.R.S32.HI R8, RZ, 0x1f, R12 ;  /* 0x0000001fff087819 */ /* 0x000fe2000001140c */
[----:B------:R-:W-:Y:S01]  /*1370*/  ULDC.64 UR6, c[0x0][0x270] ;  /* 0x00009c0000067ab9 */ /* 0x000fe20000000a00 */
[----:B------:R-:W-:-:S13]  /*1380*/  ISETP.GE.AND.EX P0, PT, R21, UR5, PT, P0 ;  /* 0x0000000515007c0c */ /* 0x000fda000bf06300 */
.L_x_35:
        /* <DEDUP_REMOVED lines=88> */
.L_x_28:
        /* <DEDUP_REMOVED lines=14> */
.L_x_36:
        /* <DEDUP_REMOVED lines=9> */
.L_x_4361:


//--------------------- .text._Z32group_norm_nhwc_fwd_scale_kernelI11Fp32IOFp32WLi192EEv26Group_norm_nhwc_fwd_params --------------------------
	.section	.text._Z32group_norm_nhwc_fwd_scale_kernelI11Fp32IOFp32WLi192EEv26Group_norm_nhwc_fwd_params,"ax",@progbits
	.align	128
        .global         _Z32group_norm_nhwc_fwd_scale_kernelI11Fp32IOFp32WLi192EEv26Group_norm_nhwc_fwd_params
        .type           _Z32group_norm_nhwc_fwd_scale_kernelI11Fp32IOFp32WLi192EEv26Group_norm_nhwc_fwd_params,@function
        .size           _Z32group_norm_nhwc_fwd_scale_kernelI11Fp32IOFp32WLi192EEv26Group_norm_nhwc_fwd_params,(.L_x_4362 - _Z32group_norm_nhwc_fwd_scale_kernelI11Fp32IOFp32WLi192EEv26Group_norm_nhwc_fwd_params)
        .other          _Z32group_norm_nhwc_fwd_scale_kernelI11Fp32IOFp32WLi192EEv26Group_norm_nhwc_fwd_params,@"STO_CUDA_ENTRY STV_DEFAULT"
_Z32group_norm_nhwc_fwd_scale_kernelI11Fp32IOFp32WLi192EEv26Group_norm_nhwc_fwd_params:
.text._Z32group_norm_nhwc_fwd_scale_kernelI11Fp32IOFp32WLi192EEv26Group_norm_nhwc_fwd_params:
        /* <DEDUP_REMOVED lines=99> */
.L_x_40:
        /* <DEDUP_REMOVED lines=39> */
.L_x_39:
[----:B------:R-:W-:Y:S05]  /*08a0*/  @!P1 BRA `(.L_x_37) ;  /* 0x0000001000189947 */ /* 0x000fea0003800000 */
[----:B------:R-:W-:Y:S02]  /*08b0*/  ISETP.GE.U32.AND P0, PT, R20, UR4, PT ;  /* 0x0000000414007c0c */ /* 0x000fe4000bf06070 */
[----:B------:R-:W-:Y:S02]  /*08c0*/  IADD3 R20, R12, 0x1, RZ ;  /* 0x000000010c147810 */ /* 0x000fe40007ffe0ff */
[----:B------:R-:W-:Y:S01]  /*08d0*/  ISETP.GE.AND.EX P0, PT, R21, UR5, PT, P0 ;  /* 0x0000000515007c0c */ /* 0x000fe2000bf06300 */
[----:B------:R-:W-:Y:S01]  /*08e0*/  ULDC.64 UR4, c[0x0][0x270] ;  /* 0x00009c0000047ab9 */ /* 0x000fe20000000a00 */
[----:B------:R-:W-:-:S11]  /*08f0*/  SHF.R.S32.HI R8, RZ, 0x1f, R20 ;  /* 0x0000001fff087819 */ /* 0x000fd60000011414 */
.L_x_41:
        /* <DEDUP_REMOVED lines=130> */
.L_x_38:
[----:B------:R-:W-:Y:S01]  /*1120*/  ISETP.NE.AND P2, PT, R19, RZ, PT ;  /* 0x000000ff1300720c */ /* 0x000fe20003f45270 */
[----:B------:R-:W-:Y:S01]  /*1130*/  ULDC.64 UR6, c[0x0][0x270] ;  /* 0x00009c0000067ab9 */ /* 0x000fe20000000a00 */
[----:B------:R-:W-:-:S11]  /*1140*/  ISETP.GE.U32.AND P1, PT, R10, 0x3, PT ;  /* 0x000000030a00780c */ /* 0x000fd60003f26070 */
[----:B------:R-:W-:Y:S05]  /*1150*/  @!P2 BRA `(.L_x_42) ;  /* 0x000000000074a947 */ /* 0x000fea0003800000 */
.L_x_43:
        /* <DEDUP_REMOVED lines=29> */
.L_x_42:
[----:B------:R-:W-:Y:S05]  /*1330*/  @!P1 BRA `(.L_x_37) ;  /* 0x0000000400749947 */ /* 0x000fea0003800000 */
[----:B------:R-:W-:Y:S01]  /*1340*/  ISETP.GE.U32.AND P0, PT, R20, UR4, PT ;  /* 0x0000000414007c0c */ /* 0x000fe2000bf06070 */
[--C-:B------:R-:W-:Y:S01]  /*1350*/  IMAD.MOV.U32 R10, RZ, RZ, R12.reuse ;  /* 0x000000ffff0a7224 */ /* 0x100fe200078e000c */
[----:B------:R-:W-:Y:S01]  /*1360*/  SHF.R.S32.HI R8, RZ, 0x1f, R12 ;  /* 0x0000001fff087819 */ /* 0x000fe2000001140c */
[----:B------:R-:W-:Y:S01]  /*1370*/  ULDC.64 UR6, c[0x0][0x270] ;  /* 0x00009c0000067ab9 */ /* 0x000fe20000000a00 */
[----:B------:R-:W-:-:S13]  /*1380*/  ISETP.GE.AND.EX P0, PT, R21, UR5, PT, P0 ;  /* 0x0000000515007c0c */ /* 0x000fda000bf06300 */
.L_x_44:
        /* <DEDUP_REMOVED lines=88> */
.L_x_37:
        /* <DEDUP_REMOVED lines=14> */
.L_x_45:
        /* <DEDUP_REMOVED lines=9> */
.L_x_4362:


//--------------------- .text._Z32group_norm_nhwc_fwd_scale_kernelI11Fp32IOFp32WLi448EEv26Group_norm_nhwc_fwd_params --------------------------
	.section	.text._Z32group_norm_nhwc_fwd_scale_kernelI11Fp32IOFp32WLi448EEv26Group_norm_nhwc_fwd_params,"ax",@progbits
	.align	128
        .global         _Z32group_norm_nhwc_fwd_scale_kernelI11Fp32IOFp32WLi448EEv26Group_norm_nhwc_fwd_params
        .type           _Z32group_norm_nhwc_fwd_scale_kernelI11Fp32IOFp32WLi448EEv26Group_norm_nhwc_fwd_params,@function
        .size           _Z32group_norm_nhwc_fwd_scale_kernelI11Fp32IOFp32WLi448EEv26Group_norm_nhwc_fwd_params,(.L_x_4363 - _Z32group_norm_nhwc_fwd_scale_kernelI11Fp32IOFp32WLi448EEv26Group_norm_nhwc_fwd_params)
        .other          _Z32group_norm_nhwc_fwd_scale_kernelI11Fp32IOFp32WLi448EEv26Group_norm_nhwc_fwd_params,@"STO_CUDA_ENTRY STV_DEFAULT"
_Z32group_norm_nhwc_fwd_scale_kernelI11Fp32IOFp32WLi448EEv26Group_norm_nhwc_fwd_params:
.text._Z32group_norm_nhwc_fwd_scale_kernelI11Fp32IOFp32WLi448EEv26Group_norm_nhwc_fwd_params:
        /* <DEDUP_REMOVED lines=99> */
.L_x_49:
        /* <DEDUP_REMOVED lines=39> */
.L_x_48:
[----:B------:R-:W-:Y:S05]  /*08a0*/  @!P1 BRA `(.L_x_46) ;  /* 0x0000001000189947 */ /* 0x000fea0003800000 */
[----:B------:R-:W-:Y:S02]  /*08b0*/  ISETP.GE.U32.AND P0, PT, R20, UR4, PT ;  /* 0x0000000414007c0c */ /* 0x000fe4000bf06070 */
[----:B------:R-:W-:Y:S02]  /*08c0*/  IADD3 R20, R12, 0x1, RZ ;  /* 0x000000010c147810 */ /* 0x000fe40007ffe0ff */
[----:B------:R-:W-:Y:S01]  /*08d0*/  ISETP.GE.AND.EX P0, PT, R21, UR5, PT, P0 ;  /* 0x0000000515007c0c */ /* 0x000fe2000bf06300 */
[----:B------:R-:W-:Y:S01]  /*08e0*/  ULDC.64 UR4, c[0x0][0x270] ;  /* 0x00009c0000047ab9 */ /* 0x000fe20000000a00 */
[----:B------:R-:W-:-:S11]  /*08f0*/  SHF.R.S32.HI R8, RZ, 0x1f, R20 ;  /* 0x0000001fff087819 */ /* 0x000fd60000011414 */
.L_x_50:
        /* <DEDUP_REMOVED lines=130> */
.L_x_47:
[----:B------:R-:W-:Y:S01]  /*1120*/  ISETP.NE.AND P2, PT, R19, RZ, PT ;  /* 0x000000ff1300720c */ /* 0x000fe20003f45270 */
[----:B------:R-:W-:Y:S01]  /*1130*/  ULDC.64 UR6, c[0x0][0x270] ;  /* 0x00009c0000067ab9 */ /* 0x000fe20000000a00 */
[----:B------:R-:W-:-:S11]  /*1140*/  ISETP.GE.U32.AND P1, PT, R10, 0x3, PT ;  /* 0x000000030a00780c */ /* 0x000fd60003f26070 */
[----:B------:R-:W-:Y:S05]  /*1150*/  @!P2 BRA `(.L_x_51) ;  /* 0x000000000074a947 */ /* 0x000fea0003800000 */
.L_x_52:
        /* <DEDUP_REMOVED lines=29> */
.L_x_51:
[----:B------:R-:W-:Y:S05]  /*1330*/  @!P1 BRA `(.L_x_46) ;  /* 0x0000000400749947 */ /* 0x000fea0003800000 */
[----:B------:R-:W-:Y:S01]  /*1340*/  ISETP.GE.U32.AND P0, PT, R20, UR4, PT ;  /* 0x0000000414007c0c */ /* 0x000fe2000bf06070 */
[--C-:B------:R-:W-:Y:S01]  /*1350*/  IMAD.MOV.U32 R10, RZ, RZ, R12.reuse ;  /* 0x000000ffff0a7224 */ /* 0x100fe200078e000c */
[----:B------:R-:W-:Y:S01]  /*1360*/  SHF.R.S32.HI R8, RZ, 0x1f, R12 ;  /* 0x0000001fff087819 */ /* 0x000fe2000001140c */
[----:B------:R-:W-:Y:S01]  /*1370*/  ULDC.64 UR6, c[0x0][0x270] ;  /* 0x00009c0000067ab9 */ /* 0x000fe20000000a00 */
[----:B------:R-:W-:-:S13]  /*1380*/  ISETP.GE.AND.EX P0, PT, R21, UR5, PT, P0 ;  /* 0x0000000515007c0c */ /* 0x000fda000bf06300 */
.L_x_53:
        /* <DEDUP_REMOVED lines=88> */
.L_x_46:
        /* <DEDUP_REMOVED lines=14> */
.L_x_54:
        /* <DEDUP_REMOVED lines=9> */
.L_x_4363:


//--------------------- .text._Z32group_norm_nhwc_fwd_scale_kernelI11Fp32IOFp32WLi256EEv26Group_norm_nhwc_fwd_params --------------------------
	.section	.text._Z32group_norm_nhwc_fwd_scale_kernelI11Fp32IOFp32WLi256EEv26Group_norm_nhwc_fwd_params,"ax",@progbits
	.align	128
        .global         _Z32group_norm_nhwc_fwd_scale_kernelI11Fp32IOFp32WLi256EEv26Group_norm_nhwc_fwd_params
        .type           _Z32group_norm_nhwc_fwd_scale_kernelI11Fp32IOFp32WLi256EEv26Group_norm_nhwc_fwd_params,@function
        .size           _Z32group_norm_nhwc_fwd_scale_kernelI11Fp32IOFp32WLi256EEv26Group_norm_nhwc_fwd_params,(.L_x_4364 - _Z32group_norm_nhwc_fwd_scale_kernelI11Fp32IOFp32WLi256EEv26Group_norm_nhwc_fwd_params)
        .other          _Z32group_norm_nhwc_fwd_scale_kernelI11Fp32IOFp32WLi256EEv26Group_norm_nhwc_fwd_params,@"STO_CUDA_ENTRY STV_DEFAULT"
_Z32group_norm_nhwc_fwd_scale_kernelI11Fp32IOFp32WLi256EEv26Group_norm_nhwc_fwd_params:
.text._Z32group_norm_nhwc_fwd_scale_kernelI11Fp32IOFp32WLi256EEv26Group_norm_nhwc_fwd_params:
        /* <DEDUP_REMOVED lines=99> */
.L_x_58:
        /* <DEDUP_REMOVED lines=39> */
.L_x_57:
[----:B------:R-:W-:Y:S05]  /*08a0*/  @!P1 BRA `(.L_x_55) ;  /* 0x0000001000189947 */ /* 0x000fea0003800000 */
[----:B------:R-:W-:Y:S02]  /*08b0*/  ISETP.GE.U32.AND P0, PT, R20, UR4, PT ;  /* 0x0000000414007c0c */ /* 0x000fe4000bf06070 */
[----:B------:R-:W-:Y:S02]  /*08c0*/  IADD3 R20, R12, 0x1, RZ ;  /* 0x000000010c147810 */ /* 0x000fe40007ffe0ff */
[----:B------:R-:W-:Y:S01]  /*08d0*/  ISETP.GE.AND.EX P0, PT, R21, UR5, PT, P0 ;  /* 0x0000000515007c0c */ /* 0x000fe2000bf06300 */
[----:B------:R-:W-:Y:S01]  /*08e0*/  ULDC.64 UR4, c[0x0][0x270] ;  /* 0x00009c0000047ab9 */ /* 0x000fe20000000a00 */
[----:B------:R-:W-:-:S11]  /*08f0*/  SHF.R.S32.HI R8, RZ, 0x1f, R20 ;  /* 0x0000001fff087819 */ /* 0x000fd60000011414 */
.L_x_59:
        /* <DEDUP_REMOVED lines=130> */
.L_x_56:
[----:B------:R-:W-:Y:S01]  /*1120*/  ISETP.NE.AND P2, PT, R19, RZ, PT ;  /* 0x000000ff1300720c */ /* 0x000fe20003f45270 */
[----:B------:R-:W-:Y:S01]  /*1130*/  ULDC.64 UR6, c[0x0][0x270] ;  /* 0x00009c0000067ab9 */ /* 0x000fe20000000a00 */
[----:B------:R-:W-:-:S11]  /*1140*/  ISETP.GE.U32.AND P1, PT, R10, 0x3, PT ;  /* 0x000000030a00780c */ /* 0x000fd60003f26070 */
[----:B------:R-:W-:Y:S05]  /*1150*/  @!P2 BRA `(.L_x_60) ;  /* 0x000000000074a947 */ /* 0x000fea0003800000 */
.L_x_61:
        /* <DEDUP_REMOVED lines=29> */
.L_x_60:
[----:B------:R-:W-:Y:S05]  /*1330*/  @!P1 BRA `(.L_x_55) ;  /* 0x0000000400749947 */ /* 0x000fea0003800000 */
[----:B------:R-:W-:Y:S01]  /*1340*/  ISETP.GE.U32.AND P0, PT, R20, UR4, PT ;  /* 0x0000000414007c0c */ /* 0x000fe2000bf06070 */
[--C-:B------:R-:W-:Y:S01]  /*1350*/  IMAD.MOV.U32 R10, RZ, RZ, R12.reuse ;  /* 0x000000ffff0a7224 */ /* 0x100fe200078e000c */
[----:B------:R-:W-:Y:S01]  /*1360*/  SHF.R.S32.HI R8, RZ, 0x1f, R12 ;  /* 0x0000001fff087819 */ /* 0x000fe2000001140c */
[----:B------:R-:W-:Y:S01]  /*1370*/  ULDC.64 UR6, c[0x0][0x270] ;  /* 0x00009c0000067ab9 */ /* 0x000fe20000000a00 */
[----:B------:R-:W-:-:S13]  /*1380*/  ISETP.GE.AND.EX P0, PT, R21, UR5, PT, P0 ;  /* 0x0000000515007c0c */ /* 0x000fda000bf06300 */
.L_x_62:
        /* <DEDUP_REMOVED lines=88> */
.L_x_55:
        /* <DEDUP_REMOVED lines=14> */
.L_x_63:
        /* <DEDUP_REMOVED lines=9> */
.L_x_4364:


//--------------------- .text._Z32group_norm_nhwc_fwd_scale_kernelI11Fp32IOFp32WLi120EEv26Group_norm_nhwc_fwd_params --------------------------
	.section	.text._Z32group_norm_nhwc_fwd_scale_kernelI11Fp32IOFp32WLi120EEv26Group_norm_nhwc_fwd_params,"ax",@progbits
	.align	128
        .global         _Z32group_norm_nhwc_fwd_scale_kernelI11Fp32IOFp32WLi120EEv26Group_norm_nhwc_fwd_params
        .type           _Z32group_norm_nhwc_fwd_scale_kernelI11Fp32IOFp32WLi120EEv26Group_norm_nhwc_fwd_params,@function
        .size           _Z32group_norm_nhwc_fwd_scale_kernelI11Fp32IOFp32WLi120EEv26Group_norm_nhwc_fwd_params,(.L_x_4365 - _Z32group_norm_nhwc_fwd_scale_kernelI11Fp32IOFp32WLi120EEv26Group_norm_nhwc_fwd_params)
        .other          _Z32group_norm_nhwc_fwd_scale_kernelI11Fp32IOFp32WLi120EEv26Group_norm_nhwc_fwd_params,@"STO_CUDA_ENTRY STV_DEFAULT"
_Z32group_norm_nhwc_fwd_scale_kernelI11Fp32IOFp32WLi120EEv26Group_norm_nhwc_fwd_params:
.text._Z32group_norm_nhwc_fwd_scale_kernelI11Fp32IOFp32WLi120EEv26Group_norm_nhwc_fwd_params:
        /* <DEDUP_REMOVED lines=99> */
.L_x_67:
        /* <DEDUP_REMOVED lines=39> */
.L_x_66:
[----:B------:R-:W-:Y:S05]  /*08a0*/  @!P1 BRA `(.L_x_64) ;  /* 0x0000001000189947 */ /* 0x000fea0003800000 */
[----:B------:R-:W-:Y:S02]  /*08b0*/  ISETP.GE.U32.AND P0, PT, R20, UR4, PT ;  /* 0x0000000414007c0c */ /* 0x000fe4000bf06070 */
[----:B------:R-:W-:Y:S02]  /*08c0*/  IADD3 R20, R12, 0x1, RZ ;  /* 0x000000010c147810 */ /* 0x000fe40007ffe0ff */
[----:B------:R-:W-:Y:S01]  /*08d0*/  ISETP.GE.AND.EX P0, PT, R21, UR5, PT, P0 ;  /* 0x0000000515007c0c */ /* 0x000fe2000bf06300 */
[----:B------:R-:W-:Y:S01]  /*08e0*/  ULDC.64 UR4, c[0x0][0x270] ;  /* 0x00009c0000047ab9 */ /* 0x000fe20000000a00 */
[----:B------:R-:W-:-:S11]  /*08f0*/  SHF.R.S32.HI R8, RZ, 0x1f, R20 ;  /* 0x0000001fff087819 */ /* 0x000fd60000011414 */
.L_x_68:
        /* <DEDUP_REMOVED lines=130> */
.L_x_65:
[----:B------:R-:W-:Y:S01]  /*1120*/  ISETP.NE.AND P2, PT, R19, RZ, PT ;  /* 0x000000ff1300720c */ /* 0x000fe20003f45270 */
[----:B------:R-:W-:Y:S01]  /*1130*/  ULDC.64 UR6, c[0x0][0x270] ;  /* 0x00009c0000067ab9 */ /* 0x000fe20000000a00 */
[----:B------:R-:W-:-:S11]  /*1140*/  ISETP.GE.U32.AND P1, PT, R10, 0x3, PT ;  /* 0x000000030a00780c */ /* 0x000fd60003f26070 */
[----:B------:R-:W-:Y:S05]  /*1150*/  @!P2 BRA `(.L_x_69) ;  /* 0x000000000074a947 */ /* 0x000fea0003800000 */
.L_x_70:
        /* <DEDUP_REMOVED lines=29> */
.L_x_69:
[----:B------:R-:W-:Y:S05]  /*1330*/  @!P1 BRA `(.L_x_64) ;  /* 0x0000000400749947 */ /* 0x000fea0003800000 */
[----:B------:R-:W-:Y:S01]  /*1340*/  ISETP.GE.U32.AND P0, PT, R20, UR4, PT ;  /* 0x0000000414007c0c */ /* 0x000fe2000bf06070 */
[--C-:B------:R-:W-:Y:S01]  /*1350*/  IMAD.MOV.U32 R10, RZ, RZ, R12.reuse ;  /* 0x000000ffff0a7224 */ /* 0x100fe200078e000c */
[----:B------:R-:W-:Y:S01]  /*1360*/  SHF.R.S32.HI R8, RZ, 0x1f, R12 ;  /* 0x0000001fff087819 */ /* 0x000fe2000001140c */
[----:B------:R-:W-:Y:S01]  /*1370*/  ULDC.64 UR6, c[0x0][0x270] ;  /* 0x00009c0000067ab9 */ /* 0x000fe20000000a00 */
[----:B------:R-:W-:-:S13]  /*1380*/  ISETP.GE.AND.EX P0, PT, R21, UR5, PT, P0 ;  /* 0x0000000515007c0c */ /* 0x000fda000bf06300 */
.L_x_71:
        /* <DEDUP_REMOVED lines=88> */
.L_x_64:
        /* <DEDUP_REMOVED lines=14> */
.L_x_72:
        /* <DEDUP_REMOVED lines=9> */
.L_x_4365:


//--------------------- .text._Z32group_norm_nhwc_fwd_scale_kernelI11Fp32IOFp32WLi140EEv26Group_norm_nhwc_fwd_params --------------------------
	.section	.text._Z32group_norm_nhwc_fwd_scale_kernelI11Fp32IOFp32WLi140EEv26Group_norm_nhwc_fwd_params,"ax",@progbits
	.align	128
        .global         _Z32group_norm_nhwc_fwd_scale_kernelI11Fp32IOFp32WLi140EEv26Group_norm_nhwc_fwd_params
        .type           _Z32group_norm_nhwc_fwd_scale_kernelI11Fp32IOFp32WLi140EEv26Group_norm_nhwc_fwd_params,@function
        .size           _Z32group_norm_nhwc_fwd_scale_kernelI11Fp32IOFp32WLi140EEv26Group_norm_nhwc_fwd_params,(.L_x_4366 - _Z32group_norm_nhwc_fwd_scale_kernelI11Fp32IOFp32WLi140EEv26Group_norm_nhwc_fwd_params)
        .other          _Z32group_norm_nhwc_fwd_scale_kernelI11Fp32IOFp32WLi140EEv26Group_norm_nhwc_fwd_params,@"STO_CUDA_ENTRY STV_DEFAULT"
_Z32group_norm_nhwc_fwd_scale_kernelI11Fp32IOFp32WLi140EEv26Group_norm_nhwc_fwd_params:
.text._Z32group_norm_nhwc_fwd_scale_kernelI11Fp32IOFp32WLi140EEv26Group_norm_nhwc_fwd_params:
        /* <DEDUP_REMOVED lines=99> */
.L_x_76:
        /* <DEDUP_REMOVED lines=39> */
.L_x_75:
[----:B------:R-:W-:Y:S05]  /*08a0*/  @!P1 BRA `(.L_x_73) ;  /* 0x0000001000189947 */ /* 0x000fea0003800000 */
[----:B------:R-:W-:Y:S02]  /*08b0*/  ISETP.GE.U32.AND P0, PT, R20, UR4, PT ;  /* 0x0000000414007c0c */ /* 0x000fe4000bf06070 */
[----:B------:R-:W-:Y:S02]  /*08c0*/  IADD3 R20, R12, 0x1, RZ ;  /* 0x000000010c147810 */ /* 0x000fe40007ffe0ff */
[----:B------:R-:W-:Y:S01]  /*08d0*/  ISETP.GE.AND.EX P0, PT, R21, UR5, PT, P0 ;  /* 0x0000000515007c0c */ /* 0x000fe2000bf06300 */
[----:B------:R-:W-:Y:S01]  /*08e0*/  ULDC.64 UR4, c[0x0][0x270] ;  /* 0x00009c0000047ab9 */ /* 0x000fe20000000a00 */
[----:B------:R-:W-:-:S11]  /*08f0*/  SHF.R.S32.HI R8, RZ, 0x1f, R20 ;  /* 0x0000001fff087819 */ /* 0x000fd60000011414 */
.L_x_77:
        /* <DEDUP_REMOVED lines=130> */
.L_x_74:
[----:B------:R-:W-:Y:S01]  /*1120*/  ISETP.NE.AND P2, PT, R19, RZ, PT ;  /* 0x000000ff1300720c */ /* 0x000fe20003f45270 */
[----:B------:R-:W-:Y:S01]  /*1130*/  ULDC.64 UR6, c[0x0][0x270] ;  /* 0x00009c0000067ab9 */ /* 0x000fe20000000a00 */
[----:B------:R-:W-:-:S11]  /*1140*/  ISETP.GE.U32.AND P1, PT, R10, 0x3, PT ;  /* 0x000000030a00780c */ /* 0x000fd60003f26070 */
[----:B------:R-:W-:Y:S05]  /*1150*/  @!P2 BRA `(.L_x_78) ;  /* 0x000000000074a947 */ /* 0x000fea0003800000 */
.L_x_79:
        /* <DEDUP_REMOVED lines=29> */
.L_x_78:
[----:B------:R-:W-:Y:S05]  /*1330*/  @!P1 BRA `(.L_x_73) ;  /* 0x0000000400749947 */ /* 0x000fea0003800000 */
[----:B------:R-:W-:Y:S01]  /*1340*/  ISETP.GE.U32.AND P0, PT, R20, UR4, PT ;  /* 0x0000000414007c0c */ /* 0x000fe2000bf06070 */
[--C-:B------:R-:W-:Y:S01]  /*1350*/  IMAD.MOV.U32 R10, RZ, RZ, R12.reuse ;  /* 0x000000ffff0a7224 */ /* 0x100fe200078e000c */
[----:B------:R-:W-:Y:S01]  /*1360*/  SHF.R.S32.HI R8, RZ, 0x1f, R12 ;  /* 0x0000001fff087819 */ /* 0x000fe2000001140c */
[----:B------:R-:W-:Y:S01]  /*1370*/  ULDC.64 UR6, c[0x0][0x270] ;  /* 0x00009c0000067ab9 */ /* 0x000fe20000000a00 */
[----:B------:R-:W-:-:S13]  /*1380*/  ISETP.GE.AND.EX P0, PT, R21, UR5, PT, P0 ;  /* 0x0000000515007c0c */ /* 0x000fda000bf06300 */
.L_x_80:
        /* <DEDUP_REMOVED lines=88> */
.L_x_73:
        /* <DEDUP_REMOVED lines=14> */
.L_x_81:
        /* <DEDUP_REMOVED lines=9> */
.L_x_4366:


//--------------------- .text._Z32group_norm_nhwc_fwd_scale_kernelI11Fp32IOFp32WLi160EEv26Group_norm_nhwc_fwd_params --------------------------
	.section	.text._Z32group_norm_nhwc_fwd_scale_kernelI11Fp32IOFp32WLi160EEv26Group_norm_nhwc_fwd_params,"ax",@progbits
	.align	128
        .global         _Z32group_norm_nhwc_fwd_scale_kernelI11Fp32IOFp32WLi160EEv26Group_norm_nhwc_fwd_params
        .type           _Z32group_norm_nhwc_fwd_scale_kernelI11Fp32IOFp32WLi160EEv26Group_norm_nhwc_fwd_params,@function
        .size           _Z32group_norm_nhwc_fwd_scale_kernelI11Fp32IOFp32WLi160EEv26Group_norm_nhwc_fwd_params,(.L_x_4367 - _Z32group_norm_nhwc_fwd_scale_kernelI11Fp32IOFp32WLi160EEv26Group_norm_nhwc_fwd_params)
        .other          _Z32group_norm_nhwc_fwd_scale_kernelI11Fp32IOFp32WLi160EEv26Group_norm_nhwc_fwd_params,@"STO_CUDA_ENTRY STV_DEFAULT"
_Z32group_norm_nhwc_fwd_scale_kernelI11Fp32IOFp32WLi160EEv26Group_norm_nhwc_fwd_params:
.text._Z32group_norm_nhwc_fwd_scale_kernelI11Fp32IOFp32WLi160EEv26Group_norm_nhwc_fwd_params:
        /* <DEDUP_REMOVED lines=99> */
.L_x_85:
        /* <DEDUP_REMOVED lines=39> */
.L_x_84:
[----:B------:R-:W-:Y:S05]  /*08a0*/  @!P1 BRA `(.L_x_82) ;  /* 0x0000001000189947 */ /* 0x000fea0003800000 */
[----:B------:R-:W-:Y:S02]  /*08b0*/  ISETP.GE.U32.AND P0, PT, R20, UR4, PT ;  /* 0x0000000414007c0c */ /* 0x000fe4000bf06070 */
[----:B------:R-:W-:Y:S02]  /*08c0*/  IADD3 R20, R12, 0x1, RZ ;  /* 0x000000010c147810 */ /* 0x000fe40007ffe0ff */
[----:B------:R-:W-:Y:S01]  /*08d0*/  ISETP.GE.AND.EX P0, PT, R21, UR5, PT, P0 ;  /* 0x0000000515007c0c */ /* 0x000fe2000bf06300 */
[----:B------:R-:W-:Y:S01]  /*08e0*/  ULDC.64 UR4, c[0x0][0x270] ;  /* 0x00009c0000047ab9 */ /* 0x000fe20000000a00 */
[----:B------:R-:W-:-:S11]  /*08f0*/  SHF.R.S32.HI R8, RZ, 0x1f, R20 ;  /* 0x0000001fff087819 */ /* 0x000fd60000011414 */
.L_x_86:
        /* <DEDUP_REMOVED lines=130> */
.L_x_83:
[----:B------:R-:W-:Y:S01]  /*1120*/  ISETP.NE.AND P2, PT, R19, RZ, PT ;  /* 0x000000ff1300720c */ /* 0x000fe20003f45270 */
[----:B------:R-:W-:Y:S01]  /*1130*/  ULDC.64 UR6, c[0x0][0x270] ;  /* 0x00009c0000067ab9 */ /* 0x000fe20000000a00 */
[----:B------:R-:W-:-:S11]  /*1140*/  ISETP.GE.U32.AND P1, PT, R10, 0x3, PT ;  /* 0x000000030a00780c */ /* 0x000fd60003f26070 */
[----:B------:R-:W-:Y:S05]  /*1150*/  @!P2 BRA `(.L_x_87) ;  /* 0x000000000074a947 */ /* 0x000fea0003800000 */
.L_x_88:
        /* <DEDUP_REMOVED lines=29> */
.L_x_87:
[----:B------:R-:W-:Y:S05]  /*1330*/  @!P1 BRA `(.L_x_82) ;  /* 0x0000000400749947 */ /* 0x000fea0003800000 */
[----:B------:R-:W-:Y:S01]  /*1340*/  ISETP.GE.U32.AND P0, PT, R20, UR4, PT ;  /* 0x0000000414007c0c */ /* 0x000fe2000bf06070 */
[--C-:B------:R-:W-:Y:S01]  /*1350*/  IMAD.MOV.U32 R10, RZ, RZ, R12.reuse ;  /* 0x000000ffff0a7224 */ /* 0x100fe200078e000c */
[----:B------:R-:W-:Y:S01]  /*1360*/  SHF.R.S32.HI R8, RZ, 0x1f, R12 ;  /* 0x0000001fff087819 */ /* 0x000fe2000001140c */
[----:B------:R-:W-:Y:S01]  /*1370*/  ULDC.64 UR6, c[0x0][0x270] ;  /* 0x00009c0000067ab9 */ /* 0x000fe20000000a00 */
[----:B------:R-:W-:-:S13]  /*1380*/  ISETP.GE.AND.EX P0, PT, R21, UR5, PT, P0 ;  /* 0x0000000515007c0c */ /* 0x000fda000bf06300 */
.L_x_89:
        /* <DEDUP_REMOVED lines=88> */
.L_x_82:
        /* <DEDUP_REMOVED lines=14> */
.L_x_90:
        /* <DEDUP_REMOVED lines=9> */
.L_x_4367:


//--------------------- .text._Z32group_norm_nhwc_fwd_scale_kernelI11Fp32IOBf16WLi196EEv26Group_norm_nhwc_fwd_params --------------------------
	.section	.text._Z32group_norm_nhwc_fwd_scale_kernelI11Fp32IOBf16WLi196EEv26Group_norm_nhwc_fwd_params,"ax",@progbits
	.align	128
        .global         _Z32group_norm_nhwc_fwd_scale_kernelI11Fp32IOBf16WLi196EEv26Group_norm_nhwc_fwd_params
        .type           _Z32group_norm_nhwc_fwd_scale_kernelI11Fp32IOBf16WLi196EEv26Group_norm_nhwc_fwd_params,@function
        .size           _Z32group_norm_nhwc_fwd_scale_kernelI11Fp32IOBf16WLi196EEv26Group_norm_nhwc_fwd_params,(.L_x_4368 - _Z32group_norm_nhwc_fwd_scale_kernelI11Fp32IOBf16WLi196EEv26Group_norm_nhwc_fwd_params)
        .other          _Z32group_norm_nhwc_fwd_scale_kernelI11Fp32IOBf16WLi196EEv26Group_norm_nhwc_fwd_params,@"STO_CUDA_ENTRY STV_DEFAULT"
_Z32group_norm_nhwc_fwd_scale_kernelI11Fp32IOBf16WLi196EEv26Group_norm_nhwc_fwd_params:
.text._Z32group_norm_nhwc_fwd_scale_kernelI11Fp32IOBf16WLi196EEv26Group_norm_nhwc_fwd_params:
[----:B------:R-:W-:Y:S08]  /*0000*/  LDC R1, c[0x0][0x28] ;  /* 0x00000a00ff017b82 */ /* 0x000ff00000000800 */
[----:B------:R-:W0:Y:S01]  /*0010*/  LDC R11, c[0x0][0x29c] ;  /* 0x0000a700ff0b7b82 */ /* 0x000e220000000800 */
[----:B------:R-:W1:Y:S01]  /*0020*/  S2R R22, SR_TID.X ;  /* 0x0000000000167919 */ /* 0x000e620000002100 */
[----:B------:R-:W-:Y:S01]  /*0030*/  IMAD.MOV.U32 R18, RZ, RZ, RZ ;  /* 0x000000ffff127224 */ /* 0x000fe200078e00ff */
[----:B------:R-:W-:Y:S01]  /*0040*/  ULDC.64 UR8, c[0x0][0x208] ;  /* 0x0000820000087ab9 */ /* 0x000fe20000000a00 */
[----:B------:R-:W-:Y:S01]  /*0050*/  ULDC UR6, c[0x0][0x2a4] ;  /* 0x0000a90000067ab9 */ /* 0x000fe20000000800 */
[----:B------:R-:W2:Y:S03]  /*0060*/  S2R R12, SR_CTAID.Z ;  /* 0x00000000000c7919 */ /* 0x000ea60000002700 */
[----:B------:R-:W3:Y:S08]  /*0070*/  S2UR UR4, SR_CTAID.X ;  /* 0x00000000000479c3 */ /* 0x000ef00000002500 */
[----:B------:R-:W3:Y:S01]  /*0080*/  LDC R23, c[0x0][0x2a0] ;  /* 0x0000a800ff177b82 */ /* 0x000ee20000000800 */
[----:B0-----:R-:W-:-:S07]  /*0090*/  IABS R9, R11 ;  /* 0x0000000b00097213 */ /* 0x001fce0000000000 */
[----:B------:R-:W0:Y:S01]  /*00a0*/  LDC R24, c[0x0][0x294] ;  /* 0x0000a500ff187b82 */ /* 0x000e220000000800 */
[----:B------:R-:W4:Y:S01]  /*00b0*/  I2F.RP R0, R9 ;  /* 0x0000000900007306 */ /* 0x000f220000209400 */
[----:B-1----:R-:W-:-:S05]  /*00c0*/  SHF.L.U32 R22, R22, 0x1, RZ ;  /* 0x0000000116167819 */ /* 0x002fca00000006ff */
[----:B---3--:R-:W-:Y:S01]  /*00d0*/  IMAD R22, R23, UR4, R22 ;  /* 0x0000000417167c24 */ /* 0x008fe2000f8e0216 */
[----:B------:R-:W-:Y:S01]  /*00e0*/  ULDC UR4, c[0x0][0x288] ;  /* 0x0000a20000047ab9 */ /* 0x000fe20000000800 */
[----:B----4-:R-:W1:Y:S02]  /*00f0*/  MUFU.RCP R0, R0 ;  /* 0x0000000000007308 */ /* 0x010e640000001000 */
[----:B-1----:R-:W-:Y:S02]  /*0100*/  IADD3 R2, R0, 0xffffffe, RZ ;  /* 0x0ffffffe00027810 */ /* 0x002fe40007ffe0ff */
[----:B------:R-:W-:-:S04]  /*0110*/  IABS R0, R22 ;  /* 0x0000001600007213 */ /* 0x000fc80000000000 */
[----:B------:R1:W3:Y:S02]  /*0120*/  F2I.FTZ.U32.TRUNC.NTZ R3, R2 ;  /* 0x0000000200037305 */ /* 0x0002e4000021f000 */
[----:B-1----:R-:W-:Y:S01]  /*0130*/  HFMA2.MMA R2, -RZ, RZ, 0, 0 ;  /* 0x00000000ff027435 */ /* 0x002fe200000001ff */
[----:B---3--:R-:W-:-:S05]  /*0140*/  IADD3 R8, RZ, -R3, RZ ;  /* 0x80000003ff087210 */ /* 0x008fca0007ffe0ff */
[----:B------:R-:W-:-:S04]  /*0150*/  IMAD R13, R8, R9, RZ ;  /* 0x00000009080d7224 */ /* 0x000fc800078e02ff */
[----:B------:R-:W-:-:S06]  /*0160*/  IMAD.HI.U32 R3, R3, R13, R2 ;  /* 0x0000000d03037227 */ /* 0x000fcc00078e0002 */
[----:B------:R-:W-:-:S05]  /*0170*/  IMAD.HI.U32 R13, R3, R0, RZ ;  /* 0x00000000030d7227 */ /* 0x000fca00078e00ff */
[----:B------:R-:W-:-:S05]  /*0180*/  IADD3 R2, -R13, RZ, RZ ;  /* 0x000000ff0d027210 */ /* 0x000fca0007ffe1ff */
[----:B------:R-:W-:-:S05]  /*0190*/  IMAD R0, R9, R2, R0 ;  /* 0x0000000209007224 */ /* 0x000fca00078e0200 */
[----:B------:R-:W-:-:S13]  /*01a0*/  ISETP.GT.U32.AND P2, PT, R9, R0, PT ;  /* 0x000000000900720c */ /* 0x000fda0003f44070 */
[----:B------:R-:W-:Y:S01]  /*01b0*/  @!P2 IMAD.IADD R0, R0, 0x1, -R9 ;  /* 0x000000010000a824 */ /* 0x000fe200078e0a09 */
[----:B------:R-:W-:Y:S02]  /*01c0*/  @!P2 IADD3 R13, R13, 0x1, RZ ;  /* 0x000000010d0da810 */ /* 0x000fe40007ffe0ff */
[----:B------:R-:W-:Y:S02]  /*01d0*/  ISETP.NE.AND P2, PT, R11, RZ, PT ;  /* 0x000000ff0b00720c */ /* 0x000fe40003f45270 */
[----:B------:R-:W-:Y:S02]  /*01e0*/  ISETP.GE.U32.AND P0, PT, R0, R9, PT ;  /* 0x000000090000720c */ /* 0x000fe40003f06070 */
[----:B------:R-:W-:-:S04]  /*01f0*/  LOP3.LUT R0, R22, R11, RZ, 0x3c, !PT ;  /* 0x0000000b16007212 */ /* 0x000fc800078e3cff */
[----:B------:R-:W-:-:S07]  /*0200*/  ISETP.GE.AND P1, PT, R0, RZ, PT ;  /* 0x000000ff0000720c */ /* 0x000fce0003f26270 */
[----:B------:R-:W-:-:S06]  /*0210*/  @P0 IADD3 R13, R13, 0x1, RZ ;  /* 0x000000010d0d0810 */ /* 0x000fcc0007ffe0ff */
[----:B------:R-:W-:Y:S02]  /*0220*/  @!P1 IADD3 R13, -R13, RZ, RZ ;  /* 0x000000ff0d0d9210 */ /* 0x000fe40007ffe1ff */
[----:B------:R-:W-:-:S04]  /*0230*/  @!P2 LOP3.LUT R13, RZ, R11, RZ, 0x33, !PT ;  /* 0x0000000bff0da212 */ /* 0x000fc800078e33ff */
[----:B------:R-:W-:-:S13]  /*0240*/  ISETP.GE.AND P0, PT, R13, UR4, PT ;  /* 0x000000040d007c0c */ /* 0x000fda000bf06270 */
[----:B------:R-:W1:Y:S01]  /*0250*/  @!P0 LDC.64 R2, c[0x0][0x250] ;  /* 0x00009400ff028b82 */ /* 0x000e620000000a00 */
[----:B--2---:R-:W-:-:S05]  /*0260*/  @!P0 SHF.L.U32 R0, R12, 0x1, RZ ;  /* 0x000000010c008819 */ /* 0x004fca00000006ff */
[C---:B------:R-:W-:Y:S01]  /*0270*/  @!P0 IMAD R15, R0.reuse, UR4, R13 ;  /* 0x00000004000f8c24 */ /* 0x040fe2000f8e020d */
[----:B------:R-:W-:Y:S02]  /*0280*/  @!P0 IADD3 R0, R0, 0x1, RZ ;  /* 0x0000000100008810 */ /* 0x000fe40007ffe0ff */
[----:B------:R-:W-:-:S03]  /*0290*/  MOV R11, RZ ;  /* 0x000000ff000b7202 */ /* 0x000fc60000000f00 */
[----:B------:R-:W-:Y:S01]  /*02a0*/  @!P0 IMAD R17, R0, UR4, R13 ;  /* 0x0000000400118c24 */ /* 0x000fe2000f8e020d */
[----:B------:R-:W-:Y:S01]  /*02b0*/  ULDC.64 UR4, c[0x0][0x270] ;  /* 0x00009c0000047ab9 */ /* 0x000fe20000000a00 */
[----:B-1----:R-:W-:-:S05]  /*02c0*/  @!P0 IMAD.WIDE R14, R15, 0x4, R2 ;  /* 0x000000040f0e8825 */ /* 0x002fca00078e0202 */
[----:B------:R1:W2:Y:S01]  /*02d0*/  @!P0 LDG.E R18, desc[UR8][R14.64] ;  /* 0x000000080e128981 */ /* 0x0002a2000c1e1900 */
[----:B------:R-:W-:-:S05]  /*02e0*/  @!P0 IMAD.WIDE R16, R17, 0x4, R2 ;  /* 0x0000000411108825 */ /* 0x000fca00078e0202 */
[----:B------:R-:W3:Y:S01]  /*02f0*/  @!P0 LDG.E R11, desc[UR8][R16.64] ;  /* 0x00000008100b8981 */ /* 0x000ee2000c1e1900 */
[----:B------:R-:W-:Y:S02]  /*0300*/  ISETP.GE.U32.AND P0, PT, R22, UR4, PT ;  /* 0x0000000416007c0c */ /* 0x000fe4000bf06070 */
[----:B------:R-:W-:-:S04]  /*0310*/  SHF.R.S32.HI R23, RZ, 0x1f, R22 ;  /* 0x0000001fff177819 */ /* 0x000fc80000011416 */
[----:B------:R-:W-:-:S13]  /*0320*/  ISETP.GE.AND.EX P0, PT, R23, UR5, PT, P0 ;  /* 0x0000000517007c0c */ /* 0x000fda000bf06300 */
[----:B------:R-:W4:Y:S01]  /*0330*/  @!P0 LDC.64 R2, c[0x0][0x230] ;  /* 0x00008c00ff028b82 */ /* 0x000f220000000a00 */
[C---:B------:R-:W-:Y:S02]  /*0340*/  @!P0 SHF.L.U32 R19, R22.reuse, 0x1, RZ ;  /* 0x0000000116138819 */ /* 0x040fe400000006ff */
[----:B------:R-:W-:-:S05]  /*0350*/  @!P0 SHF.L.U64.HI R0, R22, 0x1, R23 ;  /* 0x0000000116008819 */ /* 0x000fca0000010217 */
[----:B------:R-:W1:Y:S01]  /*0360*/  @!P0 LDC.64 R8, c[0x0][0x228] ;  /* 0x00008a00ff088b82 */ /* 0x000e620000000a00 */
[----:B----4-:R-:W-:-:S05]  /*0370*/  @!P0 IADD3 R2, P2, R19, R2, RZ ;  /* 0x0000000213028210 */ /* 0x010fca0007f5e0ff */
[----:B------:R-:W-:Y:S01]  /*0380*/  @!P0 IMAD.X R3, R0, 0x1, R3, P2 ;  /* 0x0000000100038824 */ /* 0x000fe200010e0603 */
[----:B-1----:R-:W-:-:S04]  /*0390*/  @!P0 IADD3 R14, P1, R19, R8, RZ ;  /* 0x00000008130e8210 */ /* 0x002fc80007f3e0ff */
[----:B------:R-:W4:Y:S01]  /*03a0*/  @!P0 LDG.E.U16 R17, desc[UR8][R2.64] ;  /* 0x0000000802118981 */ /* 0x000f22000c1e1500 */
[----:B------:R-:W-:-:S03]  /*03b0*/  @!P0 IADD3.X R15, R0, R9, RZ, P1, !PT ;  /* 0x00000009000f8210 */ /* 0x000fc60000ffe4ff */
[----:B------:R-:W5:Y:S01]  /*03c0*/  @!P0 LDG.E.U16 R20, desc[UR8][R2.64+0x2] ;  /* 0x0000020802148981 */ /* 0x000f62000c1e1500 */
[----:B------:R-:W1:Y:S03]  /*03d0*/  LDC.64 R8, c[0x0][0x278] ;  /* 0x00009e00ff087b82 */ /* 0x000e660000000a00 */
[----:B------:R-:W5:Y:S04]  /*03e0*/  @!P0 LDG.E.U16 R21, desc[UR8][R14.64] ;  /* 0x000000080e158981 */ /* 0x000f68000c1e1500 */
[----:B------:R0:W5:Y:S01]  /*03f0*/  @!P0 LDG.E.U16 R16, desc[UR8][R14.64+0x2] ;  /* 0x000002080e108981 */ /* 0x000162000c1e1500 */
[----:B--2---:R-:W-:-:S04]  /*0400*/  FMUL.FTZ R10, R18, UR6 ;  /* 0x00000006120a7c20 */ /* 0x004fc80008410000 */
[----:B------:R-:W-:-:S04]  /*0410*/  FMUL.FTZ R0, R10, R10 ;  /* 0x0000000a0a007220 */ /* 0x000fc80000410000 */
[----:B---3--:R-:W-:Y:S01]  /*0420*/  FFMA.FTZ R25, R11, UR6, -R0 ;  /* 0x000000060b197c23 */ /* 0x008fe20008010800 */
[----:B------:R-:W2:Y:S04]  /*0430*/  S2UR UR6, SR_CTAID.Y ;  /* 0x00000000000679c3 */ /* 0x000ea80000002600 */
[----:B------:R-:W-:-:S13]  /*0440*/  FSETP.GTU.FTZ.AND P2, PT, R25, RZ, PT ;  /* 0x000000ff1900720b */ /* 0x000fda0003f5c000 */
[----:B0-----:R-:W0:Y:S01]  /*0450*/  @P2 LDC R14, c[0x0][0x238] ;  /* 0x00008e00ff0e2b82 */ /* 0x001e220000000800 */
[----:B--2---:R-:W-:-:S05]  /*0460*/  IMAD R19, R24, UR6, RZ ;  /* 0x0000000618137c24 */ /* 0x004fca000f8e02ff */
[----:B------:R-:W-:Y:S02]  /*0470*/  SHF.R.S32.HI R0, RZ, 0x1f, R19 ;  /* 0x0000001fff007819 */ /* 0x000fe40000011413 */
[----:B------:R-:W-:-:S04]  /*0480*/  IADD3 R3, P1, R19, R24, RZ ;  /* 0x0000001813037210 */ /* 0x000fc80007f3e0ff */
[----:B------:R-:W-:Y:S02]  /*0490*/  LEA.HI.X.SX32 R2, R24, R0, 0x1, P1 ;  /* 0x0000000018027211 */ /* 0x000fe400008f0eff */
[----:B-1----:R-:W-:-:S04]  /*04a0*/  ISETP.LT.U32.AND P1, PT, R3, R8, PT ;  /* 0x000000080300720c */ /* 0x002fc80003f21070 */
[----:B------:R-:W-:Y:S01]  /*04b0*/  ISETP.LT.AND.EX P1, PT, R2, R9, PT, P1 ;  /* 0x000000090200720c */ /* 0x000fe20003f21310 */
[----:B------:R-:W-:-:S03]  /*04c0*/  HFMA2.MMA R9, -RZ, RZ, 1.875, 0 ;  /* 0x3f800000ff097435 */ /* 0x000fc600000001ff */
[----:B------:R-:W-:Y:S01]  /*04d0*/  SEL R8, R3, R8, P1 ;  /* 0x0000000803087207 */ /* 0x000fe20000800000 */
[----:B0-----:R-:W-:-:S03]  /*04e0*/  @P2 FADD.FTZ R2, R25, R14 ;  /* 0x0000000e19022221 */ /* 0x001fc60000010000 */
[----:B------:R-:W-:-:S03]  /*04f0*/  ISETP.GE.AND P1, PT, R19, R8, PT ;  /* 0x000000081300720c */ /* 0x000fc60003f26270 */
[----:B------:R0:W1:Y:S01]  /*0500*/  @P2 MUFU.RSQ R9, R2 ;  /* 0x0000000200092308 */ /* 0x0000620000001400 */
[----:B----4-:R-:W-:Y:S01]  /*0510*/  @!P0 SHF.L.U32 R5, R17, 0x10, RZ ;  /* 0x0000001011058819 */ /* 0x010fe200000006ff */
[----:B-----5:R-:W-:Y:S01]  /*0520*/  @!P0 IMAD.U32 R4, R20, 0x10000, RZ ;  /* 0x0001000014048824 */ /* 0x020fe200078e00ff */
[----:B------:R-:W-:Y:S02]  /*0530*/  @!P0 SHF.L.U32 R6, R21, 0x10, RZ ;  /* 0x0000001015068819 */ /* 0x000fe400000006ff */
[----:B------:R-:W-:-:S05]  /*0540*/  @!P0 SHF.L.U32 R7, R16, 0x10, RZ ;  /* 0x0000001010078819 */ /* 0x000fca00000006ff */
[----:B01----:R-:W-:Y:S05]  /*0550*/  @P1 BRA `(.L_x_91) ;  /* 0x0000000c00301947 */ /* 0x003fea0003800000 */
[----:B------:R-:W-:Y:S01]  /*0560*/  IADD3 R2, -R19, R8, RZ ;  /* 0x0000000813027210 */ /* 0x000fe20007ffe1ff */
[----:B------:R-:W-:Y:S01]  /*0570*/  ULDC.64 UR6, c[0x0][0x280] ;  /* 0x0000a00000067ab9 */ /* 0x000fe20000000a00 */
[----:B------:R-:W-:Y:S01]  /*0580*/  SHF.R.S32.HI R3, RZ, 0x1f, R12 ;  /* 0x0000001fff037819 */ /* 0x000fe2000001140c */
[----:B------:R-:W-:Y:S01]  /*0590*/  IMAD.WIDE.U32 R20, R12, UR6, R22 ;  /* 0x000000060c147c25 */ /* 0x000fe2000f8e0016 */
[----:B------:R-:W-:Y:S02]  /*05a0*/  LOP3.LUT P1, R2, R2, 0x3, RZ, 0xc0, !PT ;  /* 0x0000000302027812 */ /* 0x000fe4000782c0ff */
[----:B------:R-:W-:Y:S01]  /*05b0*/  MOV R14, R19 ;  /* 0x00000013000e7202 */ /* 0x000fe20000000f00 */
[----:B------:R-:W-:Y:S01]  /*05c0*/  IMAD R3, R3, UR6, RZ ;  /* 0x0000000603037c24 */ /* 0x000fe2000f8e02ff */
[----:B------:R-:W-:-:S03]  /*05d0*/  ULDC.U8 UR6, c[0x0][0x28c] ;  /* 0x0000a30000067ab9 */ /* 0x000fc60000000000 */
[----:B------:R-:W-:-:S05]  /*05e0*/  IMAD R3, R12, UR7, R3 ;  /* 0x000000070c037c24 */ /* 0x000fca000f8e0203 */
[----:B------:R-:W-:Y:S01]  /*05f0*/  IADD3 R3, R21, R3, RZ ;  /* 0x0000000315037210 */ /* 0x000fe20007ffe0ff */
[----:B------:R-:W-:Y:S06]  /*0600*/  @!P1 BRA `(.L_x_92) ;  /* 0x0000000000a49947 */ /* 0x000fec0003800000 */
[----:B------:R-:W-:Y:S01]  /*0610*/  MOV R24, R19 ;  /* 0x0000001300187202 */ /* 0x000fe20000000f00 */
[----:B------:R-:W-:-:S06]  /*0620*/  ULDC.64 UR4, c[0x0][0x270] ;  /* 0x00009c0000047ab9 */ /* 0x000fcc0000000a00 */
.L_x_94:
[----:B------:R-:W0:Y:S01]  /*0630*/  @!P0 LDC.64 R14, c[0x0][0x220] ;  /* 0x00008800ff0e8b82 */ /* 0x000e220000000a00 */
[----:B------:R-:W-:Y:S01]  /*0640*/  MOV R17, R3 ;  /* 0x0000000300117202 */ /* 0x000fe20000000f00 */
[----:B------:R-:W-:Y:S02]  /*0650*/  IMAD R25, R0, UR4, RZ ;  /* 0x0000000400197c24 */ /* 0x000fe4000f8e02ff */
[----:B------:R-:W-:Y:S02]  /*0660*/  IMAD.MOV.U32 R16, RZ, RZ, R20 ;  /* 0x000000ffff107224 */ /* 0x000fe400078e0014 */
[C---:B------:R-:W-:Y:S02]  /*0670*/  IMAD R25, R24.reuse, UR5, R25 ;  /* 0x0000000518197c24 */ /* 0x040fe4000f8e0219 */
[----:B------:R-:W-:Y:S02]  /*0680*/  IMAD.WIDE.U32 R26, R24, UR4, R16 ;  /* 0x00000004181a7c25 */ /* 0x000fe4000f8e0010 */
[----:B------:R-:W1:Y:S03]  /*0690*/  @!P0 LDC.64 R16, c[0x0][0x210] ;  /* 0x00008400ff108b82 */ /* 0x000e660000000a00 */
[----:B------:R-:W-:-:S02]  /*06a0*/  IADD3 R25, R27, R25, RZ ;  /* 0x000000191b197210 */ /* 0x000fc40007ffe0ff */
[----:B0-----:R-:W-:-:S04]  /*06b0*/  @!P0 LEA R28, P1, R26, R14, 0x2 ;  /* 0x0000000e1a1c8211 */ /* 0x001fc800078210ff */
[----:B------:R-:W-:Y:S02]  /*06c0*/  @!P0 LEA.HI.X R29, R26, R15, R25, 0x2, P1 ;  /* 0x0000000f1a1d8211 */ /* 0x000fe400008f1419 */
[----:B------:R-:W-:-:S06]  /*06d0*/  CS2R R14, SRZ ;  /* 0x00000000000e7805 */ /* 0x000fcc000001ff00 */
[----:B------:R-:W2:Y:S01]  /*06e0*/  @!P0 LDG.E.64 R14, desc[UR8][R28.64] ;  /* 0x000000081c0e8981 */ /* 0x000ea2000c1e1b00 */
[----:B-1----:R-:W-:-:S04]  /*06f0*/  @!P0 LEA R16, P1, R26, R16, 0x2 ;  /* 0x000000101a108211 */ /* 0x002fc800078210ff */
[----:B------:R-:W-:Y:S02]  /*0700*/  @!P0 LEA.HI.X R17, R26, R17, R25, 0x2, P1 ;  /* 0x000000111a118211 */ /* 0x000fe400008f1419 */
[----:B------:R-:W-:Y:S01]  /*0710*/  ISETP.NE.AND P1, PT, RZ, UR6, PT ;  /* 0x00000006ff007c0c */ /* 0x000fe2000bf25270 */
[C---:B--2---:R-:W-:Y:S01]  /*0720*/  FADD.FTZ R14, -R10.reuse, R14 ;  /* 0x0000000e0a0e7221 */ /* 0x044fe20000010100 */
[----:B------:R-:W-:-:S03]  /*0730*/  FADD.FTZ R26, -R10, R15 ;  /* 0x0000000f0a1a7221 */ /* 0x000fc60000010100 */
[-C--:B------:R-:W-:Y:S01]  /*0740*/  FMUL.FTZ R14, R14, R9.reuse ;  /* 0x000000090e0e7220 */ /* 0x080fe20000410000 */
[----:B------:R-:W-:-:S03]  /*0750*/  FMUL.FTZ R26, R26, R9 ;  /* 0x000000091a1a7220 */ /* 0x000fc60000410000 */
[----:B------:R-:W-:Y:S01]  /*0760*/  FFMA.FTZ R14, R6, R14, R5 ;  /* 0x0000000e060e7223 */ /* 0x000fe20000010005 */
[----:B------:R-:W-:-:S03]  /*0770*/  FFMA.FTZ R15, R7, R26, R4 ;  /* 0x0000001a070f7223 */ /* 0x000fc60000010004 */
[----:B------:R-:W-:Y:S05]  /*0780*/  @!P1 BRA `(.L_x_93) ;  /* 0x0000000000289947 */ /* 0x000fea0003800000 */
[----:B------:R-:W-:Y:S01]  /*0790*/  FMUL.FTZ R28, R15, -1.4426950216293334961 ;  /* 0xbfb8aa3b0f1c7820 */ /* 0x000fe20000410000 */
[----:B------:R-:W-:-:S05]  /*07a0*/  FMUL.FTZ R25, R14, -1.4426950216293334961 ;  /* 0xbfb8aa3b0e197820 */ /* 0x000fca0000410000 */
[----:B------:R-:W0:Y:S08]  /*07b0*/  MUFU.EX2 R28, R28 ;  /* 0x0000001c001c7308 */ /* 0x000e300000000800 */
[----:B------:R-:W1:Y:S01]  /*07c0*/  MUFU.EX2 R25, R25 ;  /* 0x0000001900197308 */ /* 0x000e620000000800 */
[----:B0-----:R-:W-:-:S07]  /*07d0*/  FADD.FTZ R29, R28, 1 ;  /* 0x3f8000001c1d7421 */ /* 0x001fce0000010000 */
[----:B------:R-:W0:Y:S01]  /*07e0*/  MUFU.RCP R29, R29 ;  /* 0x0000001d001d7308 */ /* 0x000e220000001000 */
[----:B-1----:R-:W-:-:S07]  /*07f0*/  FADD.FTZ R26, R25, 1 ;  /* 0x3f800000191a7421 */ /* 0x002fce0000010000 */
[----:B------:R-:W1:Y:S01]  /*0800*/  MUFU.RCP R27, R26 ;  /* 0x0000001a001b7308 */ /* 0x000e620000001000 */
[----:B0-----:R-:W-:Y:S01]  /*0810*/  FMUL.FTZ R15, R15, R29 ;  /* 0x0000001d0f0f7220 */ /* 0x001fe20000410000 */
[----:B-1----:R-:W-:-:S07]  /*0820*/  FMUL.FTZ R14, R14, R27 ;  /* 0x0000001b0e0e7220 */ /* 0x002fce0000410000 */
.L_x_93:
[----:B------:R0:W-:Y:S01]  /*0830*/  @!P0 STG.E.64 desc[UR8][R16.64], R14 ;  /* 0x0000000e10008986 */ /* 0x0001e2000c101b08 */
[----:B------:R-:W-:Y:S02]  /*0840*/  IADD3 R2, R2, -0x1, RZ ;  /* 0xffffffff02027810 */ /* 0x000fe40007ffe0ff */
[----:B------:R-:W-:Y:S02]  /*0850*/  IADD3 R24, P1, R24, 0x1, RZ ;  /* 0x0000000118187810 */ /* 0x000fe40007f3e0ff */
[----:B------:R-:W-:Y:S02]  /*0860*/  ISETP.NE.AND P2, PT, R2, RZ, PT ;  /* 0x000000ff0200720c */ /* 0x000fe40003f45270 */
[----:B------:R-:W-:-:S11]  /*0870*/  IADD3.X R0, RZ, R0, RZ, P1, !PT ;  /* 0x00000000ff007210 */ /* 0x000fd60000ffe4ff */
[----:B0-----:R-:W-:Y:S05]  /*0880*/  @P2 BRA `(.L_x_94) ;  /* 0xfffffffc00682947 */ /* 0x001fea000383ffff */
[----:B------:R-:W-:-:S07]  /*0890*/  IMAD.MOV.U32 R14, RZ, RZ, R24 ;  /* 0x000000ffff0e7224 */ /* 0x000fce00078e0018 */
.L_x_92:
[----:B------:R-:W-:-:S04]  /*08a0*/  LOP3.LUT R0, RZ, R8, RZ, 0x33, !PT ;  /* 0x00000008ff007212 */ /* 0x000fc800078e33ff */
[----:B------:R-:W-:-:S04]  /*08b0*/  IADD3 R0, -R0, -0x2, -R19 ;  /* 0xfffffffe00007810 */ /* 0x000fc80007ffe913 */
[----:B------:R-:W-:-:S13]  /*08c0*/  ISETP.GE.U32.AND P0, PT, R0, 0x3, PT ;  /* 0x000000030000780c */ /* 0x000fda0003f06070 */
[----:B------:R-:W-:Y:S05]  /*08d0*/  @!P0 BRA `(.L_x_91) ;  /* 0x0000000800508947 */ /* 0x000fea0003800000 */
[----:B------:R-:W-:Y:S01]  /*08e0*/  ISETP.GE.U32.AND P0, PT, R22, UR4, PT ;  /* 0x0000000416007c0c */ /* 0x000fe2000bf06070 */
[----:B------:R-:W-:Y:S01]  /*08f0*/  ULDC.64 UR12, c[0x0][0x220] ;  /* 0x00008800000c7ab9 */ /* 0x000fe20000000a00 */
[----:B------:R-:W-:Y:S01]  /*0900*/  IADD3 R2, R14, 0x1, RZ ;  /* 0x000000010e027810 */ /* 0x000fe20007ffe0ff */
[----:B------:R-:W-:Y:S01]  /*0910*/  ULDC.64 UR10, c[0x0][0x270] ;  /* 0x00009c00000a7ab9 */ /* 0x000fe20000000a00 */
[----:B------:R-:W-:Y:S02]  /*0920*/  ISETP.GE.AND.EX P0, PT, R23, UR5, PT, P0 ;  /* 0x0000000517007c0c */ /* 0x000fe4000bf06300 */
[----:B------:R-:W-:-:S11]  /*0930*/  SHF.R.S32.HI R0, RZ, 0x1f, R2 ;  /* 0x0000001fff007819 */ /* 0x000fd60000011402 */
.L_x_107:
[----:B------:R-:W-:Y:S01]  /*0940*/  IADD3 R15, P1, R2, -0x1, RZ ;  /* 0xffffffff020f7810 */ /* 0x000fe20007f3e0ff */
[----:B------:R-:W-:Y:S01]  /*0950*/  BSSY B0, `(.L_x_95) ;  /* 0x000000d000007945 */ /* 0x000fe20003800000 */
[----:B------:R-:W-:Y:S02]  /*0960*/  MOV R22, R20 ;  /* 0x0000001400167202 */ /* 0x000fe40000000f00 */
[----:B------:R-:W-:Y:S02]  /*0970*/  IADD3.X R14, R0, -0x1, RZ, P1, !PT ;  /* 0xffffffff000e7810 */ /* 0x000fe40000ffe4ff */
[----:B------:R-:W-:-:S03]  /*0980*/  MOV R23, R3 ;  /* 0x0000000300177202 */ /* 0x000fc60000000f00 */
[----:B------:R-:W-:Y:S02]  /*0990*/  IMAD R14, R14, UR10, RZ ;  /* 0x0000000a0e0e7c24 */ /* 0x000fe4000f8e02ff */
[----:B------:R-:W-:-:S04]  /*09a0*/  IMAD.WIDE.U32 R26, R15, UR10, R22 ;  /* 0x0000000a0f1a7c25 */ /* 0x000fc8000f8e0016 */
[----:B------:R-:W-:Y:S01]  /*09b0*/  IMAD R17, R15, UR11, R14 ;  /* 0x0000000b0f117c24 */ /* 0x000fe2000f8e020e */
[----:B------:R-:W-:-:S04]  /*09c0*/  CS2R R14, SRZ ;  /* 0x00000000000e7805 */ /* 0x000fc8000001ff00 */
[----:B------:R-:W-:Y:S01]  /*09d0*/  IADD3 R19, R27, R17, RZ ;  /* 0x000000111b137210 */ /* 0x000fe20007ffe0ff */
[----:B------:R-:W-:Y:S06]  /*09e0*/  @P0 BRA `(.L_x_96) ;  /* 0x00000000000c0947 */ /* 0x000fec0003800000 */
[----:B------:R-:W-:-:S04]  /*09f0*/  LEA R14, P1, R26, UR12, 0x2 ;  /* 0x0000000c1a0e7c11 */ /* 0x000fc8000f8210ff */
[----:B------:R-:W-:-:S06]  /*0a00*/  LEA.HI.X R15, R26, UR13, R19, 0x2, P1 ;  /* 0x0000000d1a0f7c11 */ /* 0x000fcc00088f1413 */
[----:B------:R-:W5:Y:S03]  /*0a10*/  LDG.E.64 R14, desc[UR8][R14.64] ;  /* 0x000000080e0e7981 */ /* 0x000f66000c1e1b00 */
.L_x_96:
[----:B------:R-:W-:Y:S05]  /*0a20*/  BSYNC B0 ;  /* 0x0000000000007941 */ /* 0x000fea0003800000 */
.L_x_95:
[----:B------:R-:W0:Y:S01]  /*0a30*/  @!P0 LDC.64 R16, c[0x0][0x210] ;  /* 0x00008400ff108b82 */ /* 0x000e220000000a00 */
[----:B-----5:R-:W-:-:S04]  /*0a40*/  FADD.FTZ R14, -R10, R14 ;  /* 0x0000000e0a0e7221 */ /* 0x020fc80000010100 */
[----:B------:R-:W-:Y:S01]  /*0a50*/  FMUL.FTZ R14, R14, R9 ;  /* 0x000000090e0e7220 */ /* 0x000fe20000410000 */
[----:B0-----:R-:W-:Y:S01]  /*0a60*/  @!P0 LEA R24, P1, R26, R16, 0x2 ;  /* 0x000000101a188211 */ /* 0x001fe200078210ff */
[----:B------:R-:W-:-:S03]  /*0a70*/  FADD.FTZ R16, -R10, R15 ;  /* 0x0000000f0a107221 */ /* 0x000fc60000010100 */
[----:B------:R-:W-:Y:S01]  /*0a80*/  @!P0 LEA.HI.X R25, R26, R17, R19, 0x2, P1 ;  /* 0x000000111a198211 */ /* 0x000fe200008f1413 */
[----:B------:R-:W-:Y:S01]  /*0a90*/  IMAD R19, R0, UR10, RZ ;  /* 0x0000000a00137c24 */ /* 0x000fe2000f8e02ff */
[----:B------:R-:W-:Y:S01]  /*0aa0*/  ISETP.NE.AND P1, PT, RZ, UR6, PT ;  /* 0x00000006ff007c0c */ /* 0x000fe2000bf25270 */
[----:B------:R-:W-:Y:S01]  /*0ab0*/  FMUL.FTZ R17, R16, R9 ;  /* 0x0000000910117220 */ /* 0x000fe20000410000 */
[----:B------:R-:W-:Y:S01]  /*0ac0*/  FFMA.FTZ R16, R6, R14, R5 ;  /* 0x0000000e06107223 */ /* 0x000fe20000010005 */
[C---:B------:R-:W-:Y:S02]  /*0ad0*/  IMAD R19, R2.reuse, UR11, R19 ;  /* 0x0000000b02137c24 */ /* 0x040fe4000f8e0213 */
[----:B------:R-:W-:-:S04]  /*0ae0*/  IMAD.WIDE.U32 R26, R2, UR10, R22 ;  /* 0x0000000a021a7c25 */ /* 0x000fc8000f8e0016 */
[----:B------:R-:W-:-:S04]  /*0af0*/  FFMA.FTZ R17, R7, R17, R4 ;  /* 0x0000001107117223 */ /* 0x000fc80000010004 */
        /* <DEDUP_REMOVED lines=11> */
.L_x_97:
[----:B------:R0:W-:Y:S01]  /*0bb0*/  @!P0 STG.E.64 desc[UR8][R24.64], R16 ;  /* 0x0000001018008986 */ /* 0x0001e2000c101b08 */
[----:B------:R-:W-:Y:S01]  /*0bc0*/  BSSY B0, `(.L_x_98) ;  /* 0x0000007000007945 */ /* 0x000fe20003800000 */
[----:B------:R-:W-:Y:S02]  /*0bd0*/  CS2R R14, SRZ ;  /* 0x00000000000e7805 */ /* 0x000fe4000001ff00 */
[----:B------:R-:W-:Y:S01]  /*0be0*/  IADD3 R19, R27, R19, RZ ;  /* 0x000000131b137210 */ /* 0x000fe20007ffe0ff */
[----:B------:R-:W-:Y:S06]  /*0bf0*/  @P0 BRA `(.L_x_99) ;  /* 0x00000000000c0947 */ /* 0x000fec0003800000 */
[----:B------:R-:W-:-:S04]  /*0c00*/  LEA R14, P2, R26, UR12, 0x2 ;  /* 0x0000000c1a0e7c11 */ /* 0x000fc8000f8410ff */
[----:B------:R-:W-:-:S06]  /*0c10*/  LEA.HI.X R15, R26, UR13, R19, 0x2, P2 ;  /* 0x0000000d1a0f7c11 */ /* 0x000fcc00090f1413 */
[----:B------:R-:W5:Y:S03]  /*0c20*/  LDG.E.64 R14, desc[UR8][R14.64] ;  /* 0x000000080e0e7981 */ /* 0x000f66000c1e1b00 */
.L_x_99:
[----:B------:R-:W-:Y:S05]  /*0c30*/  BSYNC B0 ;  /* 0x0000000000007941 */ /* 0x000fea0003800000 */
.L_x_98:
[----:B0-----:R-:W0:Y:S01]  /*0c40*/  @!P0 LDC.64 R16, c[0x0][0x210] ;  /* 0x00008400ff108b82 */ /* 0x001e220000000a00 */
[----:B-----5:R-:W-:-:S04]  /*0c50*/  FADD.FTZ R14, -R10, R14 ;  /* 0x0000000e0a0e7221 */ /* 0x020fc80000010100 */
[----:B------:R-:W-:Y:S01]  /*0c60*/  FMUL.FTZ R14, R14, R9 ;  /* 0x000000090e0e7220 */ /* 0x000fe20000410000 */
[----:B0-----:R-:W-:-:S04]  /*0c70*/  @!P0 LEA R24, P2, R26, R16, 0x2 ;  /* 0x000000101a188211 */ /* 0x001fc800078410ff */
[----:B------:R-:W-:Y:S02]  /*0c80*/  @!P0 LEA.HI.X R25, R26, R17, R19, 0x2, P2 ;  /* 0x000000111a198211 */ /* 0x000fe400010f1413 */
[----:B------:R-:W-:-:S05]  /*0c90*/  IADD3 R27, P2, R2, 0x1, RZ ;  /* 0x00000001021b7810 */ /* 0x000fca0007f5e0ff */
[----:B------:R-:W-:-:S04]  /*0ca0*/  IMAD.X R16, RZ, RZ, R0, P2 ;  /* 0x000000ffff107224 */ /* 0x000fc800010e0600 */
[----:B------:R-:W-:Y:S02]  /*0cb0*/  IMAD R26, R16, UR10, RZ ;  /* 0x0000000a101a7c24 */ /* 0x000fe4000f8e02ff */
[----:B------:R-:W-:Y:S02]  /*0cc0*/  FADD.FTZ R16, -R10, R15 ;  /* 0x0000000f0a107221 */ /* 0x000fe40000010100 */
[C---:B------:R-:W-:Y:S02]  /*0cd0*/  IMAD R19, R27.reuse, UR11, R26 ;  /* 0x0000000b1b137c24 */ /* 0x040fe4000f8e021a */
[----:B------:R-:W-:Y:S01]  /*0ce0*/  FMUL.FTZ R17, R16, R9 ;  /* 0x0000000910117220 */ /* 0x000fe20000410000 */
[----:B------:R-:W-:Y:S01]  /*0cf0*/  FFMA.FTZ R16, R6, R14, R5 ;  /* 0x0000000e06107223 */ /* 0x000fe20000010005 */
[----:B------:R-:W-:-:S04]  /*0d00*/  IMAD.WIDE.U32 R26, R27, UR10, R22 ;  /* 0x0000000a1b1a7c25 */ /* 0x000fc8000f8e0016 */
[----:B------:R-:W-:Y:S01]  /*0d10*/  FFMA.FTZ R17, R7, R17, R4 ;  /* 0x0000001107117223 */ /* 0x000fe20000010004 */
[----:B------:R-:W-:Y:S06]  /*0d20*/  @!P1 BRA `(.L_x_100) ;  /* 0x0000000000289947 */ /* 0x000fec0003800000 */
        /* <DEDUP_REMOVED lines=10> */
.L_x_100:
        /* <DEDUP_REMOVED lines=8> */
.L_x_102:
[----:B------:R-:W-:Y:S05]  /*0e50*/  BSYNC B0 ;  /* 0x0000000000007941 */ /* 0x000fea0003800000 */
.L_x_101:
[----:B0-----:R-:W0:Y:S01]  /*0e60*/  @!P0 LDC.64 R16, c[0x0][0x210] ;  /* 0x00008400ff108b82 */ /* 0x001e220000000a00 */
[----:B-----5:R-:W-:-:S04]  /*0e70*/  FADD.FTZ R14, -R10, R14 ;  /* 0x0000000e0a0e7221 */ /* 0x020fc80000010100 */
[----:B------:R-:W-:-:S04]  /*0e80*/  FMUL.FTZ R14, R14, R9 ;  /* 0x000000090e0e7220 */ /* 0x000fc80000410000 */
[----:B------:R-:W-:Y:S01]  /*0e90*/  FFMA.FTZ R14, R6, R14, R5 ;  /* 0x0000000e060e7223 */ /* 0x000fe20000010005 */
[----:B0-----:R-:W-:Y:S01]  /*0ea0*/  @!P0 LEA R24, P2, R26, R16, 0x2 ;  /* 0x000000101a188211 */ /* 0x001fe200078410ff */
[----:B------:R-:W-:-:S03]  /*0eb0*/  FADD.FTZ R16, -R10, R15 ;  /* 0x0000000f0a107221 */ /* 0x000fc60000010100 */
[----:B------:R-:W-:Y:S01]  /*0ec0*/  @!P0 LEA.HI.X R25, R26, R17, R19, 0x2, P2 ;  /* 0x000000111a198211 */ /* 0x000fe200010f1413 */
[----:B------:R-:W-:Y:S01]  /*0ed0*/  FMUL.FTZ R16, R16, R9 ;  /* 0x0000000910107220 */ /* 0x000fe20000410000 */
[----:B------:R-:W-:-:S03]  /*0ee0*/  IADD3 R19, P2, R2, 0x2, RZ ;  /* 0x0000000202137810 */ /* 0x000fc60007f5e0ff */
[----:B------:R-:W-:Y:S01]  /*0ef0*/  FFMA.FTZ R15, R7, R16, R4 ;  /* 0x00000010070f7223 */ /* 0x000fe20000010004 */
[----:B------:R-:W-:Y:S01]  /*0f00*/  IADD3.X R17, RZ, R0, RZ, P2, !PT ;  /* 0x00000000ff117210 */ /* 0x000fe200017fe4ff */
[----:B------:R-:W-:-:S04]  /*0f10*/  IMAD.WIDE.U32 R22, R19, UR10, R22 ;  /* 0x0000000a13167c25 */ /* 0x000fc8000f8e0016 */
[----:B------:R-:W-:-:S04]  /*0f20*/  IMAD R26, R17, UR10, RZ ;  /* 0x0000000a111a7c24 */ /* 0x000fc8000f8e02ff */
[----:B------:R-:W-:Y:S01]  /*0f30*/  IMAD R19, R19, UR11, R26 ;  /* 0x0000000b13137c24 */ /* 0x000fe2000f8e021a */
        /* <DEDUP_REMOVED lines=11> */
.L_x_103:
        /* <DEDUP_REMOVED lines=8> */
.L_x_105:
[----:B------:R-:W-:Y:S05]  /*1070*/  BSYNC B0 ;  /* 0x0000000000007941 */ /* 0x000fea0003800000 */
.L_x_104:
[C---:B-----5:R-:W-:Y:S01]  /*1080*/  FADD.FTZ R16, -R10.reuse, R16 ;  /* 0x000000100a107221 */ /* 0x060fe20000010100 */
[----:B0-----:R-:W-:-:S03]  /*1090*/  FADD.FTZ R14, -R10, R17 ;  /* 0x000000110a0e7221 */ /* 0x001fc60000010100 */
[-C--:B------:R-:W-:Y:S01]  /*10a0*/  FMUL.FTZ R16, R16, R9.reuse ;  /* 0x0000000910107220 */ /* 0x080fe20000410000 */
[----:B------:R-:W-:-:S03]  /*10b0*/  FMUL.FTZ R15, R14, R9 ;  /* 0x000000090e0f7220 */ /* 0x000fc60000410000 */
[----:B------:R-:W-:Y:S01]  /*10c0*/  FFMA.FTZ R14, R6, R16, R5 ;  /* 0x00000010060e7223 */ /* 0x000fe20000010005 */
        /* <DEDUP_REMOVED lines=12> */
.L_x_106:
[----:B------:R-:W0:Y:S02]  /*1190*/  @!P0 LDC.64 R16, c[0x0][0x210] ;  /* 0x00008400ff108b82 */ /* 0x000e240000000a00 */
[----:B0-----:R-:W-:-:S04]  /*11a0*/  @!P0 LEA R16, P1, R22, R16, 0x2 ;  /* 0x0000001016108211 */ /* 0x001fc800078210ff */
[----:B------:R-:W-:Y:S02]  /*11b0*/  @!P0 LEA.HI.X R17, R22, R17, R19, 0x2, P1 ;  /* 0x0000001116118211 */ /* 0x000fe400008f1413 */
[C---:B------:R-:W-:Y:S02]  /*11c0*/  IADD3 R19, R2.reuse, 0x3, RZ ;  /* 0x0000000302137810 */ /* 0x040fe40007ffe0ff */
[----:B------:R-:W-:Y:S01]  /*11d0*/  IADD3 R2, P2, R2, 0x4, RZ ;  /* 0x0000000402027810 */ /* 0x000fe20007f5e0ff */
[----:B------:R0:W-:Y:S01]  /*11e0*/  @!P0 STG.E.64 desc[UR8][R16.64], R14 ;  /* 0x0000000e10008986 */ /* 0x0001e2000c101b08 */
[----:B------:R-:W-:Y:S02]  /*11f0*/  ISETP.GE.AND P1, PT, R19, R8, PT ;  /* 0x000000081300720c */ /* 0x000fe40003f26270 */
[----:B------:R-:W-:-:S11]  /*1200*/  IADD3.X R0, RZ, R0, RZ, P2, !PT ;  /* 0x00000000ff007210 */ /* 0x000fd600017fe4ff */
[----:B0-----:R-:W-:Y:S05]  /*1210*/  @!P1 BRA `(.L_x_107) ;  /* 0xfffffff400c89947 */ /* 0x001fea000383ffff */
.L_x_91:
[----:B------:R-:W-:Y:S01]  /*1220*/  ULDC UR7, c[0x0][0x288] ;  /* 0x0000a20000077ab9 */ /* 0x000fe20000000800 */
[----:B------:R-:W-:Y:S01]  /*1230*/  ULDC.64 UR4, c[0x0][0x218] ;  /* 0x0000860000047ab9 */ /* 0x000fe20000000a00 */
[----:B------:R-:W-:Y:S02]  /*1240*/  ISETP.GE.AND P1, PT, R13, UR7, PT ;  /* 0x000000070d007c0c */ /* 0x000fe4000bf26270 */
[----:B------:R-:W-:-:S04]  /*1250*/  ISETP.EQ.U32.AND P0, PT, RZ, UR4, PT ;  /* 0x00000004ff007c0c */ /* 0x000fc8000bf02070 */
[----:B------:R-:W-:-:S13]  /*1260*/  ISETP.EQ.OR.EX P0, PT, RZ, UR5, P1, P0 ;  /* 0x00000005ff007c0c */ /* 0x000fda0008f02700 */
[----:B------:R-:W-:Y:S05]  /*1270*/  @P0 EXIT ;  /* 0x000000000000094d */ /* 0x000fea0003800000 */
[----:B------:R-:W0:Y:S01]  /*1280*/  LDC.64 R2, c[0x0][0x218] ;  /* 0x00008600ff027b82 */ /* 0x000e220000000a00 */
[----:B------:R-:W-:Y:S01]  /*1290*/  IMAD R13, R12, UR7, R13 ;  /* 0x000000070c0d7c24 */ /* 0x000fe2000f8e020d */
[----:B------:R-:W-:Y:S02]  /*12a0*/  ULDC UR4, c[0x0][0x2a4] ;  /* 0x0000a90000047ab9 */ /* 0x000fe40000000800 */
[----:B------:R-:W-:Y:S01]  /*12b0*/  FMUL.FTZ R11, R11, UR4 ;  /* 0x000000040b0b7c20 */ /* 0x000fe20008410000 */
[----:B------:R-:W-:Y:S01]  /*12c0*/  FMUL.FTZ R10, R18, UR4 ;  /* 0x00000004120a7c20 */ /* 0x000fe20008410000 */
[----:B0-----:R-:W-:-:S05]  /*12d0*/  IMAD.WIDE R2, R13, 0x8, R2 ;  /* 0x000000080d027825 */ /* 0x001fca00078e0202 */
[----:B------:R-:W-:Y:S01]  /*12e0*/  STG.E.64 desc[UR8][R2.64], R10 ;  /* 0x0000000a02007986 */ /* 0x000fe2000c101b08 */
[----:B------:R-:W-:Y:S05]  /*12f0*/  EXIT ;  /* 0x000000000000794d */ /* 0x000fea0003800000 */
.L_x_108:
        /* <DEDUP_REMOVED lines=16> */
.L_x_4368:


//--------------------- .text._Z32group_norm_nhwc_fwd_scale_kernelI11Fp32IOBf16WLi168EEv26Group_norm_nhwc_fwd_params --------------------------
	.section	.text._Z32group_norm_nhwc_fwd_scale_kernelI11Fp32IOBf16WLi168EEv26Group_norm_nhwc_fwd_params,"ax",@progbits
	.align	128
        .global         _Z32group_norm_nhwc_fwd_scale_kernelI11Fp32IOBf16WLi168EEv26Group_norm_nhwc_fwd_params
        .type           _Z32group_norm_nhwc_fwd_scale_kernelI11Fp32IOBf16WLi168EEv26Group_norm_nhwc_fwd_params,@function
        .size           _Z32group_norm_nhwc_fwd_scale_kernelI11Fp32IOBf16WLi168EEv26Group_norm_nhwc_fwd_params,(.L_x_4369 - _Z32group_norm_nhwc_fwd_scale_kernelI11Fp32IOBf16WLi168EEv26Group_norm_nhwc_fwd_params)
        .other          _Z32group_norm_nhwc_fwd_scale_kernelI11Fp32IOBf16WLi168EEv26Group_norm_nhwc_fwd_params,@"STO_CUDA_ENTRY STV_DEFAULT"
_Z32group_norm_nhwc_fwd_scale_kernelI11Fp32IOBf16WLi168EEv26Group_norm_nhwc_fwd_params:
.text._Z32group_norm_nhwc_fwd_scale_kernelI11Fp32IOBf16WLi168EEv26Group_norm_nhwc_fwd_params:
        /* <DEDUP_REMOVED lines=99> */
.L_x_112:
        /* <DEDUP_REMOVED lines=32> */
.L_x_111:
[----:B------:R0:W-:Y:S01]  /*0830*/  @!P0 STG.E.64 desc[UR8][R16.64], R14 ;  /* 0x0000000e10008986 */ /* 0x0001e2000c101b08 */
[----:B------:R-:W-:Y:S02]  /*0840*/  IADD3 R2, R2, -0x1, RZ ;  /* 0xffffffff02027810 */ /* 0x000fe40007ffe0ff */
[----:B------:R-:W-:Y:S02]  /*0850*/  IADD3 R24, P1, R24, 0x1, RZ ;  /* 0x0000000118187810 */ /* 0x000fe40007f3e0ff */
[----:B------:R-:W-:Y:S02]  /*0860*/  ISETP.NE.AND P2, PT, R2, RZ, PT ;  /* 0x000000ff0200720c */ /* 0x000fe40003f45270 */
[----:B------:R-:W-:-:S11]  /*0870*/  IADD3.X R0, RZ, R0, RZ, P1, !PT ;  /* 0x00000000ff007210 */ /* 0x000fd60000ffe4ff */
[----:B0-----:R-:W-:Y:S05]  /*0880*/  @P2 BRA `(.L_x_112) ;  /* 0xfffffffc00682947 */ /* 0x001fea000383ffff */
[----:B------:R-:W-:-:S07]  /*0890*/  IMAD.MOV.U32 R14, RZ, RZ, R24 ;  /* 0x000000ffff0e7224 */ /* 0x000fce00078e0018 */
.L_x_110:
        /* <DEDUP_REMOVED lines=10> */
.L_x_125:
        /* <DEDUP_REMOVED lines=14> */
.L_x_114:
[----:B------:R-:W-:Y:S05]  /*0a20*/  BSYNC B0 ;  /* 0x0000000000007941 */ /* 0x000fea0003800000 */
.L_x_113:
        /* <DEDUP_REMOVED lines=24> */
.L_x_115:
        /* <DEDUP_REMOVED lines=8> */
.L_x_117:
[----:B------:R-:W-:Y:S05]  /*0c30*/  BSYNC B0 ;  /* 0x0000000000007941 */ /* 0x000fea0003800000 */
.L_x_116:
        /* <DEDUP_REMOVED lines=25> */
.L_x_118:
        /* <DEDUP_REMOVED lines=8> */
.L_x_120:
[----:B------:R-:W-:Y:S05]  /*0e50*/  BSYNC B0 ;  /* 0x0000000000007941 */ /* 0x000fea0003800000 */
.L_x_119:
        /* <DEDUP_REMOVED lines=25> */
.L_x_121:
        /* <DEDUP_REMOVED lines=8> */
.L_x_123:
[----:B------:R-:W-:Y:S05]  /*1070*/  BSYNC B0 ;  /* 0x0000000000007941 */ /* 0x000fea0003800000 */
.L_x_122:
        /* <DEDUP_REMOVED lines=17> */
.L_x_124:
        /* <DEDUP_REMOVED lines=9> */
.L_x_109:
        /* <DEDUP_REMOVED lines=14> */
.L_x_126:
        /* <DEDUP_REMOVED lines=16> */
.L_x_4369:


//--------------------- .text._Z32group_norm_nhwc_fwd_scale_kernelI11Fp32IOBf16WLi64EEv26Group_norm_nhwc_fwd_params --------------------------
	.section	.text._Z32group_norm_nhwc_fwd_scale_kernelI11Fp32IOBf16WLi64EEv26Group_norm_nhwc_fwd_params,"ax",@progbits
	.align	128
        .global         _Z32group_norm_nhwc_fwd_scale_kernelI11Fp32IOBf16WLi64EEv26Group_norm_nhwc_fwd_params
        .type           _Z32group_norm_nhwc_fwd_scale_kernelI11Fp32IOBf16WLi64EEv26Group_norm_nhwc_fwd_params,@function
        .size           _Z32group_norm_nhwc_fwd_scale_kernelI11Fp32IOBf16WLi64EEv26Group_norm_nhwc_fwd_params,(.L_x_4370 - _Z32group_norm_nhwc_fwd_scale_kernelI11Fp32IOBf16WLi64EEv26Group_norm_nhwc_fwd_params)
        .other          _Z32group_norm_nhwc_fwd_scale_kernelI11Fp32IOBf16WLi64EEv26Group_norm_nhwc_fwd_params,@"STO_CUDA_ENTRY STV_DEFAULT"
_Z32group_norm_nhwc_fwd_scale_kernelI11Fp32IOBf16WLi64EEv26Group_norm_nhwc_fwd_params:
.text._Z32group_norm_nhwc_fwd_scale_kernelI11Fp32IOBf16WLi64EEv26Group_norm_nhwc_fwd_params:
        /* <DEDUP_REMOVED lines=99> */
.L_x_130:
        /* <DEDUP_REMOVED lines=32> */
.L_x_129:
[----:B------:R0:W-:Y:S01]  /*0830*/  @!P0 STG.E.64 desc[UR8][R16.64], R14 ;  /* 0x0000000e10008986 */ /* 0x0001e2000c101b08 */
[----:B------:R-:W-:Y:S02]  /*0840*/  IADD3 R2, R2, -0x1, RZ ;  /* 0xffffffff02027810 */ /* 0x000fe40007ffe0ff */
[----:B------:R-:W-:Y:S02]  /*0850*/  IADD3 R24, P1, R24, 0x1, RZ ;  /* 0x0000000118187810 */ /* 0x000fe40007f3e0ff */
[----:B------:R-:W-:Y:S02]  /*0860*/  ISETP.NE.AND P2, PT, R2, RZ, PT ;  /* 0x000000ff0200720c */ /* 0x000fe40003f45270 */
[----:B------:R-:W-:-:S11]  /*0870*/  IADD3.X R0, RZ, R0, RZ, P1, !PT ;  /* 0x00000000ff007210 */ /* 0x000fd60000ffe4ff */
[----:B0-----:R-:W-:Y:S05]  /*0880*/  @P2 BRA `(.L_x_130) ;  /* 0xfffffffc00682947 */ /* 0x001fea000383ffff */
[----:B------:R-:W-:-:S07]  /*0890*/  IMAD.MOV.U32 R14, RZ, RZ, R24 ;  /* 0x000000ffff0e7224 */ /* 0x000fce00078e0018 */
.L_x_128:
        /* <DEDUP_REMOVED lines=10> */
.L_x_143:
        /* <DEDUP_REMOVED lines=14> */
.L_x_132:
[----:B------:R-:W-:Y:S05]  /*0a20*/  BSYNC B0 ;  /* 0x0000000000007941 */ /* 0x000fea0003800000 */
.L_x_131:
        /* <DEDUP_REMOVED lines=24> */
.L_x_133:
        /* <DEDUP_REMOVED lines=8> */
.L_x_135:
[----:B------:R-:W-:Y:S05]  /*0c30*/  BSYNC B0 ;  /* 0x0000000000007941 */ /* 0x000fea0003800000 */
.L_x_134:
        /* <DEDUP_REMOVED lines=25> */
.L_x_136:
        /* <DEDUP_REMOVED lines=8> */
.L_x_138:
[----:B------:R-:W-:Y:S05]  /*0e50*/  BSYNC B0 ;  /* 0x0000000000007941 */ /* 0x000fea0003800000 */
.L_x_137:
        /* <DEDUP_REMOVED lines=25> */
.L_x_139:
        /* <DEDUP_REMOVED lines=8> */
.L_x_141:
[----:B------:R-:W-:Y:S05]  /*1070*/  BSYNC B0 ;  /* 0x0000000000007941 */ /* 0x000fea0003800000 */
.L_x_140:
        /* <DEDUP_REMOVED lines=17> */
.L_x_142:
        /* <DEDUP_REMOVED lines=9> */
.L_x_127:
        /* <DEDUP_REMOVED lines=14> */
.L_x_144:
        /* <DEDUP_REMOVED lines=16> */
.L_x_4370:


//--------------------- .text._Z32group_norm_nhwc_fwd_scale_kernelI11Fp32IOBf16WLi128EEv26Group_norm_nhwc_fwd_params --------------------------
	.section	.text._Z32group_norm_nhwc_fwd_scale_kernelI11Fp32IOBf16WLi128EEv26Group_norm_nhwc_fwd_params,"ax",@progbits
	.align	128
        .global         _Z32group_norm_nhwc_fwd_scale_kernelI11Fp32IOBf16WLi128EEv26Group_norm_nhwc_fwd_params
        .type           _Z32group_norm_nhwc_fwd_scale_kernelI11Fp32IOBf16WLi128EEv26Group_norm_nhwc_fwd_params,@function
        .size           _Z32group_norm_nhwc_fwd_scale_kernelI11Fp32IOBf16WLi128EEv26Group_norm_nhwc_fwd_params,(.L_x_4371 - _Z32group_norm_nhwc_fwd_scale_kernelI11Fp32IOBf16WLi128EEv26Group_norm_nhwc_fwd_params)
        .other          _Z32group_norm_nhwc_fwd_scale_kernelI11Fp32IOBf16WLi128EEv26Group_norm_nhwc_fwd_params,@"STO_CUDA_ENTRY STV_DEFAULT"
_Z32group_norm_nhwc_fwd_scale_kernelI11Fp32IOBf16WLi128EEv26Group_norm_nhwc_fwd_params:
.text._Z32group_norm_nhwc_fwd_scale_kernelI11Fp32IOBf16WLi128EEv26Group_norm_nhwc_fwd_params:
        /* <DEDUP_REMOVED lines=99> */
.L_x_148:
        /* <DEDUP_REMOVED lines=32> */
.L_x_147:
[----:B------:R0:W-:Y:S01]  /*0830*/  @!P0 STG.E.64 desc[UR8][R16.64], R14 ;  /* 0x0000000e10008986 */ /* 0x0001e2000c101b08 */
[----:B------:R-:W-:Y:S02]  /*0840*/  IADD3 R2, R2, -0x1, RZ ;  /* 0xffffffff02027810 */ /* 0x000fe40007ffe0ff */
[----:B------:R-:W-:Y:S02]  /*0850*/  IADD3 R24, P1, R24, 0x1, RZ ;  /* 0x0000000118187810 */ /* 0x000fe40007f3e0ff */
[----:B------:R-:W-:Y:S02]  /*0860*/  ISETP.NE.AND P2, PT, R2, RZ, PT ;  /* 0x000000ff0200720c */ /* 0x000fe40003f45270 */
[----:B------:R-:W-:-:S11]  /*0870*/  IADD3.X R0, RZ, R0, RZ, P1, !PT ;  /* 0x00000000ff007210 */ /* 0x000fd60000ffe4ff */
[----:B0-----:R-:W-:Y:S05]  /*0880*/  @P2 BRA `(.L_x_148) ;  /* 0xfffffffc00682947 */ /* 0x001fea000383ffff */
[----:B------:R-:W-:-:S07]  /*0890*/  IMAD.MOV.U32 R14, RZ, RZ, R24 ;  /* 0x000000ffff0e7224 */ /* 0x000fce00078e0018 */
.L_x_146:
        /* <DEDUP_REMOVED lines=10> */
.L_x_161:
        /* <DEDUP_REMOVED lines=14> */
.L_x_150:
[----:B------:R-:W-:Y:S05]  /*0a20*/  BSYNC B0 ;  /* 0x0000000000007941 */ /* 0x000fea0003800000 */
.L_x_149:
        /* <DEDUP_REMOVED lines=24> */
.L_x_151:
        /* <DEDUP_REMOVED lines=8> */
.L_x_153:
[----:B------:R-:W-:Y:S05]  /*0c30*/  BSYNC B0 ;  /* 0x0000000000007941 */ /* 0x000fea0003800000 */
.L_x_152:
        /* <DEDUP_REMOVED lines=25> */
.L_x_154:
        /* <DEDUP_REMOVED lines=8> */
.L_x_156:
[----:B------:R-:W-:Y:S05]  /*0e50*/  BSYNC B0 ;  /* 0x0000000000007941 */ /* 0x000fea0003800000 */
.L_x_155:
        /* <DEDUP_REMOVED lines=25> */
.L_x_157:
        /* <DEDUP_REMOVED lines=8> */
.L_x_159:
[----:B------:R-:W-:Y:S05]  /*1070*/  BSYNC B0 ;  /* 0x0000000000007941 */ /* 0x000fea0003800000 */
.L_x_158:
        /* <DEDUP_REMOVED lines=17> */
.L_x_160:
        /* <DEDUP_REMOVED lines=9> */
.L_x_145:
        /* <DEDUP_REMOVED lines=14> */
.L_x_162:
        /* <DEDUP_REMOVED lines=16> */
.L_x_4371:


//--------------------- .text._Z32group_norm_nhwc_fwd_scale_kernelI11Fp32IOBf16WLi192EEv26Group_norm_nhwc_fwd_params --------------------------
	.section	.text._Z32group_norm_nhwc_fwd_scale_kernelI11Fp32IOBf16WLi192EEv26Group_norm_nhwc_fwd_params,"ax",@progbits
	.align	128
        .global         _Z32group_norm_nhwc_fwd_scale_kernelI11Fp32IOBf16WLi192EEv26Group_norm_nhwc_fwd_params
        .type           _Z32group_norm_nhwc_fwd_scale_kernelI11Fp32IOBf16WLi192EEv26Group_norm_nhwc_fwd_params,@function
        .size           _Z32group_norm_nhwc_fwd_scale_kernelI11Fp32IOBf16WLi192EEv26Group_norm_nhwc_fwd_params,(.L_x_4372 - _Z32group_norm_nhwc_fwd_scale_kernelI11Fp32IOBf16WLi192EEv26Group_norm_nhwc_fwd_params)
        .other          _Z32group_norm_nhwc_fwd_scale_kernelI11Fp32IOBf16WLi192EEv26Group_norm_nhwc_fwd_params,@"STO_CUDA_ENTRY STV_DEFAULT"
_Z32group_norm_nhwc_fwd_scale_kernelI11Fp32IOBf16WLi192EEv26Group_norm_nhwc_fwd_params:
.text._Z32group_norm_nhwc_fwd_scale_kernelI11Fp32IOBf16WLi192EEv26Group_norm_nhwc_fwd_params:
        /* <DEDUP_REMOVED lines=99> */
.L_x_166:
        /* <DEDUP_REMOVED lines=32> */
.L_x_165:
[----:B------:R0:W-:Y:S01]  /*0830*/  @!P0 STG.E.64 desc[UR8][R16.64], R14 ;  /* 0x0000000e10008986 */ /* 0x0001e2000c101b08 */
[----:B------:R-:W-:Y:S02]  /*0840*/  IADD3 R2, R2, -0x1, RZ ;  /* 0xffffffff02027810 */ /* 0x000fe40007ffe0ff */
[----:B------:R-:W-:Y:S02]  /*0850*/  IADD3 R24, P1, R24, 0x1, RZ ;  /* 0x0000000118187810 */ /* 0x000fe40007f3e0ff */
[----:B------:R-:W-:Y:S02]  /*0860*/  ISETP.NE.AND P2, PT, R2, RZ, PT ;  /* 0x000000ff0200720c */ /* 0x000fe40003f45270 */
[----:B------:R-:W-:-:S11]  /*0870*/  IADD3.X R0, RZ, R0, RZ, P1, !PT ;  /* 0x00000000ff007210 */ /* 0x000fd60000ffe4ff */
[----:B0-----:R-:W-:Y:S05]  /*0880*/  @P2 BRA `(.L_x_166) ;  /* 0xfffffffc00682947 */ /* 0x001fea000383ffff */
[----:B------:R-:W-:-:S07]  /*0890*/  IMAD.MOV.U32 R14, RZ, RZ, R24 ;  /* 0x000000ffff0e7224 */ /* 0x000fce00078e0018 */
.L_x_164:
        /* <DEDUP_REMOVED lines=10> */
.L_x_179:
        /* <DEDUP_REMOVED lines=14> */
.L_x_168:
[----:B------:R-:W-:Y:S05]  /*0a20*/  BSYNC B0 ;  /* 0x0000000000007941 */ /* 0x000fea0003800000 */
.L_x_167:
        /* <DEDUP_REMOVED lines=24> */
.L_x_169:
        /* <DEDUP_REMOVED lines=8> */
.L_x_171:
[----:B------:R-:W-:Y:S05]  /*0c30*/  BSYNC B0 ;  /* 0x0000000000007941 */ /* 0x000fea0003800000 */
.L_x_170:
        /* <DEDUP_REMOVED lines=25> */
.L_x_172:
        /* <DEDUP_REMOVED lines=8> */
.L_x_174:
[----:B------:R-:W-:Y:S05]  /*0e50*/  BSYNC B0 ;  /* 0x0000000000007941 */ /* 0x000fea0003800000 */
.L_x_173:
        /* <DEDUP_REMOVED lines=25> */
.L_x_175:
        /* <DEDUP_REMOVED lines=8> */
.L_x_177:
[----:B------:R-:W-:Y:S05]  /*1070*/  BSYNC B0 ;  /* 0x0000000000007941 */ /* 0x000fea0003800000 */
.L_x_176:
        /* <DEDUP_REMOVED lines=17> */
.L_x_178:
        /* <DEDUP_REMOVED lines=9> */
.L_x_163:
        /* <DEDUP_REMOVED lines=14> */
.L_x_180:
        /* <DEDUP_REMOVED lines=16> */
.L_x_4372:


//--------------------- .text._Z32group_norm_nhwc_fwd_scale_kernelI11Fp32IOBf16WLi448EEv26Group_norm_nhwc_fwd_params --------------------------
	.section	.text._Z32group_norm_nhwc_fwd_scale_kernelI11Fp32IOBf16WLi448EEv26Group_norm_nhwc_fwd_params,"ax",@progbits
	.align	128
        .global         _Z32group_norm_nhwc_fwd_scale_kernelI11Fp32IOBf16WLi448EEv26Group_norm_nhwc_fwd_params
        .type           _Z32group_norm_nhwc_fwd_scale_kernelI11Fp32IOBf16WLi448EEv26Group_norm_nhwc_fwd_params,@function
        .size           _Z32group_norm_nhwc_fwd_scale_kernelI11Fp32IOBf16WLi448EEv26Group_norm_nhwc_fwd_params,(.L_x_4373 - _Z32group_norm_nhwc_fwd_scale_kernelI11Fp32IOBf16WLi448EEv26Group_norm_nhwc_fwd_params)
        .other          _Z32group_norm_nhwc_fwd_scale_kernelI11Fp32IOBf16WLi448EEv26Group_norm_nhwc_fwd_params,@"STO_CUDA_ENTRY STV_DEFAULT"
_Z32group_norm_nhwc_fwd_scale_kernelI11Fp32IOBf16WLi448EEv26Group_norm_nhwc_fwd_params:
.text._Z32group_norm_nhwc_fwd_scale_kernelI11Fp32IOBf16WLi448EEv26Group_norm_nhwc_fwd_params:
        /* <DEDUP_REMOVED lines=99> */
.L_x_184:
        /* <DEDUP_REMOVED lines=32> */
.L_x_183:
[----:B------:R0:W-:Y:S01]  /*0830*/  @!P0 STG.E.64 desc[UR8][R16.64], R14 ;  /* 0x0000000e10008986 */ /* 0x0001e2000c101b08 */
[----:B------:R-:W-:Y:S02]  /*0840*/  IADD3 R2, R2, -0x1, RZ ;  /* 0xffffffff02027810 */ /* 0x000fe40007ffe0ff */
[----:B------:R-:W-:Y:S02]  /*0850*/  IADD3 R24, P1, R24, 0x1, RZ ;  /* 0x0000000118187810 */ /* 0x000fe40007f3e0ff */
[----:B------:R-:W-:Y:S02]  /*0860*/  ISETP.NE.AND P2, PT, R2, RZ, PT ;  /* 0x000000ff0200720c */ /* 0x000fe40003f45270 */
[----:B------:R-:W-:-:S11]  /*0870*/  IADD3.X R0, RZ, R0, RZ, P1, !PT ;  /* 0x00000000ff007210 */ /* 0x000fd60000ffe4ff */
[----:B0-----:R-:W-:Y:S05]  /*0880*/  @P2 BRA `(.L_x_184) ;  /* 0xfffffffc00682947 */ /* 0x001fea000383ffff */
[----:B------:R-:W-:-:S07]  /*0890*/  IMAD.MOV.U32 R14, RZ, RZ, R24 ;  /* 0x000000ffff0e7224 */ /* 0x000fce00078e0018 */
.L_x_182:
        /* <DEDUP_REMOVED lines=10> */
.L_x_197:
        /* <DEDUP_REMOVED lines=14> */
.L_x_186:
[----:B------:R-:W-:Y:S05]  /*0a20*/  BSYNC B0 ;  /* 0x0000000000007941 */ /* 0x000fea0003800000 */
.L_x_185:
        /* <DEDUP_REMOVED lines=24> */
.L_x_187:
        /* <DEDUP_REMOVED lines=8> */
.L_x_189:
[----:B------:R-:W-:Y:S05]  /*0c30*/  BSYNC B0 ;  /* 0x0000000000007941 */ /* 0x000fea0003800000 */
.L_x_188:
        /* <DEDUP_REMOVED lines=25> */
.L_x_190:
        /* <DEDUP_REMOVED lines=8> */
.L_x_192:
[----:B------:R-:W-:Y:S05]  /*0e50*/  BSYNC B0 ;  /* 0x0000000000007941 */ /* 0x000fea0003800000 */
.L_x_191:
        /* <DEDUP_REMOVED lines=25> */
.L_x_193:
        /* <DEDUP_REMOVED lines=8> */
.L_x_195:
[----:B------:R-:W-:Y:S05]  /*1070*/  BSYNC B0 ;  /* 0x0000000000007941 */ /* 0x000fea0003800000 */
.L_x_194:
        /* <DEDUP_REMOVED lines=17> */
.L_x_196:
        /* <DEDUP_REMOVED lines=9> */
.L_x_181:
        /* <DEDUP_REMOVED lines=14> */
.L_x_198:
        /* <DEDUP_REMOVED lines=16> */
.L_x_4373:


//--------------------- .text._Z32group_norm_nhwc_fwd_scale_kernelI11Fp32IOBf16WLi256EEv26Group_norm_nhwc_fwd_params --------------------------
	.section	.text._Z32group_norm_nhwc_fwd_scale_kernelI11Fp32IOBf16WLi256EEv26Group_norm_nhwc_fwd_params,"ax",@progbits
	.align	128
        .global         _Z32group_norm_nhwc_fwd_scale_kernelI11Fp32IOBf16WLi256EEv26Group_norm_nhwc_fwd_params
        .type           _Z32group_norm_nhwc_fwd_scale_kernelI11Fp32IOBf16WLi256EEv26Group_norm_nhwc_fwd_params,@function
        .size           _Z32group_norm_nhwc_fwd_scale_kernelI11Fp32IOBf16WLi256EEv26Group_norm_nhwc_fwd_params,(.L_x_4374 - _Z32group_norm_nhwc_fwd_scale_kernelI11Fp32IOBf16WLi256EEv26Group_norm_nhwc_fwd_params)
        .other          _Z32group_norm_nhwc_fwd_scale_kernelI11Fp32IOBf16WLi256EEv26Group_norm_nhwc_fwd_params,@"STO_CUDA_ENTRY STV_DEFAULT"
_Z32group_norm_nhwc_fwd_scale_kernelI11Fp32IOBf16WLi256EEv26Group_norm_nhwc_fwd_params:
.text._Z32group_norm_nhwc_fwd_scale_kernelI11Fp32IOBf16WLi256EEv26Group_norm_nhwc_fwd_params:
        /* <DEDUP_REMOVED lines=99> */
.L_x_202:
        /* <DEDUP_REMOVED lines=32> */
.L_x_201:
[----:B------:R0:W-:Y:S01]  /*0830*/  @!P0 STG.E.64 desc[UR8][R16.64], R14 ;  /* 0x0000000e10008986 */ /* 0x0001e2000c101b08 */
[----:B------:R-:W-:Y:S02]  /*0840*/  IADD3 R2, R2, -0x1, RZ ;  /* 0xffffffff02027810 */ /* 0x000fe40007ffe0ff */
[----:B------:R-:W-:Y:S02]  /*0850*/  IADD3 R24, P1, R24, 0x1, RZ ;  /* 0x0000000118187810 */ /* 0x000fe40007f3e0ff */
[----:B------:R-:W-:Y:S02]  /*0860*/  ISETP.NE.AND P2, PT, R2, RZ, PT ;  /* 0x000000ff0200720c */ /* 0x000fe40003f45270 */
[----:B------:R-:W-:-:S11]  /*0870*/  IADD3.X R0, RZ, R0, RZ, P1, !PT ;  /* 0x00000000ff007210 */ /* 0x000fd60000ffe4ff */
[----:B0-----:R-:W-:Y:S05]  /*0880*/  @P2 BRA `(.L_x_202) ;  /* 0xfffffffc00682947 */ /* 0x001fea000383ffff */
[----:B------:R-:W-:-:S07]  /*0890*/  IMAD.MOV.U32 R14, RZ, RZ, R24 ;  /* 0x000000ffff0e7224 */ /* 0x000fce00078e0018 */
.L_x_200:
        /* <DEDUP_REMOVED lines=10> */
.L_x_215:
        /* <DEDUP_REMOVED lines=14> */
.L_x_204:
[----:B------:R-:W-:Y:S05]  /*0a20*/  BSYNC B0 ;  /* 0x0000000000007941 */ /* 0x000fea0003800000 */
.L_x_203:
        /* <DEDUP_REMOVED lines=24> */
.L_x_205:
        /* <DEDUP_REMOVED lines=8> */
.L_x_207:
[----:B------:R-:W-:Y:S05]  /*0c30*/  BSYNC B0 ;  /* 0x0000000000007941 */ /* 0x000fea0003800000 */
.L_x_206:
        /* <DEDUP_REMOVED lines=25> */
.L_x_208:
        /* <DEDUP_REMOVED lines=8> */
.L_x_210:
[----:B------:R-:W-:Y:S05]  /*0e50*/  BSYNC B0 ;  /* 0x0000000000007941 */ /* 0x000fea0003800000 */
.L_x_209:
        /* <DEDUP_REMOVED lines=25> */
.L_x_211:
        /* <DEDUP_REMOVED lines=8> */
.L_x_213:
[----:B------:R-:W-:Y:S05]  /*1070*/  BSYNC B0 ;  /* 0x0000000000007941 */ /* 0x000fea0003800000 */
.L_x_212:
        /* <DEDUP_REMOVED lines=17> */
.L_x_214:
        /* <DEDUP_REMOVED lines=9> */
.L_x_199:
        /* <DEDUP_REMOVED lines=14> */
.L_x_216:
        /* <DEDUP_REMOVED lines=16> */
.L_x_4374:


//--------------------- .text._Z32group_norm_nhwc_fwd_scale_kernelI11Fp32IOBf16WLi120EEv26Group_norm_nhwc_fwd_params --------------------------
	.section	.text._Z32group_norm_nhwc_fwd_scale_kernelI11Fp32IOBf16WLi120EEv26Group_norm_nhwc_fwd_params,"ax",@progbits
	.align	128
        .global         _Z32group_norm_nhwc_fwd_scale_kernelI11Fp32IOBf16WLi120EEv26Group_norm_nhwc_fwd_params
        .type           _Z32group_norm_nhwc_fwd_scale_kernelI11Fp32IOBf16WLi120EEv26Group_norm_nhwc_fwd_params,@function
        .size           _Z32group_norm_nhwc_fwd_scale_kernelI11Fp32IOBf16WLi120EEv26Group_norm_nhwc_fwd_params,(.L_x_4375 - _Z32group_norm_nhwc_fwd_scale_kernelI11Fp32IOBf16WLi120EEv26Group_norm_nhwc_fwd_params)
        .other          _Z32group_norm_nhwc_fwd_scale_kernelI11Fp32IOBf16WLi120EEv26Group_norm_nhwc_fwd_params,@"STO_CUDA_ENTRY STV_DEFAULT"
_Z32group_norm_nhwc_fwd_scale_kernelI11Fp32IOBf16WLi120EEv26Group_norm_nhwc_fwd_params:
.text._Z32group_norm_nhwc_fwd_scale_kernelI11Fp32IOBf16WLi120EEv26Group_norm_nhwc_fwd_params:
        /* <DEDUP_REMOVED lines=99> */
.L_x_220:
        /* <DEDUP_REMOVED lines=32> */
.L_x_219:
[----:B------:R0:W-:Y:S01]  /*0830*/  @!P0 STG.E.64 desc[UR8][R16.64], R14 ;  /* 0x0000000e10008986 */ /* 0x0001e2000c101b08 */
[----:B------:R-:W-:Y:S02]  /*0840*/  IADD3 R2, R2, -0x1, RZ ;  /* 0xffffffff02027810 */ /* 0x000fe40007ffe0ff */
[----:B------:R-:W-:Y:S02]  /*0850*/  IADD3 R24, P1, R24, 0x1, RZ ;  /* 0x0000000118187810 */ /* 0x000fe40007f3e0ff */
[----:B------:R-:W-:Y:S02]  /*0860*/  ISETP.NE.AND P2, PT, R2, RZ, PT ;  /* 0x000000ff0200720c */ /* 0x000fe40003f45270 */
[----:B------:R-:W-:-:S11]  /*0870*/  IADD3.X R0, RZ, R0, RZ, P1, !PT ;  /* 0x00000000ff007210 */ /* 0x000fd60000ffe4ff */
[----:B0-----:R-:W-:Y:S05]  /*0880*/  @P2 BRA `(.L_x_220) ;  /* 0xfffffffc00682947 */ /* 0x001fea000383ffff */
[----:B------:R-:W-:-:S07]  /*0890*/  IMAD.MOV.U32 R14, RZ, RZ, R24 ;  /* 0x000000ffff0e7224 */ /* 0x000fce00078e0018 */
.L_x_218:
        /* <DEDUP_REMOVED lines=10> */
.L_x_233:
        /* <DEDUP_REMOVED lines=14> */
.L_x_222:
[----:B------:R-:W-:Y:S05]  /*0a20*/  BSYNC B0 ;  /* 0x0000000000007941 */ /* 0x000fea0003800000 */
.L_x_221:
        /* <DEDUP_REMOVED lines=24> */
.L_x_223:
        /* <DEDUP_REMOVED lines=8> */
.L_x_225:
[----:B------:R-:W-:Y:S05]  /*0c30*/  BSYNC B0 ;  /* 0x0000000000007941 */ /* 0x000fea0003800000 */
.L_x_224:
        /* <DEDUP_REMOVED lines=25> */
.L_x_226:
        /* <DEDUP_REMOVED lines=8> */
.L_x_228:
[----:B------:R-:W-:Y:S05]  /*0e50*/  BSYNC B0 ;  /* 0x0000000000007941 */ /* 0x000fea0003800000 */
.L_x_227:
        /* <DEDUP_REMOVED lines=25> */
.L_x_229:
        /* <DEDUP_REMOVED lines=8> */
.L_x_231:
[----:B------:R-:W-:Y:S05]  /*1070*/  BSYNC B0 ;  /* 0x0000000000007941 */ /* 0x000fea0003800000 */
.L_x_230:
        /* <DEDUP_REMOVED lines=17> */
.L_x_232:
        /* <DEDUP_REMOVED lines=9> */
.L_x_217:
        /* <DEDUP_REMOVED lines=14> */
.L_x_234:
        /* <DEDUP_REMOVED lines=16> */
.L_x_4375:


//--------------------- .text._Z32group_norm_nhwc_fwd_scale_kernelI11Fp32IOBf16WLi140EEv26Group_norm_nhwc_fwd_params --------------------------
	.section	.text._Z32group_norm_nhwc_fwd_scale_kernelI11Fp32IOBf16WLi140EEv26Group_norm_nhwc_fwd_params,"ax",@progbits
	.align	128
        .global         _Z32group_norm_nhwc_fwd_scale_kernelI11Fp32IOBf16WLi140EEv26Group_norm_nhwc_fwd_params
        .type           _Z32group_norm_nhwc_fwd_scale_kernelI11Fp32IOBf16WLi140EEv26Group_norm_nhwc_fwd_params,@function
        .size           _Z32group_norm_nhwc_fwd_scale_kernelI11Fp32IOBf16WLi140EEv26Group_norm_nhwc_fwd_params,(.L_x_4376 - _Z32group_norm_nhwc_fwd_scale_kernelI11Fp32IOBf16WLi140EEv26Group_norm_nhwc_fwd_params)
        .other          _Z32group_norm_nhwc_fwd_scale_kernelI11Fp32IOBf16WLi140EEv26Group_norm_nhwc_fwd_params,@"STO_CUDA_ENTRY STV_DEFAULT"
_Z32group_norm_nhwc_fwd_scale_kernelI11Fp32IOBf16WLi140EEv26Group_norm_nhwc_fwd_params:
.text._Z32group_norm_nhwc_fwd_scale_kernelI11Fp32IOBf16WLi140EEv26Group_norm_nhwc_fwd_params:
        /* <DEDUP_REMOVED lines=99> */
.L_x_238:
        /* <DEDUP_REMOVED lines=32> */
.L_x_237:
[----:B------:R0:W-:Y:S01]  /*0830*/  @!P0 STG.E.64 desc[UR8][R16.64], R14 ;  /* 0x0000000e10008986 */ /* 0x0001e2000c101b08 */
[----:B------:R-:W-:Y:S02]  /*0840*/  IADD3 R2, R2, -0x1, RZ ;  /* 0xffffffff02027810 */ /* 0x000fe40007ffe0ff */
[----:B------:R-:W-:Y:S02]  /*0850*/  IADD3 R24, P1, R24, 0x1, RZ ;  /* 0x0000000118187810 */ /* 0x000fe40007f3e0ff */
[----:B------:R-:W-:Y:S02]  /*0860*/  ISETP.NE.AND P2, PT, R2, RZ, PT ;  /* 0x000000ff0200720c */ /* 0x000fe40003f45270 */
[----:B------:R-:W-:-:S11]  /*0870*/  IADD3.X R0, RZ, R0, RZ, P1, !PT ;  /* 0x00000000ff007210 */ /* 0x000fd60000ffe4ff */
[----:B0-----:R-:W-:Y:S05]  /*0880*/  @P2 BRA `(.L_x_238) ;  /* 0xfffffffc00682947 */ /* 0x001fea000383ffff */
[----:B------:R-:W-:-:S07]  /*0890*/  IMAD.MOV.U32 R14, RZ, RZ, R24 ;  /* 0x000000ffff0e7224 */ /* 0x000fce00078e0018 */
.L_x_236:
        /* <DEDUP_REMOVED lines=10> */
.L_x_251:
        /* <DEDUP_REMOVED lines=14> */
.L_x_240:
[----:B------:R-:W-:Y:S05]  /*0a20*/  BSYNC B0 ;  /* 0x0000000000007941 */ /* 0x000fea0003800000 */
.L_x_239:
        /* <DEDUP_REMOVED lines=24> */
.L_x_241:
        /* <DEDUP_REMOVED lines=8> */
.L_x_243:
[----:B------:R-:W-:Y:S05]  /*0c30*/  BSYNC B0 ;  /* 0x0000000000007941 */ /* 0x000fea0003800000 */
.L_x_242:
        /* <DEDUP_REMOVED lines=25> */
.L_x_244:
        /* <DEDUP_REMOVED lines=8> */
.L_x_246:
[----:B------:R-:W-:Y:S05]  /*0e50*/  BSYNC B0 ;  /* 0x0000000000007941 */ /* 0x000fea0003800000 */
.L_x_245:
        /* <DEDUP_REMOVED lines=25> */
.L_x_247:
        /* <DEDUP_REMOVED lines=8> */
.L_x_249:
[----:B------:R-:W-:Y:S05]  /*1070*/  BSYNC B0 ;  /* 0x0000000000007941 */ /* 0x000fea0003800000 */
.L_x_248:
        /* <DEDUP_REMOVED lines=17> */
.L_x_250:
        /* <DEDUP_REMOVED lines=9> */
.L_x_235:
        /* <DEDUP_REMOVED lines=14> */
.L_x_252:
        /* <DEDUP_REMOVED lines=16> */
.L_x_4376:


//--------------------- .text._Z32group_norm_nhwc_fwd_scale_kernelI11Fp32IOBf16WLi160EEv26Group_norm_nhwc_fwd_params --------------------------
	.section	.text._Z32group_norm_nhwc_fwd_scale_kernelI11Fp32IOBf16WLi160EEv26Group_norm_nhwc_fwd_params,"ax",@progbits
	.align	128
        .global         _Z32group_norm_nhwc_fwd_scale_kernelI11Fp32IOBf16WLi160EEv26Group_norm_nhwc_fwd_params
        .type           _Z32group_norm_nhwc_fwd_scale_kernelI11Fp32IOBf16WLi160EEv26Group_norm_nhwc_fwd_params,@function
        .size           _Z32group_norm_nhwc_fwd_scale_kernelI11Fp32IOBf16WLi160EEv26Group_norm_nhwc_fwd_params,(.L_x_4377 - _Z32group_norm_nhwc_fwd_scale_kernelI11Fp32IOBf16WLi160EEv26Group_norm_nhwc_fwd_params)
        .other          _Z32group_norm_nhwc_fwd_scale_kernelI11Fp32IOBf16WLi160EEv26Group_norm_nhwc_fwd_params,@"STO_CUDA_ENTRY STV_DEFAULT"
_Z32group_norm_nhwc_fwd_scale_kernelI11Fp32IOBf16WLi160EEv26Group_norm_nhwc_fwd_params:
.text._Z32group_norm_nhwc_fwd_scale_kernelI11Fp32IOBf16WLi160EEv26Group_norm_nhwc_fwd_params:
        /* <DEDUP_REMOVED lines=99> */
.L_x_256:
        /* <DEDUP_REMOVED lines=32> */
.L_x_255:
[----:B------:R0:W-:Y:S01]  /*0830*/  @!P0 STG.E.64 desc[UR8][R16.64], R14 ;  /* 0x0000000e10008986 */ /* 0x0001e2000c101b08 */
[----:B------:R-:W-:Y:S02]  /*0840*/  IADD3 R2, R2, -0x1, RZ ;  /* 0xffffffff02027810 */ /* 0x000fe40007ffe0ff */
[----:B------:R-:W-:Y:S02]  /*0850*/  IADD3 R24, P1, R24, 0x1, RZ ;  /* 0x0000000118187810 */ /* 0x000fe40007f3e0ff */
[----:B------:R-:W-:Y:S02]  /*0860*/  ISETP.NE.AND P2, PT, R2, RZ, PT ;  /* 0x000000ff0200720c */ /* 0x000fe40003f45270 */
[----:B------:R-:W-:-:S11]  /*0870*/  IADD3.X R0, RZ, R0, RZ, P1, !PT ;  /* 0x00000000ff007210 */ /* 0x000fd60000ffe4ff */
[----:B0-----:R-:W-:Y:S05]  /*0880*/  @P2 BRA `(.L_x_256) ;  /* 0xfffffffc00682947 */ /* 0x001fea000383ffff */
[----:B------:R-:W-:-:S07]  /*0890*/  IMAD.MOV.U32 R14, RZ, RZ, R24 ;  /* 0x000000ffff0e7224 */ /* 0x000fce00078e0018 */
.L_x_254:
        /* <DEDUP_REMOVED lines=10> */
.L_x_269:
        /* <DEDUP_REMOVED lines=14> */
.L_x_258:
[----:B------:R-:W-:Y:S05]  /*0a20*/  BSYNC B0 ;  /* 0x0000000000007941 */ /* 0x000fea0003800000 */
.L_x_257:
        /* <DEDUP_REMOVED lines=24> */
.L_x_259:
        /* <DEDUP_REMOVED lines=8> */
.L_x_261:
[----:B------:R-:W-:Y:S05]  /*0c30*/  BSYNC B0 ;  /* 0x0000000000007941 */ /* 0x000fea0003800000 */
.L_x_260:
        /* <DEDUP_REMOVED lines=25> */
.L_x_262:
        /* <DEDUP_REMOVED lines=8> */
.L_x_264:
[----:B------:R-:W-:Y:S05]  /*0e50*/  BSYNC B0 ;  /* 0x0000000000007941 */ /* 0x000fea0003800000 */
.L_x_263:
        /* <DEDUP_REMOVED lines=25> */
.L_x_265:
        /* <DEDUP_REMOVED lines=8> */
.L_x_267:
[----:B------:R-:W-:Y:S05]  /*1070*/  BSYNC B0 ;  /* 0x0000000000007941 */ /* 0x000fea0003800000 */
.L_x_266:
        /* <DEDUP_REMOVED lines=17> */
.L_x_268:
        /* <DEDUP_REMOVED lines=9> */
.L_x_253:
        /* <DEDUP_REMOVED lines=14> */
.L_x_270:
        /* <DEDUP_REMOVED lines=16> */
.L_x_4377:


//--------------------- .text._Z32group_norm_nhwc_fwd_scale_kernelI11Fp32IOFp16WLi196EEv26Group_norm_nhwc_fwd_params --------------------------
	.section	.text._Z32group_norm_nhwc_fwd_scale_kernelI11Fp32IOFp16WLi196EEv26Group_norm_nhwc_fwd_params,"ax",@progbits
	.align	128
        .global         _Z32group_norm_nhwc_fwd_scale_kernelI11Fp32IOFp16WLi196EEv26Group_norm_nhwc_fwd_params
        .type           _Z32group_norm_nhwc_fwd_scale_kernelI11Fp32IOFp16WLi196EEv26Group_norm_nhwc_fwd_params,@function
        .size           _Z32group_norm_nhwc_fwd_scale_kernelI11Fp32IOFp16WLi196EEv26Group_norm_nhwc_fwd_params,(.L_x_4378 - _Z32group_norm_nhwc_fwd_scale_kernelI11Fp32IOFp16WLi196EEv26Group_norm_nhwc_fwd_params)
        .other          _Z32group_norm_nhwc_fwd_scale_kernelI11Fp32IOFp16WLi196EEv26Group_norm_nhwc_fwd_params,@"STO_CUDA_ENTRY STV_DEFAULT"
_Z32group_norm_nhwc_fwd_scale_kernelI11Fp32IOFp16WLi196EEv26Group_norm_nhwc_fwd_params:
.text._Z32group_norm_nhwc_fwd_scale_kernelI11Fp32IOFp16WLi196EEv26Group_norm_nhwc_fwd_params:
[----:B------:R-:W-:Y:S08]  /*0000*/  LDC R1, c[0x0][0x28] ;  /* 0x00000a00ff017b82 */ /* 0x000ff00000000800 */
[----:B------:R-:W0:Y:S01]  /*0010*/  LDC R11, c[0x0][0x29c] ;  /* 0x0000a700ff0b7b82 */ /* 0x000e220000000800 */
[----:B------:R-:W1:Y:S01]  /*0020*/  S2R R22, SR_TID.X ;  /* 0x0000000000167919 */ /* 0x000e620000002100 */
[----:B------:R-:W-:Y:S01]  /*0030*/  MOV R18, RZ ;  /* 0x000000ff00127202 */ /* 0x000fe20000000f00 */
        /* <DEDUP_REMOVED lines=23> */
[-C--:B------:R-:W-:Y:S02]  /*01b0*/  @!P2 IADD3 R0, R0, -R9.reuse, RZ ;  /* 0x800000090000a210 */ /* 0x080fe40007ffe0ff */
[----:B------:R-:W-:Y:S02]  /*01c0*/  @!P2 IADD3 R13, R13, 0x1, RZ ;  /* 0x000000010d0da810 */ /* 0x000fe40007ffe0ff */
[----:B------:R-:W-:Y:S02]  /*01d0*/  ISETP.GE.U32.AND P0, PT, R0, R9, PT ;  /* 0x000000090000720c */ /* 0x000fe40003f06070 */
[----:B------:R-:W-:Y:S02]  /*01e0*/  LOP3.LUT R0, R22, R11, RZ, 0x3c, !PT ;  /* 0x0000000b16007212 */ /* 0x000fe400078e3cff */
[----:B------:R-:W-:Y:S02]  /*01f0*/  ISETP.NE.AND P2, PT, R11, RZ, PT ;  /* 0x000000ff0b00720c */ /* 0x000fe40003f45270 */
[----:B------:R-:W-:-:S07]  /*0200*/  ISETP.GE.AND P1, PT, R0, RZ, PT ;  /* 0x000000ff0000720c */ /* 0x000fce0003f26270 */
[----:B------:R-:W-:-:S06]  /*0210*/  @P0 IADD3 R13, R13, 0x1, RZ ;  /* 0x000000010d0d0810 */ /* 0x000fcc0007ffe0ff */
[----:B------:R-:W-:Y:S02]  /*0220*/  @!P1 IADD3 R13, -R13, RZ, RZ ;  /* 0x000000ff0d0d9210 */ /* 0x000fe40007ffe1ff */
[----:B------:R-:W-:-:S04]  /*0230*/  @!P2 LOP3.LUT R13, RZ, R11, RZ, 0x33, !PT ;  /* 0x0000000bff0da212 */ /* 0x000fc800078e33ff */
[----:B------:R-:W-:-:S13]  /*0240*/  ISETP.GE.AND P0, PT, R13, UR4, PT ;  /* 0x000000040d007c0c */ /* 0x000fda000bf06270 */
[----:B------:R-:W1:Y:S01]  /*0250*/  @!P0 LDC.64 R2, c[0x0][0x250] ;  /* 0x00009400ff028b82 */ /* 0x000e620000000a00 */
[----:B--2---:R-:W-:-:S05]  /*0260*/  @!P0 SHF.L.U32 R0, R12, 0x1, RZ ;  /* 0x000000010c008819 */ /* 0x004fca00000006ff */
[C---:B------:R-:W-:Y:S02]  /*0270*/  @!P0 IMAD R15, R0.reuse, UR4, R13 ;  /* 0x00000004000f8c24 */ /* 0x040fe4000f8e020d */
[----:B------:R-:W-:Y:S01]  /*0280*/  @!P0 VIADD R0, R0, 0x1 ;  /* 0x0000000100008836 */ /* 0x000fe20000000000 */
[----:B------:R-:W-:-:S03]  /*0290*/  HFMA2.MMA R11, -RZ, RZ, 0, 0 ;  /* 0x00000000ff0b7435 */ /* 0x000fc600000001ff */
        /* <DEDUP_REMOVED lines=9> */
[----:B------:R-:W1:Y:S01]  /*0330*/  @!P0 LDC.64 R8, c[0x0][0x228] ;  /* 0x00008a00ff088b82 */ /* 0x000e620000000a00 */
[C---:B------:R-:W-:Y:S02]  /*0340*/  @!P0 SHF.L.U32 R19, R22.reuse, 0x1, RZ ;  /* 0x0000000116138819 */ /* 0x040fe400000006ff */
[----:B------:R-:W-:-:S05]  /*0350*/  @!P0 SHF.L.U64.HI R0, R22, 0x1, R23 ;  /* 0x0000000116008819 */ /* 0x000fca0000010217 */
[----:B------:R-:W4:Y:S01]  /*0360*/  @!P0 LDC.64 R2, c[0x0][0x230] ;  /* 0x00008c00ff028b82 */ /* 0x000f220000000a00 */
[----:B-1----:R-:W-:-:S04]  /*0370*/  @!P0 IADD3 R14, P1, R19, R8, RZ ;  /* 0x00000008130e8210 */ /* 0x002fc80007f3e0ff */
[----:B------:R-:W-:-:S03]  /*0380*/  @!P0 IADD3.X R15, R0, R9, RZ, P1, !PT ;  /* 0x00000009000f8210 */ /* 0x000fc60000ffe4ff */
[----:B------:R-:W1:Y:S01]  /*0390*/  LDC.64 R8, c[0x0][0x278] ;  /* 0x00009e00ff087b82 */ /* 0x000e620000000a00 */
[----:B----4-:R-:W-:Y:S01]  /*03a0*/  @!P0 IADD3 R2, P2, R19, R2, RZ ;  /* 0x0000000213028210 */ /* 0x010fe20007f5e0ff */
[----:B------:R-:W4:Y:S03]  /*03b0*/  @!P0 LDG.E.U16 R21, desc[UR8][R14.64] ;  /* 0x000000080e158981 */ /* 0x000f26000c1e1500 */
[----:B------:R-:W-:Y:S01]  /*03c0*/  @!P0 IADD3.X R3, R0, R3, RZ, P2, !PT ;  /* 0x0000000300038210 */ /* 0x000fe200017fe4ff */
[----:B------:R5:W4:Y:S04]  /*03d0*/  @!P0 LDG.E.U16 R16, desc[UR8][R14.64+0x2] ;  /* 0x000002080e108981 */ /* 0x000b28000c1e1500 */
[----:B------:R-:W4:Y:S04]  /*03e0*/  @!P0 LDG.E.U16 R17, desc[UR8][R2.64] ;  /* 0x0000000802118981 */ /* 0x000f28000c1e1500 */
[----:B------:R0:W4:Y:S01]  /*03f0*/  @!P0 LDG.E.U16 R20, desc[UR8][R2.64+0x2] ;  /* 0x0000020802148981 */ /* 0x000122000c1e1500 */
[----:B--2---:R-:W-:-:S04]  /*0400*/  FMUL.FTZ R10, R18, UR6 ;  /* 0x00000006120a7c20 */ /* 0x004fc80008410000 */
[----:B------:R-:W-:-:S04]  /*0410*/  FMUL.FTZ R0, R10, R10 ;  /* 0x0000000a0a007220 */ /* 0x000fc80000410000 */
[----:B---3--:R-:W-:Y:S01]  /*0420*/  FFMA.FTZ R25, R11, UR6, -R0 ;  /* 0x000000060b197c23 */ /* 0x008fe20008010800 */
[----:B------:R-:W0:Y:S04]  /*0430*/  S2UR UR6, SR_CTAID.Y ;  /* 0x00000000000679c3 */ /* 0x000e280000002600 */
[----:B------:R-:W-:-:S13]  /*0440*/  FSETP.GTU.FTZ.AND P2, PT, R25, RZ, PT ;  /* 0x000000ff1900720b */ /* 0x000fda0003f5c000 */
[----:B-----5:R-:W2:Y:S01]  /*0450*/  @P2 LDC R14, c[0x0][0x238] ;  /* 0x00008e00ff0e2b82 */ /* 0x020ea20000000800 */
[----:B0-----:R-:W-:-:S05]  /*0460*/  IMAD R19, R24, UR6, RZ ;  /* 0x0000000618137c24 */ /* 0x001fca000f8e02ff */
[----:B------:R-:W-:Y:S02]  /*0470*/  SHF.R.S32.HI R0, RZ, 0x1f, R19 ;  /* 0x0000001fff007819 */ /* 0x000fe40000011413 */
[----:B------:R-:W-:-:S04]  /*0480*/  IADD3 R3, P1, R19, R24, RZ ;  /* 0x0000001813037210 */ /* 0x000fc80007f3e0ff */
[----:B------:R-:W-:Y:S02]  /*0490*/  LEA.HI.X.SX32 R2, R24, R0, 0x1, P1 ;  /* 0x0000000018027211 */ /* 0x000fe400008f0eff */
[----:B-1----:R-:W-:-:S04]  /*04a0*/  ISETP.LT.U32.AND P1, PT, R3, R8, PT ;  /* 0x000000080300720c */ /* 0x002fc80003f21070 */
[----:B------:R-:W-:Y:S02]  /*04b0*/  ISETP.LT.AND.EX P1, PT, R2, R9, PT, P1 ;  /* 0x000000090200720c */ /* 0x000fe40003f21310 */
[----:B------:R-:W-:Y:S02]  /*04c0*/  MOV R9, 0x3f800000 ;  /* 0x3f80000000097802 */ /* 0x000fe40000000f00 */
[----:B------:R-:W-:Y:S01]  /*04d0*/  SEL R8, R3, R8, P1 ;  /* 0x0000000803087207 */ /* 0x000fe20000800000 */
[----:B--2---:R-:W-:-:S03]  /*04e0*/  @P2 FADD.FTZ R2, R25, R14 ;  /* 0x0000000e19022221 */ /* 0x004fc60000010000 */
[----:B------:R-:W-:Y:S01]  /*04f0*/  ISETP.GE.AND P1, PT, R19, R8, PT ;  /* 0x000000081300720c */ /* 0x000fe20003f26270 */
[----:B------:R0:W1:Y:S01]  /*0500*/  @P2 MUFU.RSQ R9, R2 ;  /* 0x0000000200092308 */ /* 0x0000620000001400 */
[----:B----4-:R-:W-:Y:S02]  /*0510*/  @!P0 HADD2.F32 R6, -RZ, R21.H0_H0 ;  /* 0x20000015ff068230 */ /* 0x010fe40000004100 */
[----:B------:R-:W-:Y:S02]  /*0520*/  @!P0 HADD2.F32 R7, -RZ, R16.H0_H0 ;  /* 0x20000010ff078230 */ /* 0x000fe40000004100 */
[----:B------:R-:W-:Y:S02]  /*0530*/  @!P0 HADD2.F32 R5, -RZ, R17.H0_H0 ;  /* 0x20000011ff058230 */ /* 0x000fe40000004100 */
[----:B------:R-:W-:-:S05]  /*0540*/  @!P0 HADD2.F32 R4, -RZ, R20.H0_H0 ;  /* 0x20000014ff048230 */ /* 0x000fca0000004100 */
        /* <DEDUP_REMOVED lines=12> */
[----:B------:R-:W-:Y:S01]  /*0610*/  IMAD.MOV.U32 R24, RZ, RZ, R19 ;  /* 0x000000ffff187224 */ /* 0x000fe200078e0013 */
[----:B------:R-:W-:-:S06]  /*0620*/  ULDC.64 UR4, c[0x0][0x270] ;  /* 0x00009c0000047ab9 */ /* 0x000fcc0000000a00 */
.L_x_274:
[----:B------:R-:W0:Y:S01]  /*0630*/  @!P0 LDC.64 R14, c[0x0][0x220] ;  /* 0x00008800ff0e8b82 */ /* 0x000e220000000a00 */
[----:B------:R-:W-:Y:S01]  /*0640*/  MOV R16, R20 ;  /* 0x0000001400107202 */ /* 0x000fe20000000f00 */
[----:B------:R-:W-:Y:S01]  /*0650*/  IMAD R25, R0, UR4, RZ ;  /* 0x0000000400197c24 */ /* 0x000fe2000f8e02ff */
[----:B------:R-:W-:-:S03]  /*0660*/  MOV R17, R3 ;  /* 0x0000000300117202 */ /* 0x000fc60000000f00 */
[C---:B------:R-:W-:Y:S02]  /*0670*/  IMAD R25, R24.reuse, UR5, R25 ;  /* 0x0000000518197c24 */ /* 0x040fe4000f8e0219 */
[----:B------:R-:W-:Y:S02]  /*0680*/  IMAD.WIDE.U32 R26, R24, UR4, R16 ;  /* 0x00000004181a7c25 */ /* 0x000fe4000f8e0010 */
[----:B------:R-:W1:Y:S03]  /*0690*/  @!P0 LDC.64 R16, c[0x0][0x210] ;  /* 0x00008400ff108b82 */ /* 0x000e660000000a00 */
[----:B------:R-:W-:Y:S02]  /*06a0*/  IADD3 R25, R27, R25, RZ ;  /* 0x000000191b197210 */ /* 0x000fe40007ffe0ff */
        /* <DEDUP_REMOVED lines=24> */
.L_x_273:
[----:B------:R0:W-:Y:S01]  /*0830*/  @!P0 STG.E.64 desc[UR8][R16.64], R14 ;  /* 0x0000000e10008986 */ /* 0x0001e2000c101b08 */
[----:B------:R-:W-:Y:S02]  /*0840*/  IADD3 R2, R2, -0x1, RZ ;  /* 0xffffffff02027810 */ /* 0x000fe40007ffe0ff */
[----:B------:R-:W-:Y:S02]  /*0850*/  IADD3 R24, P1, R24, 0x1, RZ ;  /* 0x0000000118187810 */ /* 0x000fe40007f3e0ff */
[----:B------:R-:W-:Y:S02]  /*0860*/  ISETP.NE.AND P2, PT, R2, RZ, PT ;  /* 0x000000ff0200720c */ /* 0x000fe40003f45270 */
[----:B------:R-:W-:-:S11]  /*0870*/  IADD3.X R0, RZ, R0, RZ, P1, !PT ;  /* 0x00000000ff007210 */ /* 0x000fd60000ffe4ff */
[----:B0-----:R-:W-:Y:S05]  /*0880*/  @P2 BRA `(.L_x_274) ;  /* 0xfffffffc00682947 */ /* 0x001fea000383ffff */
[----:B------:R-:W-:-:S07]  /*0890*/  MOV R14, R24 ;  /* 0x00000018000e7202 */ /* 0x000fce0000000f00 */
.L_x_272:
        /* <DEDUP_REMOVED lines=10> */
.L_x_287:
[----:B------:R-:W-:Y:S01]  /*0940*/  IADD3 R15, P1, R2, -0x1, RZ ;  /* 0xffffffff020f7810 */ /* 0x000fe20007f3e0ff */
[----:B------:R-:W-:Y:S01]  /*0950*/  IMAD.MOV.U32 R23, RZ, RZ, R3 ;  /* 0x000000ffff177224 */ /* 0x000fe200078e0003 */
[----:B------:R-:W-:Y:S01]  /*0960*/  MOV R22, R20 ;  /* 0x0000001400167202 */ /* 0x000fe20000000f00 */
[----:B------:R-:W-:Y:S01]  /*0970*/  BSSY B0, `(.L_x_275) ;  /* 0x000000b000007945 */ /* 0x000fe20003800000 */
[----:B------:R-:W-:-:S03]  /*0980*/  IADD3.X R14, R0, -0x1, RZ, P1, !PT ;  /* 0xffffffff000e7810 */ /* 0x000fc60000ffe4ff */
[----:B------:R-:W-:-:S04]  /*0990*/  IMAD.WIDE.U32 R26, R15, UR10, R22 ;  /* 0x0000000a0f1a7c25 */ /* 0x000fc8000f8e0016 */
[----:B------:R-:W-:-:S04]  /*09a0*/  IMAD R14, R14, UR10, RZ ;  /* 0x0000000a0e0e7c24 */ /* 0x000fc8000f8e02ff */
[----:B------:R-:W-:Y:S01]  /*09b0*/  IMAD R17, R15, UR11, R14 ;  /* 0x0000000b0f117c24 */ /* 0x000fe2000f8e020e */
[----:B------:R-:W-:-:S04]  /*09c0*/  CS2R R14, SRZ ;  /* 0x00000000000e7805 */ /* 0x000fc8000001ff00 */
[----:B------:R-:W-:Y:S01]  /*09d0*/  IADD3 R19, R27, R17, RZ ;  /* 0x000000111b137210 */ /* 0x000fe20007ffe0ff */
[----:B------:R-:W-:Y:S06]  /*09e0*/  @P0 BRA `(.L_x_276) ;  /* 0x00000000000c0947 */ /* 0x000fec0003800000 */
[----:B------:R-:W-:-:S04]  /*09f0*/  LEA R14, P1, R26, UR12, 0x2 ;  /* 0x0000000c1a0e7c11 */ /* 0x000fc8000f8210ff */
[----:B------:R-:W-:-:S06]  /*0a00*/  LEA.HI.X R15, R26, UR13, R19, 0x2, P1 ;  /* 0x0000000d1a0f7c11 */ /* 0x000fcc00088f1413 */
[----:B------:R-:W5:Y:S03]  /*0a10*/  LDG.E.64 R14, desc[UR8][R14.64] ;  /* 0x000000080e0e7981 */ /* 0x000f66000c1e1b00 */
.L_x_276:
[----:B------:R-:W-:Y:S05]  /*0a20*/  BSYNC B0 ;  /* 0x0000000000007941 */ /* 0x000fea0003800000 */
.L_x_275:
        /* <DEDUP_REMOVED lines=24> */
.L_x_277:
        /* <DEDUP_REMOVED lines=8> */
.L_x_279:
[----:B------:R-:W-:Y:S05]  /*0c30*/  BSYNC B0 ;  /* 0x0000000000007941 */ /* 0x000fea0003800000 */
.L_x_278:
[----:B0-----:R-:W0:Y:S01]  /*0c40*/  @!P0 LDC.64 R16, c[0x0][0x210] ;  /* 0x00008400ff108b82 */ /* 0x001e220000000a00 */
[----:B-----5:R-:W-:-:S04]  /*0c50*/  FADD.FTZ R14, -R10, R14 ;  /* 0x0000000e0a0e7221 */ /* 0x020fc80000010100 */
[----:B------:R-:W-:Y:S01]  /*0c60*/  FMUL.FTZ R14, R14, R9 ;  /* 0x000000090e0e7220 */ /* 0x000fe20000410000 */
[----:B0-----:R-:W-:-:S04]  /*0c70*/  @!P0 LEA R24, P2, R26, R16, 0x2 ;  /* 0x000000101a188211 */ /* 0x001fc800078410ff */
[----:B------:R-:W-:Y:S02]  /*0c80*/  @!P0 LEA.HI.X R25, R26, R17, R19, 0x2, P2 ;  /* 0x000000111a198211 */ /* 0x000fe400010f1413 */
[----:B------:R-:W-:-:S04]  /*0c90*/  IADD3 R27, P2, R2, 0x1, RZ ;  /* 0x00000001021b7810 */ /* 0x000fc80007f5e0ff */
[----:B------:R-:W-:-:S05]  /*0ca0*/  IADD3.X R16, RZ, R0, RZ, P2, !PT ;  /* 0x00000000ff107210 */ /* 0x000fca00017fe4ff */
        /* <DEDUP_REMOVED lines=18> */
.L_x_280:
        /* <DEDUP_REMOVED lines=8> */
.L_x_282:
[----:B------:R-:W-:Y:S05]  /*0e50*/  BSYNC B0 ;  /* 0x0000000000007941 */ /* 0x000fea0003800000 */
.L_x_281:
        /* <DEDUP_REMOVED lines=25> */
.L_x_283:
        /* <DEDUP_REMOVED lines=8> */
.L_x_285:
[----:B------:R-:W-:Y:S05]  /*1070*/  BSYNC B0 ;  /* 0x0000000000007941 */ /* 0x000fea0003800000 */
.L_x_284:
        /* <DEDUP_REMOVED lines=17> */
.L_x_286:
        /* <DEDUP_REMOVED lines=9> */
.L_x_271:
        /* <DEDUP_REMOVED lines=14> */
.L_x_288:
        /* <DEDUP_REMOVED lines=16> */
.L_x_4378:


//--------------------- .text._Z32group_norm_nhwc_fwd_scale_kernelI11Fp32IOFp16WLi168EEv26Group_norm_nhwc_fwd_params --------------------------
	.section	.text._Z32group_norm_nhwc_fwd_scale_kernelI11Fp32IOFp16WLi168EEv26Group_norm_nhwc_fwd_params,"ax",@progbits
	.align	128
        .global         _Z32group_norm_nhwc_fwd_scale_kernelI11Fp32IOFp16WLi168EEv26Group_norm_nhwc_fwd_params
        .type           _Z32group_norm_nhwc_fwd_scale_kernelI11Fp32IOFp16WLi168EEv26Group_norm_nhwc_fwd_params,@function
        .size           _Z32group_norm_nhwc_fwd_scale_kernelI11Fp32IOFp16WLi168EEv26Group_norm_nhwc_fwd_params,(.L_x_4379 - _Z32group_norm_nhwc_fwd_scale_kernelI11Fp32IOFp16WLi168EEv26Group_norm_nhwc_fwd_params)
        .other          _Z32group_norm_nhwc_fwd_scale_kernelI11Fp32IOFp16WLi168EEv26Group_norm_nhwc_fwd_params,@"STO_CUDA_ENTRY STV_DEFAULT"
_Z32group_norm_nhwc_fwd_scale_kernelI11Fp32IOFp16WLi168EEv26Group_norm_nhwc_fwd_params:
.text._Z32group_norm_nhwc_fwd_scale_kernelI11Fp32IOFp16WLi168EEv26Group_norm_nhwc_fwd_params:
        /* <DEDUP_REMOVED lines=99> */
.L_x_292:
        /* <DEDUP_REMOVED lines=32> */
.L_x_291:
[----:B------:R0:W-:Y:S01]  /*0830*/  @!P0 STG.E.64 desc[UR8][R16.64], R14 ;  /* 0x0000000e10008986 */ /* 0x0001e2000c101b08 */
[----:B------:R-:W-:Y:S02]  /*0840*/  IADD3 R2, R2, -0x1, RZ ;  /* 0xffffffff02027810 */ /* 0x000fe40007ffe0ff */
[----:B------:R-:W-:Y:S02]  /*0850*/  IADD3 R24, P1, R24, 0x1, RZ ;  /* 0x0000000118187810 */ /* 0x000fe40007f3e0ff */
[----:B------:R-:W-:Y:S02]  /*0860*/  ISETP.NE.AND P2, PT, R2, RZ, PT ;  /* 0x000000ff0200720c */ /* 0x000fe40003f45270 */
[----:B------:R-:W-:-:S11]  /*0870*/  IADD3.X R0, RZ, R0, RZ, P1, !PT ;  /* 0x00000000ff007210 */ /* 0x000fd60000ffe4ff */
[----:B0-----:R-:W-:Y:S05]  /*0880*/  @P2 BRA `(.L_x_292) ;  /* 0xfffffffc00682947 */ /* 0x001fea000383ffff */
[----:B------:R-:W-:-:S07]  /*0890*/  MOV R14, R24 ;  /* 0x00000018000e7202 */ /* 0x000fce0000000f00 */
.L_x_290:
        /* <DEDUP_REMOVED lines=10> */
.L_x_305:
        /* <DEDUP_REMOVED lines=14> */
.L_x_294:
[----:B------:R-:W-:Y:S05]  /*0a20*/  BSYNC B0 ;  /* 0x0000000000007941 */ /* 0x000fea0003800000 */
.L_x_293:
        /* <DEDUP_REMOVED lines=24> */
.L_x_295:
        /* <DEDUP_REMOVED lines=8> */
.L_x_297:
[----:B------:R-:W-:Y:S05]  /*0c30*/  BSYNC B0 ;  /* 0x0000000000007941 */ /* 0x000fea0003800000 */
.L_x_296:
        /* <DEDUP_REMOVED lines=25> */
.L_x_298:
        /* <DEDUP_REMOVED lines=8> */
.L_x_300:
[----:B------:R-:W-:Y:S05]  /*0e50*/  BSYNC B0 ;  /* 0x0000000000007941 */ /* 0x000fea0003800000 */
.L_x_299:
        /* <DEDUP_REMOVED lines=25> */
.L_x_301:
        /* <DEDUP_REMOVED lines=8> */
.L_x_303:
[----:B------:R-:W-:Y:S05]  /*1070*/  BSYNC B0 ;  /* 0x0000000000007941 */ /* 0x000fea0003800000 */
.L_x_302:
        /* <DEDUP_REMOVED lines=17> */
.L_x_304:
        /* <DEDUP_REMOVED lines=9> */
.L_x_289:
        /* <DEDUP_REMOVED lines=14> */
.L_x_306:
        /* <DEDUP_REMOVED lines=16> */
.L_x_4379:


//--------------------- .text._Z32group_norm_nhwc_fwd_scale_kernelI11Fp32IOFp16WLi64EEv26Group_norm_nhwc_fwd_params --------------------------
	.section	.text._Z32group_norm_nhwc_fwd_scale_kernelI11Fp32IOFp16WLi64EEv26Group_norm_nhwc_fwd_params,"ax",@progbits
	.align	128
        .global         _Z32group_norm_nhwc_fwd_scale_kernelI11Fp32IOFp16WLi64EEv26Group_norm_nhwc_fwd_params
        .type           _Z32group_norm_nhwc_fwd_scale_kernelI11Fp32IOFp16WLi64EEv26Group_norm_nhwc_fwd_params,@function
        .size           _Z32group_norm_nhwc_fwd_scale_kernelI11Fp32IOFp16WLi64EEv26Group_norm_nhwc_fwd_params,(.L_x_4380 - _Z32group_norm_nhwc_fwd_scale_kernelI11Fp32IOFp16WLi64EEv26Group_norm_nhwc_fwd_params)
        .other          _Z32group_norm_nhwc_fwd_scale_kernelI11Fp32IOFp16WLi64EEv26Group_norm_nhwc_fwd_params,@"STO_CUDA_ENTRY STV_DEFAULT"
_Z32group_norm_nhwc_fwd_scale_kernelI11Fp32IOFp16WLi64EEv26Group_norm_nhwc_fwd_params:
.text._Z32group_norm_nhwc_fwd_scale_kernelI11Fp32IOFp16WLi64EEv26Group_norm_nhwc_fwd_params:
        /* <DEDUP_REMOVED lines=99> */
.L_x_310:
        /* <DEDUP_REMOVED lines=32> */
.L_x_309:
[----:B------:R0:W-:Y:S01]  /*0830*/  @!P0 STG.E.64 desc[UR8][R16.64], R14 ;  /* 0x0000000e10008986 */ /* 0x0001e2000c101b08 */
[----:B------:R-:W-:Y:S02]  /*0840*/  IADD3 R2, R2, -0x1, RZ ;  /* 0xffffffff02027810 */ /* 0x000fe40007ffe0ff */
[----:B------:R-:W-:Y:S02]  /*0850*/  IADD3 R24, P1, R24, 0x1, RZ ;  /* 0x0000000118187810 */ /* 0x000fe40007f3e0ff */
[----:B------:R-:W-:Y:S02]  /*0860*/  ISETP.NE.AND P2, PT, R2, RZ, PT ;  /* 0x000000ff0200720c */ /* 0x000fe40003f45270 */
[----:B------:R-:W-:-:S11]  /*0870*/  IADD3.X R0, RZ, R0, RZ, P1, !PT ;  /* 0x00000000ff007210 */ /* 0x000fd60000ffe4ff */
[----:B0-----:R-:W-:Y:S05]  /*0880*/  @P2 BRA `(.L_x_310) ;  /* 0xfffffffc00682947 */ /* 0x001fea000383ffff */
[----:B------:R-:W-:-:S07]  /*0890*/  MOV R14, R24 ;  /* 0x00000018000e7202 */ /* 0x000fce0000000f00 */
.L_x_308:
        /* <DEDUP_REMOVED lines=10> */
.L_x_323:
        /* <DEDUP_REMOVED lines=14> */
.L_x_312:
[----:B------:R-:W-:Y:S05]  /*0a20*/  BSYNC B0 ;  /* 0x0000000000007941 */ /* 0x000fea0003800000 */
.L_x_311:
        /* <DEDUP_REMOVED lines=24> */
.L_x_313:
        /* <DEDUP_REMOVED lines=8> */
.L_x_315:
[----:B------:R-:W-:Y:S05]  /*0c30*/  BSYNC B0 ;  /* 0x0000000000007941 */ /* 0x000fea0003800000 */
.L_x_314:
        /* <DEDUP_REMOVED lines=25> */
.L_x_316:
        /* <DEDUP_REMOVED lines=8> */
.L_x_318:
[----:B------:R-:W-:Y:S05]  /*0e50*/  BSYNC B0 ;  /* 0x0000000000007941 */ /* 0x000fea0003800000 */
.L_x_317:
        /* <DEDUP_REMOVED lines=25> */
.L_x_319:
        /* <DEDUP_REMOVED lines=8> */
.L_x_321:
[----:B------:R-:W-:Y:S05]  /*1070*/  BSYNC B0 ;  /* 0x0000000000007941 */ /* 0x000fea0003800000 */
.L_x_320:
        /* <DEDUP_REMOVED lines=17> */
.L_x_322:
        /* <DEDUP_REMOVED lines=9> */
.L_x_307:
        /* <DEDUP_REMOVED lines=14> */
.L_x_324:
        /* <DEDUP_REMOVED lines=16> */
.L_x_4380:


//--------------------- .text._Z32group_norm_nhwc_fwd_scale_kernelI11Fp32IOFp16WLi128EEv26Group_norm_nhwc_fwd_params --------------------------
	.section	.text._Z32group_norm_nhwc_fwd_scale_kernelI11Fp32IOFp16WLi128EEv26Group_norm_nhwc_fwd_params,"ax",@progbits
	.align	128
        .global         _Z32group_norm_nhwc_fwd_scale_kernelI11Fp32IOFp16WLi128EEv26Group_norm_nhwc_fwd_params
        .type           _Z32group_norm_nhwc_fwd_scale_kernelI11Fp32IOFp16WLi128EEv26Group_norm_nhwc_fwd_params,@function
        .size           _Z32group_norm_nhwc_fwd_scale_kernelI11Fp32IOFp16WLi128EEv26Group_norm_nhwc_fwd_params,(.L_x_4381 - _Z32group_norm_nhwc_fwd_scale_kernelI11Fp32IOFp16WLi128EEv26Group_norm_nhwc_fwd_params)
        .other          _Z32group_norm_nhwc_fwd_scale_kernelI11Fp32IOFp16WLi128EEv26Group_norm_nhwc_fwd_params,@"STO_CUDA_ENTRY STV_DEFAULT"
_Z32group_norm_nhwc_fwd_scale_kernelI11Fp32IOFp16WLi128EEv26Group_norm_nhwc_fwd_params:
.text._Z32group_norm_nhwc_fwd_scale_kernelI11Fp32IOFp16WLi128EEv26Group_norm_nhwc_fwd_params:
        /* <DEDUP_REMOVED lines=99> */
.L_x_328:
        /* <DEDUP_REMOVED lines=32> */
.L_x_327:
[----:B------:R0:W-:Y:S01]  /*0830*/  @!P0 STG.E.64 desc[UR8][R16.64], R14 ;  /* 0x0000000e10008986 */ /* 0x0001e2000c101b08 */
[----:B------:R-:W-:Y:S02]  /*0840*/  IADD3 R2, R2, -0x1, RZ ;  /* 0xffffffff02027810 */ /* 0x000fe40007ffe0ff */
[----:B------:R-:W-:Y:S02]  /*0850*/  IADD3 R24, P1, R24, 0x1, RZ ;  /* 0x0000000118187810 */ /* 0x000fe40007f3e0ff */
[----:B------:R-:W-:Y:S02]  /*0860*/  ISETP.NE.AND P2, PT, R2, RZ, PT ;  /* 0x000000ff0200720c */ /* 0x000fe40003f45270 */
[----:B------:R-:W-:-:S11]  /*0870*/  IADD3.X R0, RZ, R0, RZ, P1, !PT ;  /* 0x00000000ff007210 */ /* 0x000fd60000ffe4ff */
[----:B0-----:R-:W-:Y:S05]  /*0880*/  @P2 BRA `(.L_x_328) ;  /* 0xfffffffc00682947 */ /* 0x001fea000383ffff */
[----:B------:R-:W-:-:S07]  /*0890*/  MOV R14, R24 ;  /* 0x00000018000e7202 */ /* 0x000fce0000000f00 */
.L_x_326:
        /* <DEDUP_REMOVED lines=10> */
.L_x_341:
        /* <DEDUP_REMOVED lines=14> */
.L_x_330:
[----:B------:R-:W-:Y:S05]  /*0a20*/  BSYNC B0 ;  /* 0x0000000000007941 */ /* 0x000fea0003800000 */
.L_x_329:
        /* <DEDUP_REMOVED lines=24> */
.L_x_331:
        /* <DEDUP_REMOVED lines=8> */
.L_x_333:
[----:B------:R-:W-:Y:S05]  /*0c30*/  BSYNC B0 ;  /* 0x0000000000007941 */ /* 0x000fea0003800000 */
.L_x_332:
        /* <DEDUP_REMOVED lines=25> */
.L_x_334:
        /* <DEDUP_REMOVED lines=8> */
.L_x_336:
[----:B------:R-:W-:Y:S05]  /*0e50*/  BSYNC B0 ;  /* 0x0000000000007941 */ /* 0x000fea0003800000 */
.L_x_335:
        /* <DEDUP_REMOVED lines=25> */
.L_x_337:
        /* <DEDUP_REMOVED lines=8> */
.L_x_339:
[----:B------:R-:W-:Y:S05]  /*1070*/  BSYNC B0 ;  /* 0x0000000000007941 */ /* 0x000fea0003800000 */
.L_x_338:
        /* <DEDUP_REMOVED lines=17> */
.L_x_340:
        /* <DEDUP_REMOVED lines=9> */
.L_x_325:
        /* <DEDUP_REMOVED lines=14> */
.L_x_342:
        /* <DEDUP_REMOVED lines=16> */
.L_x_4381:


//--------------------- .text._Z32group_norm_nhwc_fwd_scale_kernelI11Fp32IOFp16WLi192EEv26Group_norm_nhwc_fwd_params --------------------------
	.section	.text._Z32group_norm_nhwc_fwd_scale_kernelI11Fp32IOFp16WLi192EEv26Group_norm_nhwc_fwd_params,"ax",@progbits
	.align	128
        .global         _Z32group_norm_nhwc_fwd_scale_kernelI11Fp32IOFp16WLi192EEv26Group_norm_nhwc_fwd_params
        .type           _Z32group_norm_nhwc_fwd_scale_kernelI11Fp32IOFp16WLi192EEv26Group_norm_nhwc_fwd_params,@function
        .size           _Z32group_norm_nhwc_fwd_scale_kernelI11Fp32IOFp16WLi192EEv26Group_norm_nhwc_fwd_params,(.L_x_4382 - _Z32group_norm_nhwc_fwd_scale_kernelI11Fp32IOFp16WLi192EEv26Group_norm_nhwc_fwd_params)
        .other          _Z32group_norm_nhwc_fwd_scale_kernelI11Fp32IOFp16WLi192EEv26Group_norm_nhwc_fwd_params,@"STO_CUDA_ENTRY STV_DEFAULT"
_Z32group_norm_nhwc_fwd_scale_kernelI11Fp32IOFp16WLi192EEv26Group_norm_nhwc_fwd_params:
.text._Z32group_norm_nhwc_fwd_scale_kernelI11Fp32IOFp16WLi192EEv26Group_norm_nhwc_fwd_params:
        /* <DEDUP_REMOVED lines=99> */
.L_x_346:
        /* <DEDUP_REMOVED lines=32> */
.L_x_345:
[----:B------:R0:W-:Y:S01]  /*0830*/  @!P0 STG.E.64 desc[UR8][R16.64], R14 ;  /* 0x0000000e10008986 */ /* 0x0001e2000c101b08 */
[----:B------:R-:W-:Y:S02]  /*0840*/  IADD3 R2, R2, -0x1, RZ ;  /* 0xffffffff02027810 */ /* 0x000fe40007ffe0ff */
[----:B------:R-:W-:Y:S02]  /*0850*/  IADD3 R24, P1, R24, 0x1, RZ ;  /* 0x0000000118187810 */ /* 0x000fe40007f3e0ff */
[----:B------:R-:W-:Y:S02]  /*0860*/  ISETP.NE.AND P2, PT, R2, RZ, PT ;  /* 0x000000ff0200720c */ /* 0x000fe40003f45270 */
[----:B------:R-:W-:-:S11]  /*0870*/  IADD3.X R0, RZ, R0, RZ, P1, !PT ;  /* 0x00000000ff007210 */ /* 0x000fd60000ffe4ff */
[----:B0-----:R-:W-:Y:S05]  /*0880*/  @P2 BRA `(.L_x_346) ;  /* 0xfffffffc00682947 */ /* 0x001fea000383ffff */
[----:B------:R-:W-:-:S07]  /*0890*/  MOV R14, R24 ;  /* 0x00000018000e7202 */ /* 0x000fce0000000f00 */
.L_x_344:
        /* <DEDUP_REMOVED lines=10> */
.L_x_359:
        /* <DEDUP_REMOVED lines=14> */
.L_x_348:
[----:B------:R-:W-:Y:S05]  /*0a20*/  BSYNC B0 ;  /* 0x0000000000007941 */ /* 0x000fea0003800000 */
.L_x_347:
        /* <DEDUP_REMOVED lines=24> */
.L_x_349:
        /* <DEDUP_REMOVED lines=8> */
.L_x_351:
[----:B------:R-:W-:Y:S05]  /*0c30*/  BSYNC B0 ;  /* 0x0000000000007941 */ /* 0x000fea0003800000 */
.L_x_350:
        /* <DEDUP_REMOVED lines=25> */
.L_x_352:
        /* <DEDUP_REMOVED lines=8> */
.L_x_354:
[----:B------:R-:W-:Y:S05]  /*0e50*/  BSYNC B0 ;  /* 0x0000000000007941 */ /* 0x000fea0003800000 */
.L_x_353:
        /* <DEDUP_REMOVED lines=25> */
.L_x_355:
        /* <DEDUP_REMOVED lines=8> */
.L_x_357:
[----:B------:R-:W-:Y:S05]  /*1070*/  BSYNC B0 ;  /* 0x0000000000007941 */ /* 0x000fea0003800000 */
.L_x_356:
        /* <DEDUP_REMOVED lines=17> */
.L_x_358:
        /* <DEDUP_REMOVED lines=9> */
.L_x_343:
        /* <DEDUP_REMOVED lines=14> */
.L_x_360:
        /* <DEDUP_REMOVED lines=16> */
.L_x_4382:


//--------------------- .text._Z32group_norm_nhwc_fwd_scale_kernelI11Fp32IOFp16WLi448EEv26Group_norm_nhwc_fwd_params --------------------------
	.section	.text._Z32group_norm_nhwc_fwd_scale_kernelI11Fp32IOFp16WLi448EEv26Group_norm_nhwc_fwd_params,"ax",@progbits
	.align	128
        .global         _Z32group_norm_nhwc_fwd_scale_kernelI11Fp32IOFp16WLi448EEv26Group_norm_nhwc_fwd_params
        .type           _Z32group_norm_nhwc_fwd_scale_kernelI11Fp32IOFp16WLi448EEv26Group_norm_nhwc_fwd_params,@function
        .size           _Z32group_norm_nhwc_fwd_scale_kernelI11Fp32IOFp16WLi448EEv26Group_norm_nhwc_fwd_params,(.L_x_4383 - _Z32group_norm_nhwc_fwd_scale_kernelI11Fp32IOFp16WLi448EEv26Group_norm_nhwc_fwd_params)
        .other          _Z32group_norm_nhwc_fwd_scale_kernelI11Fp32IOFp16WLi448EEv26Group_norm_nhwc_fwd_params,@"STO_CUDA_ENTRY STV_DEFAULT"
_Z32group_norm_nhwc_fwd_scale_kernelI11Fp32IOFp16WLi448EEv26Group_norm_nhwc_fwd_params:
.text._Z32group_norm_nhwc_fwd_scale_kernelI11Fp32IOFp16WLi448EEv26Group_norm_nhwc_fwd_params:
        /* <DEDUP_REMOVED lines=99> */
.L_x_364:
        /* <DEDUP_REMOVED lines=32> */
.L_x_363:
[----:B------:R0:W-:Y:S01]  /*0830*/  @!P0 STG.E.64 desc[UR8][R16.64], R14 ;  /* 0x0000000e10008986 */ /* 0x0001e2000c101b08 */
[----:B------:R-:W-:Y:S02]  /*0840*/  IADD3 R2, R2, -0x1, RZ ;  /* 0xffffffff02027810 */ /* 0x000fe40007ffe0ff */
[----:B------:R-:W-:Y:S02]  /*0850*/  IADD3 R24, P1, R24, 0x1, RZ ;  /* 0x0000000118187810 */ /* 0x000fe40007f3e0ff */
[----:B------:R-:W-:Y:S02]  /*0860*/  ISETP.NE.AND P2, PT, R2, RZ, PT ;  /* 0x000000ff0200720c */ /* 0x000fe40003f45270 */
[----:B------:R-:W-:-:S11]  /*0870*/  IADD3.X R0, RZ, R0, RZ, P1, !PT ;  /* 0x00000000ff007210 */ /* 0x000fd60000ffe4ff */
[----:B0-----:R-:W-:Y:S05]  /*0880*/  @P2 BRA `(.L_x_364) ;  /* 0xfffffffc00682947 */ /* 0x001fea000383ffff */
[----:B------:R-:W-:-:S07]  /*0890*/  MOV R14, R24 ;  /* 0x00000018000e7202 */ /* 0x000fce0000000f00 */
.L_x_362:
        /* <DEDUP_REMOVED lines=10> */
.L_x_377:
        /* <DEDUP_REMOVED lines=14> */
.L_x_366:
[----:B------:R-:W-:Y:S05]  /*0a20*/  BSYNC B0 ;  /* 0x0000000000007941 */ /* 0x000fea0003800000 */
.L_x_365:
        /* <DEDUP_REMOVED lines=24> */
.L_x_367:
        /* <DEDUP_REMOVED lines=8> */
.L_x_369:
[----:B------:R-:W-:Y:S05]  /*0c30*/  BSYNC B0 ;  /* 0x0000000000007941 */ /* 0x000fea0003800000 */
.L_x_368:
        /* <DEDUP_REMOVED lines=25> */
.L_x_370:
        /* <DEDUP_REMOVED lines=8> */
.L_x_372:
[----:B------:R-:W-:Y:S05]  /*0e50*/  BSYNC B0 ;  /* 0x0000000000007941 */ /* 0x000fea0003800000 */
.L_x_371:
        /* <DEDUP_REMOVED lines=25> */
.L_x_373:
        /* <DEDUP_REMOVED lines=8> */
.L_x_375:
[----:B------:R-:W-:Y:S05]  /*1070*/  BSYNC B0 ;  /* 0x0000000000007941 */ /* 0x000fea0003800000 */
.L_x_374:
        /* <DEDUP_REMOVED lines=17> */
.L_x_376:
        /* <DEDUP_REMOVED lines=9> */
.L_x_361:
        /* <DEDUP_REMOVED lines=14> */
.L_x_378:
        /* <DEDUP_REMOVED lines=16> */
.L_x_4383:


//--------------------- .text._Z32group_norm_nhwc_fwd_scale_kernelI11Fp32IOFp16WLi256EEv26Group_norm_nhwc_fwd_params --------------------------
	.section	.text._Z32group_norm_nhwc_fwd_scale_kernelI11Fp32IOFp16WLi256EEv26Group_norm_nhwc_fwd_params,"ax",@progbits
	.align	128
        .global         _Z32group_norm_nhwc_fwd_scale_kernelI11Fp32IOFp16WLi256EEv26Group_norm_nhwc_fwd_params
        .type           _Z32group_norm_nhwc_fwd_scale_kernelI11Fp32IOFp16WLi256EEv26Group_norm_nhwc_fwd_params,@function
        .size           _Z32group_norm_nhwc_fwd_scale_kernelI11Fp32IOFp16WLi256EEv26Group_norm_nhwc_fwd_params,(.L_x_4384 - _Z32group_norm_nhwc_fwd_scale_kernelI11Fp32IOFp16WLi256EEv26Group_norm_nhwc_fwd_params)
        .other          _Z32group_norm_nhwc_fwd_scale_kernelI11Fp32IOFp16WLi256EEv26Group_norm_nhwc_fwd_params,@"STO_CUDA_ENTRY STV_DEFAULT"
_Z32group_norm_nhwc_fwd_scale_kernelI11Fp32IOFp16WLi256EEv26Group_norm_nhwc_fwd_params:
.text._Z32group_norm_nhwc_fwd_scale_kernelI11Fp32IOFp16WLi256EEv26Group_norm_nhwc_fwd_params:
        /* <DEDUP_REMOVED lines=99> */
.L_x_382:
        /* <DEDUP_REMOVED lines=32> */
.L_x_381:
[----:B------:R0:W-:Y:S01]  /*0830*/  @!P0 STG.E.64 desc[UR8][R16.64], R14 ;  /* 0x0000000e10008986 */ /* 0x0001e2000c101b08 */
[----:B------:R-:W-:Y:S02]  /*0840*/  IADD3 R2, R2, -0x1, RZ ;  /* 0xffffffff02027810 */ /* 0x000fe40007ffe0ff */
[----:B------:R-:W-:Y:S02]  /*0850*/  IADD3 R24, P1, R24, 0x1, RZ ;  /* 0x0000000118187810 */ /* 0x000fe40007f3e0ff */
[----:B------:R-:W-:Y:S02]  /*0860*/  ISETP.NE.AND P2, PT, R2, RZ, PT ;  /* 0x000000ff0200720c */ /* 0x000fe40003f45270 */
[----:B------:R-:W-:-:S11]  /*0870*/  IADD3.X R0, RZ, R0, RZ, P1, !PT ;  /* 0x00000000ff007210 */ /* 0x000fd60000ffe4ff */
[----:B0-----:R-:W-:Y:S05]  /*0880*/  @P2 BRA `(.L_x_382) ;  /* 0xfffffffc00682947 */ /* 0x001fea000383ffff */
[----:B------:R-:W-:-:S07]  /*0890*/  MOV R14, R24 ;  /* 0x00000018000e7202 */ /* 0x000fce0000000f00 */
.L_x_380:
        /* <DEDUP_REMOVED lines=10> */
.L_x_395:
        /* <DEDUP_REMOVED lines=14> */
.L_x_384:
[----:B------:R-:W-:Y:S05]  /*0a20*/  BSYNC B0 ;  /* 0x0000000000007941 */ /* 0x000fea0003800000 */
.L_x_383:
        /* <DEDUP_REMOVED lines=24> */
.L_x_385:
        /* <DEDUP_REMOVED lines=8> */
.L_x_387:
[----:B------:R-:W-:Y:S05]  /*0c30*/  BSYNC B0 ;  /* 0x0000000000007941 */ /* 0x000fea0003800000 */
.L_x_386:
        /* <DEDUP_REMOVED lines=25> */
.L_x_388:
        /* <DEDUP_REMOVED lines=8> */
.L_x_390:
[----:B------:R-:W-:Y:S05]  /*0e50*/  BSYNC B0 ;  /* 0x0000000000007941 */ /* 0x000fea0003800000 */
.L_x_389:
        /* <DEDUP_REMOVED lines=25> */
.L_x_391:
        /* <DEDUP_REMOVED lines=8> */
.L_x_393:
[----:B------:R-:W-:Y:S05]  /*1070*/  BSYNC B0 ;  /* 0x0000000000007941 */ /* 0x000fea0003800000 */
.L_x_392:
        /* <DEDUP_REMOVED lines=17> */
.L_x_394:
        /* <DEDUP_REMOVED lines=9> */
.L_x_379:
        /* <DEDUP_REMOVED lines=14> */
.L_x_396:
        /* <DEDUP_REMOVED lines=16> */
.L_x_4384:


//--------------------- .text._Z32group_norm_nhwc_fwd_scale_kernelI11Fp32IOFp16WLi120EEv26Group_norm_nhwc_fwd_params --------------------------
	.section	.text._Z32group_norm_nhwc_fwd_scale_kernelI11Fp32IOFp16WLi120EEv26Group_norm_nhwc_fwd_params,"ax",@progbits
	.align	128
        .global         _Z32group_norm_nhwc_fwd_scale_kernelI11Fp32IOFp16WLi120EEv26Group_norm_nhwc_fwd_params
        .type           _Z32group_norm_nhwc_fwd_scale_kernelI11Fp32IOFp16WLi120EEv26Group_norm_nhwc_fwd_params,@function
        .size           _Z32group_norm_nhwc_fwd_scale_kernelI11Fp32IOFp16WLi120EEv26Group_norm_nhwc_fwd_params,(.L_x_4385 - _Z32group_norm_nhwc_fwd_scale_kernelI11Fp32IOFp16WLi120EEv26Group_norm_nhwc_fwd_params)
        .other          _Z32group_norm_nhwc_fwd_scale_kernelI11Fp32IOFp16WLi120EEv26Group_norm_nhwc_fwd_params,@"STO_CUDA_ENTRY STV_DEFAULT"
_Z32group_norm_nhwc_fwd_scale_kernelI11Fp32IOFp16WLi120EEv26Group_norm_nhwc_fwd_params:
.text._Z32group_norm_nhwc_fwd_scale_kernelI11Fp32IOFp16WLi120EEv26Group_norm_nhwc_fwd_params:
        /* <DEDUP_REMOVED lines=99> */
.L_x_400:
        /* <DEDUP_REMOVED lines=32> */
.L_x_399:
[----:B------:R0:W-:Y:S01]  /*0830*/  @!P0 STG.E.64 desc[UR8][R16.64], R14 ;  /* 0x0000000e10008986 */ /* 0x0001e2000c101b08 */
[----:B------:R-:W-:Y:S02]  /*0840*/  IADD3 R2, R2, -0x1, RZ ;  /* 0xffffffff02027810 */ /* 0x000fe40007ffe0ff */
[----:B------:R-:W-:Y:S02]  /*0850*/  IADD3 R24, P1, R24, 0x1, RZ ;  /* 0x0000000118187810 */ /* 0x000fe40007f3e0ff */
[----:B------:R-:W-:Y:S02]  /*0860*/  ISETP.NE.AND P2, PT, R2, RZ, PT ;  /* 0x000000ff0200720c */ /* 0x000fe40003f45270 */
[----:B------:R-:W-:-:S11]  /*0870*/  IADD3.X R0, RZ, R0, RZ, P1, !PT ;  /* 0x00000000ff007210 */ /* 0x000fd60000ffe4ff */
[----:B0-----:R-:W-:Y:S05]  /*0880*/  @P2 BRA `(.L_x_400) ;  /* 0xfffffffc00682947 */ /* 0x001fea000383ffff */
[----:B------:R-:W-:-:S07]  /*0890*/  MOV R14, R24 ;  /* 0x00000018000e7202 */ /* 0x000fce0000000f00 */
.L_x_398:
        /* <DEDUP_REMOVED lines=10> */
.L_x_413:
        /* <DEDUP_REMOVED lines=14> */
.L_x_402:
[----:B------:R-:W-:Y:S05]  /*0a20*/  BSYNC B0 ;  /* 0x0000000000007941 */ /* 0x000fea0003800000 */
.L_x_401:
        /* <DEDUP_REMOVED lines=24> */
.L_x_403:
        /* <DEDUP_REMOVED lines=8> */
.L_x_405:
[----:B------:R-:W-:Y:S05]  /*0c30*/  BSYNC B0 ;  /* 0x0000000000007941 */ /* 0x000fea0003800000 */
.L_x_404:
        /* <DEDUP_REMOVED lines=25> */
.L_x_406:
        /* <DEDUP_REMOVED lines=8> */
.L_x_408:
[----:B------:R-:W-:Y:S05]  /*0e50*/  BSYNC B0 ;  /* 0x0000000000007941 */ /* 0x000fea0003800000 */
.L_x_407:
        /* <DEDUP_REMOVED lines=25> */
.L_x_409:
        /* <DEDUP_REMOVED lines=8> */
.L_x_411:
[----:B------:R-:W-:Y:S05]  /*1070*/  BSYNC B0 ;  /* 0x0000000000007941 */ /* 0x000fea0003800000 */
.L_x_410:
        /* <DEDUP_REMOVED lines=17> */
.L_x_412:
        /* <DEDUP_REMOVED lines=9> */
.L_x_397:
        /* <DEDUP_REMOVED lines=14> */
.L_x_414:
        /* <DEDUP_REMOVED lines=16> */
.L_x_4385:


//--------------------- .text._Z32group_norm_nhwc_fwd_scale_kernelI11Fp32IOFp16WLi140EEv26Group_norm_nhwc_fwd_params --------------------------
	.section	.text._Z32group_norm_nhwc_fwd_scale_kernelI11Fp32IOFp16WLi140EEv26Group_norm_nhwc_fwd_params,"ax",@progbits
	.align	128
        .global         _Z32group_norm_nhwc_fwd_scale_kernelI11Fp32IOFp16WLi140EEv26Group_norm_nhwc_fwd_params
        .type           _Z32group_norm_nhwc_fwd_scale_kernelI11Fp32IOFp16WLi140EEv26Group_norm_nhwc_fwd_params,@function
        .size           _Z32group_norm_nhwc_fwd_scale_kernelI11Fp32IOFp16WLi140EEv26Group_norm_nhwc_fwd_params,(.L_x_4386 - _Z32group_norm_nhwc_fwd_scale_kernelI11Fp32IOFp16WLi140EEv26Group_norm_nhwc_fwd_params)
        .other          _Z32group_norm_nhwc_fwd_scale_kernelI11Fp32IOFp16WLi140EEv26Group_norm_nhwc_fwd_params,@"STO_CUDA_ENTRY STV_DEFAULT"
_Z32group_norm_nhwc_fwd_scale_kernelI11Fp32IOFp16WLi140EEv26Group_norm_nhwc_fwd_params:
.text._Z32group_norm_nhwc_fwd_scale_kernelI11Fp32IOFp16WLi140EEv26Group_norm_nhwc_fwd_params:
        /* <DEDUP_REMOVED lines=99> */
.L_x_418:
        /* <DEDUP_REMOVED lines=32> */
.L_x_417:
[----:B------:R0:W-:Y:S01]  /*0830*/  @!P0 STG.E.64 desc[UR8][R16.64], R14 ;  /* 0x0000000e10008986 */ /* 0x0001e2000c101b08 */
[----:B------:R-:W-:Y:S02]  /*0840*/  IADD3 R2, R2, -0x1, RZ ;  /* 0xffffffff02027810 */ /* 0x000fe40007ffe0ff */
[----:B------:R-:W-:Y:S02]  /*0850*/  IADD3 R24, P1, R24, 0x1, RZ ;  /* 0x0000000118187810 */ /* 0x000fe40007f3e0ff */
[----:B------:R-:W-:Y:S02]  /*0860*/  ISETP.NE.AND P2, PT, R2, RZ, PT ;  /* 0x000000ff0200720c */ /* 0x000fe40003f45270 */
[----:B------:R-:W-:-:S11]  /*0870*/  IADD3.X R0, RZ, R0, RZ, P1, !PT ;  /* 0x00000000ff007210 */ /* 0x000fd60000ffe4ff */
[----:B0-----:R-:W-:Y:S05]  /*0880*/  @P2 BRA `(.L_x_418) ;  /* 0xfffffffc00682947 */ /* 0x001fea000383ffff */
[----:B------:R-:W-:-:S07]  /*0890*/  MOV R14, R24 ;  /* 0x00000018000e7202 */ /* 0x000fce0000000f00 */
.L_x_416:
        /* <DEDUP_REMOVED lines=10> */
.L_x_431:
        /* <DEDUP_REMOVED lines=14> */
.L_x_420:
[----:B------:R-:W-:Y:S05]  /*0a20*/  BSYNC B0 ;  /* 0x0000000000007941 */ /* 0x000fea0003800000 */
.L_x_419:
        /* <DEDUP_REMOVED lines=24> */
.L_x_421:
        /* <DEDUP_REMOVED lines=8> */
.L_x_423:
[----:B------:R-:W-:Y:S05]  /*0c30*/  BSYNC B0 ;  /* 0x0000000000007941 */ /* 0x000fea0003800000 */
.L_x_422:
        /* <DEDUP_REMOVED lines=25> */
.L_x_424:
        /* <DEDUP_REMOVED lines=8> */
.L_x_426:
[----:B------:R-:W-:Y:S05]  /*0e50*/  BSYNC B0 ;  /* 0x0000000000007941 */ /* 0x000fea0003800000 */
.L_x_425:
        /* <DEDUP_REMOVED lines=25> */
.L_x_427:
        /* <DEDUP_REMOVED lines=8> */
.L_x_429:
[----:B------:R-:W-:Y:S05]  /*1070*/  BSYNC B0 ;  /* 0x0000000000007941 */ /* 0x000fea0003800000 */
.L_x_428:
        /* <DEDUP_REMOVED lines=17> */
.L_x_430:
        /* <DEDUP_REMOVED lines=9> */
.L_x_415:
        /* <DEDUP_REMOVED lines=14> */
.L_x_432:
        /* <DEDUP_REMOVED lines=16> */
.L_x_4386:


//--------------------- .text._Z32group_norm_nhwc_fwd_scale_kernelI11Fp32IOFp16WLi160EEv26Group_norm_nhwc_fwd_params --------------------------
	.section	.text._Z32group_norm_nhwc_fwd_scale_kernelI11Fp32IOFp16WLi160EEv26Group_norm_nhwc_fwd_params,"ax",@progbits
	.align	128
        .global         _Z32group_norm_nhwc_fwd_scale_kernelI11Fp32IOFp16WLi160EEv26Group_norm_nhwc_fwd_params
        .type           _Z32group_norm_nhwc_fwd_scale_kernelI11Fp32IOFp16WLi160EEv26Group_norm_nhwc_fwd_params,@function
        .size           _Z32group_norm_nhwc_fwd_scale_kernelI11Fp32IOFp16WLi160EEv26Group_norm_nhwc_fwd_params,(.L_x_4387 - _Z32group_norm_nhwc_fwd_scale_kernelI11Fp32IOFp16WLi160EEv26Group_norm_nhwc_fwd_params)
        .other          _Z32group_norm_nhwc_fwd_scale_kernelI11Fp32IOFp16WLi160EEv26Group_norm_nhwc_fwd_params,@"STO_CUDA_ENTRY STV_DEFAULT"
_Z32group_norm_nhwc_fwd_scale_kernelI11Fp32IOFp16WLi160EEv26Group_norm_nhwc_fwd_params:
.text._Z32group_norm_nhwc_fwd_scale_kernelI11Fp32IOFp16WLi160EEv26Group_norm_nhwc_fwd_params:
        /* <DEDUP_REMOVED lines=99> */
.L_x_436:
        /* <DEDUP_REMOVED lines=32> */
.L_x_435:
[----:B------:R0:W-:Y:S01]  /*0830*/  @!P0 STG.E.64 desc[UR8][R16.64], R14 ;  /* 0x0000000e10008986 */ /* 0x0001e2000c101b08 */
[----:B------:R-:W-:Y:S02]  /*0840*/  IADD3 R2, R2, -0x1, RZ ;  /* 0xffffffff02027810 */ /* 0x000fe40007ffe0ff */
[----:B------:R-:W-:Y:S02]  /*0850*/  IADD3 R24, P1, R24, 0x1, RZ ;  /* 0x0000000118187810 */ /* 0x000fe40007f3e0ff */
[----:B------:R-:W-:Y:S02]  /*0860*/  ISETP.NE.AND P2, PT, R2, RZ, PT ;  /* 0x000000ff0200720c */ /* 0x000fe40003f45270 */
[----:B------:R-:W-:-:S11]  /*0870*/  IADD3.X R0, RZ, R0, RZ, P1, !PT ;  /* 0x00000000ff007210 */ /* 0x000fd60000ffe4ff */
[----:B0-----:R-:W-:Y:S05]  /*0880*/  @P2 BRA `(.L_x_436) ;  /* 0xfffffffc00682947 */ /* 0x001fea000383ffff */
[----:B------:R-:W-:-:S07]  /*0890*/  MOV R14, R24 ;  /* 0x00000018000e7202 */ /* 0x000fce0000000f00 */
.L_x_434:
        /* <DEDUP_REMOVED lines=10> */
.L_x_449:
        /* <DEDUP_REMOVED lines=14> */
.L_x_438:
[----:B------:R-:W-:Y:S05]  /*0a20*/  BSYNC B0 ;  /* 0x0000000000007941 */ /* 0x000fea0003800000 */
.L_x_437:
        /* <DEDUP_REMOVED lines=24> */
.L_x_439:
        /* <DEDUP_REMOVED lines=8> */
.L_x_441:
[----:B------:R-:W-:Y:S05]  /*0c30*/  BSYNC B0 ;  /* 0x0000000000007941 */ /* 0x000fea0003800000 */
.L_x_440:
        /* <DEDUP_REMOVED lines=25> */
.L_x_442:
        /* <DEDUP_REMOVED lines=8> */
.L_x_444:
[----:B------:R-:W-:Y:S05]  /*0e50*/  BSYNC B0 ;  /* 0x0000000000007941 */ /* 0x000fea0003800000 */
.L_x_443:
        /* <DEDUP_REMOVED lines=25> */
.L_x_445:
        /* <DEDUP_REMOVED lines=8> */
.L_x_447:
[----:B------:R-:W-:Y:S05]  /*1070*/  BSYNC B0 ;  /* 0x0000000000007941 */ /* 0x000fea0003800000 */
.L_x_446:
        /* <DEDUP_REMOVED lines=17> */
.L_x_448:
        /* <DEDUP_REMOVED lines=9> */
.L_x_433:
        /* <DEDUP_REMOVED lines=14> */
.L_x_450:
        /* <DEDUP_REMOVED lines=16> */
.L_x_4387:


//--------------------- .text._Z32group_norm_nhwc_fwd_scale_kernelI11Bf16IOFp32WLi196EEv26Group_norm_nhwc_fwd_params --------------------------
	.section	.text._Z32group_norm_nhwc_fwd_scale_kernelI11Bf16IOFp32WLi196EEv26Group_norm_nhwc_fwd_params,"ax",@progbits
	.align	128
        .global         _Z32group_norm_nhwc_fwd_scale_kernelI11Bf16IOFp32WLi196EEv26Group_norm_nhwc_fwd_params
        .type           _Z32group_norm_nhwc_fwd_scale_kernelI11Bf16IOFp32WLi196EEv26Group_norm_nhwc_fwd_params,@function
        .size           _Z32group_norm_nhwc_fwd_scale_kernelI11Bf16IOFp32WLi196EEv26Group_norm_nhwc_fwd_params,(.L_x_4388 - _Z32group_norm_nhwc_fwd_scale_kernelI11Bf16IOFp32WLi196EEv26Group_norm_nhwc_fwd_params)
        .other          _Z32group_norm_nhwc_fwd_scale_kernelI11Bf16IOFp32WLi196EEv26Group_norm_nhwc_fwd_params,@"STO_CUDA_ENTRY STV_DEFAULT"
_Z32group_norm_nhwc_fwd_scale_kernelI11Bf16IOFp32WLi196EEv26Group_norm_nhwc_fwd_params:
.text._Z32group_norm_nhwc_fwd_scale_kernelI11Bf16IOFp32WLi196EEv26Group_norm_nhwc_fwd_params:
        /* <DEDUP_REMOVED lines=10> */
[----:B-1----:R-:W-:-:S04]  /*00a0*/  IMAD.SHL.U32 R12, R12, 0x2, RZ ;  /* 0x000000020c0c7824 */ /* 0x002fc800078e00ff */
[----:B--2---:R-:W-:Y:S01]  /*00b0*/  IMAD R12, R13, UR4, R12 ;  /* 0x000000040d0c7c24 */ /* 0x004fe2000f8e020c */
[----:B------:R-:W-:Y:S02]  /*00c0*/  ULDC UR4, c[0x0][0x288] ;  /* 0x0000a20000047ab9 */ /* 0x000fe40000000800 */
[----:B---3--:R-:W1:Y:S02]  /*00d0*/  MUFU.RCP R0, R0 ;  /* 0x0000000000007308 */ /* 0x008e640000001000 */
[----:B-1----:R-:W-:-:S06]  /*00e0*/  IADD3 R2, R0, 0xffffffe, RZ ;  /* 0x0ffffffe00027810 */ /* 0x002fcc0007ffe0ff */
[----:B------:R1:W2:Y:S02]  /*00f0*/  F2I.FTZ.U32.TRUNC.NTZ R3, R2 ;  /* 0x0000000200037305 */ /* 0x0002a4000021f000 */
[----:B-1----:R-:W-:Y:S01]  /*0100*/  IMAD.MOV.U32 R2, RZ, RZ, RZ ;  /* 0x000000ffff027224 */ /* 0x002fe200078e00ff */
[----:B--2---:R-:W-:-:S05]  /*0110*/  IADD3 R4, RZ, -R3, RZ ;  /* 0x80000003ff047210 */ /* 0x004fca0007ffe0ff */
[----:B------:R-:W-:Y:S01]  /*0120*/  IMAD R13, R4, R5, RZ ;  /* 0x00000005040d7224 */ /* 0x000fe200078e02ff */
[----:B------:R-:W-:-:S03]  /*0130*/  IABS R4, R12 ;  /* 0x0000000c00047213 */ /* 0x000fc60000000000 */
[----:B------:R-:W-:-:S06]  /*0140*/  IMAD.HI.U32 R3, R3, R13, R2 ;  /* 0x0000000d03037227 */ /* 0x000fcc00078e0002 */
[----:B------:R-:W-:Y:S02]  /*0150*/  IMAD.HI.U32 R0, R3, R4, RZ ;  /* 0x0000000403007227 */ /* 0x000fe400078e00ff */
[----:B------:R-:W1:Y:S03]  /*0160*/  S2R R3, SR_CTAID.Z ;  /* 0x0000000000037919 */ /* 0x000e660000002700 */
        /* <DEDUP_REMOVED lines=8> */
[----:B------:R-:W-:Y:S01]  /*01f0*/  ISETP.GE.AND P1, PT, R2, RZ, PT ;  /* 0x000000ff0200720c */ /* 0x000fe20003f26270 */
[----:B------:R-:W-:-:S06]  /*0200*/  HFMA2.MMA R2, -RZ, RZ, 0, 0 ;  /* 0x00000000ff027435 */ /* 0x000fcc00000001ff */
[----:B------:R-:W-:-:S06]  /*0210*/  @P0 VIADD R0, R0, 0x1 ;  /* 0x0000000100000836 */ /* 0x000fcc0000000000 */
[----:B------:R-:W-:Y:S02]  /*0220*/  @!P1 IADD3 R0, -R0, RZ, RZ ;  /* 0x000000ff00009210 */ /* 0x000fe40007ffe1ff */
[----:B------:R-:W-:-:S04]  /*0230*/  @!P2 LOP3.LUT R0, RZ, R7, RZ, 0x33, !PT ;  /* 0x00000007ff00a212 */ /* 0x000fc800078e33ff */
[----:B------:R-:W-:-:S13]  /*0240*/  ISETP.GE.AND P0, PT, R0, UR4, PT ;  /* 0x0000000400007c0c */ /* 0x000fda000bf06270 */
[----:B------:R-:W2:Y:S01]  /*0250*/  @!P0 LDC.64 R14, c[0x0][0x250] ;  /* 0x00009400ff0e8b82 */ /* 0x000ea20000000a00 */
[----:B-1----:R-:W-:-:S04]  /*0260*/  @!P0 IMAD.SHL.U32 R5, R3, 0x2, RZ ;  /* 0x0000000203058824 */ /* 0x002fc800078e00ff */
[C---:B------:R-:W-:Y:S02]  /*0270*/  @!P0 IMAD R7, R5.reuse, UR4, R0 ;  /* 0x0000000405078c24 */ /* 0x040fe4000f8e0200 */
[----:B------:R-:W-:Y:S01]  /*0280*/  @!P0 VIADD R5, R5, 0x1 ;  /* 0x0000000105058836 */ /* 0x000fe20000000000 */
[----:B------:R-:W-:-:S03]  /*0290*/  MOV R4, RZ ;  /* 0x000000ff00047202 */ /* 0x000fc60000000f00 */
[----:B------:R-:W-:Y:S01]  /*02a0*/  @!P0 IMAD R5, R5, UR4, R0 ;  /* 0x0000000405058c24 */ /* 0x000fe2000f8e0200 */
[----:B------:R-:W-:Y:S01]  /*02b0*/  ULDC.64 UR4, c[0x0][0x270] ;  /* 0x00009c0000047ab9 */ /* 0x000fe20000000a00 */
[----:B--2---:R-:W-:-:S05]  /*02c0*/  @!P0 IMAD.WIDE R6, R7, 0x4, R14 ;  /* 0x0000000407068825 */ /* 0x004fca00078e020e */
[----:B------:R1:W2:Y:S01]  /*02d0*/  @!P0 LDG.E R2, desc[UR8][R6.64] ;  /* 0x0000000806028981 */ /* 0x0002a2000c1e1900 */
[----:B------:R-:W-:-:S05]  /*02e0*/  @!P0 IMAD.WIDE R14, R5, 0x4, R14 ;  /* 0x00000004050e8825 */ /* 0x000fca00078e020e */
[----:B------:R-:W3:Y:S01]  /*02f0*/  @!P0 LDG.E R4, desc[UR8][R14.64] ;  /* 0x000000080e048981 */ /* 0x000ee2000c1e1900 */
[----:B------:R-:W-:Y:S02]  /*0300*/  ISETP.GE.U32.AND P0, PT, R12, UR4, PT ;  /* 0x000000040c007c0c */ /* 0x000fe4000bf06070 */
[----:B------:R-:W-:-:S04]  /*0310*/  SHF.R.S32.HI R13, RZ, 0x1f, R12 ;  /* 0x0000001fff0d7819 */ /* 0x000fc8000001140c */
[----:B------:R-:W-:-:S13]  /*0320*/  ISETP.GE.AND.EX P0, PT, R13, UR5, PT, P0 ;  /* 0x000000050d007c0c */ /* 0x000fda000bf06300 */
[----:B------:R-:W4:Y:S01]  /*0330*/  @!P0 LDC.64 R22, c[0x0][0x230] ;  /* 0x00008c00ff168b82 */ /* 0x000f220000000a00 */
[C---:B------:R-:W-:Y:S01]  /*0340*/  @!P0 IMAD.SHL.U32 R17, R12.reuse, 0x4, RZ ;  /* 0x000000040c118824 */ /* 0x040fe200078e00ff */
[----:B------:R-:W-:-:S06]  /*0350*/  @!P0 SHF.L.U64.HI R18, R12, 0x2, R13 ;  /* 0x000000020c128819 */ /* 0x000fcc000001020d */
[----:B------:R-:W1:Y:S01]  /*0360*/  @!P0 LDC.64 R20, c[0x0][0x228] ;  /* 0x00008a00ff148b82 */ /* 0x000e620000000a00 */
[C---:B----4-:R-:W-:Y:S02]  /*0370*/  @!P0 IADD3 R16, P2, R17.reuse, R22, RZ ;  /* 0x0000001611108210 */ /* 0x050fe40007f5e0ff */
[----:B-1----:R-:W-:-:S03]  /*0380*/  @!P0 IADD3 R6, P1, R17, R20, RZ ;  /* 0x0000001411068210 */ /* 0x002fc60007f3e0ff */
[C---:B------:R-:W-:Y:S01]  /*0390*/  @!P0 IMAD.X R17, R18.reuse, 0x1, R23, P2 ;  /* 0x0000000112118824 */ /* 0x040fe200010e0617 */
[----:B------:R-:W-:-:S04]  /*03a0*/  @!P0 IADD3.X R7, R18, R21, RZ, P1, !PT ;  /* 0x0000001512078210 */ /* 0x000fc80000ffe4ff */
[----:B------:R-:W5:Y:S04]  /*03b0*/  @!P0 LDG.E.64 R8, desc[UR8][R16.64] ;  /* 0x0000000810088981 */ /* 0x000f68000c1e1b00 */
[----:B------:R1:W5:Y:S02]  /*03c0*/  @!P0 LDG.E.64 R10, desc[UR8][R6.64] ;  /* 0x00000008060a8981 */ /* 0x000364000c1e1b00 */
[----:B-1----:R-:W-:Y:S01]  /*03d0*/  HFMA2.MMA R7, -RZ, RZ, 1.875, 0 ;  /* 0x3f800000ff077435 */ /* 0x002fe200000001ff */
[----:B--2---:R-:W-:-:S04]  /*03e0*/  FMUL.FTZ R5, R2, UR6 ;  /* 0x0000000602057c20 */ /* 0x004fc80008410000 */
[----:B------:R-:W-:-:S04]  /*03f0*/  FMUL.FTZ R15, R5, R5 ;  /* 0x00000005050f7220 */ /* 0x000fc80000410000 */
[----:B---3--:R-:W-:Y:S01]  /*0400*/  FFMA.FTZ R23, R4, UR6, -R15 ;  /* 0x0000000604177c23 */ /* 0x008fe2000801080f */
[----:B------:R-:W0:Y:S04]  /*0410*/  S2UR UR6, SR_CTAID.Y ;  /* 0x00000000000679c3 */ /* 0x000e280000002600 */
[----:B------:R-:W-:-:S04]  /*0420*/  FSETP.GTU.FTZ.AND P2, PT, R23, RZ, PT ;  /* 0x000000ff1700720b */ /* 0x000fc80003f5c000 */
[----:B------:R-:W1:Y:S09]  /*0430*/  LDC.64 R14, c[0x0][0x278] ;  /* 0x00009e00ff0e7b82 */ /* 0x000e720000000a00 */
[----:B------:R-:W2:Y:S01]  /*0440*/  @P2 LDC R18, c[0x0][0x238] ;  /* 0x00008e00ff122b82 */ /* 0x000ea20000000800 */
[----:B0-----:R-:W-:-:S05]  /*0450*/  IMAD R6, R19, UR6, RZ ;  /* 0x0000000613067c24 */ /* 0x001fca000f8e02ff */
[----:B------:R-:W-:Y:S02]  /*0460*/  SHF.R.S32.HI R20, RZ, 0x1f, R6 ;  /* 0x0000001fff147819 */ /* 0x000fe40000011406 */
[----:B------:R-:W-:-:S04]  /*0470*/  IADD3 R21, P1, R6, R19, RZ ;  /* 0x0000001306157210 */ /* 0x000fc80007f3e0ff */
[----:B------:R-:W-:Y:S02]  /*0480*/  LEA.HI.X.SX32 R16, R19, R20, 0x1, P1 ;  /* 0x0000001413107211 */ /* 0x000fe400008f0eff */
[----:B-1----:R-:W-:-:S04]  /*0490*/  ISETP.LT.U32.AND P1, PT, R21, R14, PT ;  /* 0x0000000e1500720c */ /* 0x002fc80003f21070 */
[----:B------:R-:W-:Y:S01]  /*04a0*/  ISETP.LT.AND.EX P1, PT, R16, R15, PT, P1 ;  /* 0x0000000f1000720c */ /* 0x000fe20003f21310 */
[----:B--2---:R-:W-:-:S03]  /*04b0*/  @P2 FADD.FTZ R15, R23, R18 ;  /* 0x00000012170f2221 */ /* 0x004fc60000010000 */
[----:B------:R-:W-:Y:S01]  /*04c0*/  SEL R21, R21, R14, P1 ;  /* 0x0000000e15157207 */ /* 0x000fe20000800000 */
[----:B------:R0:W1:Y:S03]  /*04d0*/  @P2 MUFU.RSQ R7, R15 ;  /* 0x0000000f00072308 */ /* 0x0000660000001400 */
[----:B------:R-:W-:-:S13]  /*04e0*/  ISETP.GE.AND P1, PT, R6, R21, PT ;  /* 0x000000150600720c */ /* 0x000fda0003f26270 */
[----:B0-----:R-:W-:Y:S05]  /*04f0*/  @P1 BRA `(.L_x_451) ;  /* 0x0000000c00a41947 */ /* 0x001fea0003800000 */
[----:B------:R-:W-:Y:S01]  /*0500*/  IMAD.IADD R16, R21, 0x1, -R6 ;  /* 0x0000000115107824 */ /* 0x000fe200078e0a06 */
[----:B------:R-:W-:Y:S01]  /*0510*/  SHF.R.S32.HI R14, RZ, 0x1f, R3 ;  /* 0x0000001fff0e7819 */ /* 0x000fe20000011403 */
[----:B------:R-:W-:Y:S01]  /*0520*/  ULDC.64 UR6, c[0x0][0x280] ;  /* 0x0000a00000067ab9 */ /* 0x000fe20000000a00 */
[----:B------:R-:W-:Y:S02]  /*0530*/  MOV R19, R6 ;  /* 0x0000000600137202 */ /* 0x000fe40000000f00 */
[----:B------:R-:W-:Y:S01]  /*0540*/  LOP3.LUT P1, R22, R16, 0x3, RZ, 0xc0, !PT ;  /* 0x0000000310167812 */ /* 0x000fe2000782c0ff */
[----:B------:R-:W-:Y:S02]  /*0550*/  IMAD R18, R14, UR6, RZ ;  /* 0x000000060e127c24 */ /* 0x000fe4000f8e02ff */
[----:B------:R-:W-:Y:S01]  /*0560*/  IMAD.WIDE.U32 R14, R3, UR6, R12 ;  /* 0x00000006030e7c25 */ /* 0x000fe2000f8e000c */
[----:B------:R-:W-:-:S03]  /*0570*/  ULDC.U8 UR6, c[0x0][0x28c] ;  /* 0x0000a30000067ab9 */ /* 0x000fc60000000000 */
[----:B------:R-:W-:-:S04]  /*0580*/  IMAD R23, R3, UR7, R18 ;  /* 0x0000000703177c24 */ /* 0x000fc8000f8e0212 */
[----:B------:R-:W-:Y:S02]  /*0590*/  IMAD.IADD R23, R15, 0x1, R23 ;  /* 0x000000010f177824 */ /* 0x000fe400078e0217 */
[----:B------:R-:W-:Y:S05]  /*05a0*/  @!P1 BRA `(.L_x_452) ;  /* 0x0000000000bc9947 */ /* 0x000fea0003800000 */
[----:B------:R-:W-:Y:S01]  /*05b0*/  MOV R24, R6 ;  /* 0x0000000600187202 */ /* 0x000fe20000000f00 */
[----:B------:R-:W-:-:S06]  /*05c0*/  ULDC.64 UR4, c[0x0][0x270] ;  /* 0x00009c0000047ab9 */ /* 0x000fcc0000000a00 */
.L_x_454:
[----:B------:R-:W0:Y:S01]  /*05d0*/  @!P0 LDC.64 R16, c[0x0][0x220] ;  /* 0x00008800ff108b82 */ /* 0x000e220000000a00 */
[----:B------:R-:W-:Y:S01]  /*05e0*/  MOV R19, R23 ;  /* 0x0000001700137202 */ /* 0x000fe20000000f00 */
[----:B------:R-:W-:Y:S02]  /*05f0*/  IMAD R25, R20, UR4, RZ ;  /* 0x0000000414197c24 */ /* 0x000fe4000f8e02ff */
[----:B------:R-:W-:Y:S02]  /*0600*/  IMAD.MOV.U32 R18, RZ, RZ, R14 ;  /* 0x000000ffff127224 */ /* 0x000fe400078e000e */
[C---:B------:R-:W-:Y:S02]  /*0610*/  IMAD R25, R24.reuse, UR5, R25 ;  /* 0x0000000518197c24 */ /* 0x040fe4000f8e0219 */
[----:B------:R-:W-:-:S04]  /*0620*/  IMAD.WIDE.U32 R18, R24, UR4, R18 ;  /* 0x0000000418127c25 */ /* 0x000fc8000f8e0012 */
[----:B------:R-:W-:Y:S01]  /*0630*/  IMAD.IADD R19, R19, 0x1, R25 ;  /* 0x0000000113137824 */ /* 0x000fe200078e0219 */
[----:B0-----:R-:W-:-:S04]  /*0640*/  @!P0 LEA R26, P1, R18, R16, 0x1 ;  /* 0x00000010121a8211 */ /* 0x001fc800078208ff */
[C---:B------:R-:W-:Y:S02]  /*0650*/  @!P0 LEA.HI.X R27, R18.reuse, R17, R19, 0x1, P1 ;  /* 0x00000011121b8211 */ /* 0x040fe400008f0c13 */
[----:B------:R-:W0:Y:S03]  /*0660*/  @!P0 LDC.64 R16, c[0x0][0x210] ;  /* 0x00008400ff108b82 */ /* 0x000e260000000a00 */
[----:B------:R-:W2:Y:S01]  /*0670*/  @!P0 LDG.E R26, desc[UR8][R26.64] ;  /* 0x000000081a1a8981 */ /* 0x000ea2000c1e1900 */
[----:B------:R-:W-:Y:S02]  /*0680*/  PRMT R28, RZ, 0x7610, R28 ;  /* 0x00007610ff1c7816 */ /* 0x000fe4000000001c */
[----:B------:R-:W-:Y:S02]  /*0690*/  PRMT R25, RZ, 0x7610, R25 ;  /* 0x00007610ff197816 */ /* 0x000fe40000000019 */
[----:B0-----:R-:W-:-:S04]  /*06a0*/  @!P0 LEA R16, P1, R18, R16, 0x1 ;  /* 0x0000001012108211 */ /* 0x001fc800078208ff */
[----:B------:R-:W-:Y:S02]  /*06b0*/  @!P0 LEA.HI.X R17, R18, R17, R19, 0x1, P1 ;  /* 0x0000001112118211 */ /* 0x000fe400008f0c13 */
[----:B------:R-:W-:Y:S02]  /*06c0*/  ISETP.NE.AND P1, PT, RZ, UR6, PT ;  /* 0x00000006ff007c0c */ /* 0x000fe4000bf25270 */
[C---:B--2---:R-:W-:Y:S02]  /*06d0*/  @!P0 PRMT R28, R26.reuse, 0x7610, R28 ;  /* 0x000076101a1c8816 */ /* 0x044fe4000000001c */
[----:B------:R-:W-:Y:S02]  /*06e0*/  @!P0 PRMT R25, R26, 0x7632, R25 ;  /* 0x000076321a198816 */ /* 0x000fe40000000019 */
[----:B------:R-:W-:-:S03]  /*06f0*/  SHF.L.U32 R28, R28, 0x10, RZ ;  /* 0x000000101c1c7819 */ /* 0x000fc600000006ff */
[----:B------:R-:W-:Y:S02]  /*0700*/  IMAD.U32 R18, R25, 0x10000, RZ ;  /* 0x0001000019127824 */ /* 0x000fe400078e00ff */
[C---:B------:R-:W-:Y:S02]  /*0710*/  FADD.FTZ R28, -R5.reuse, R28 ;  /* 0x0000001c051c7221 */ /* 0x040fe40000010100 */
[----:B------:R-:W-:Y:S02]  /*0720*/  FADD.FTZ R18, -R5, R18 ;  /* 0x0000001205127221 */ /* 0x000fe40000010100 */
[-C--:B-1----:R-:W-:Y:S02]  /*0730*/  FMUL.FTZ R19, R28, R7.reuse ;  /* 0x000000071c137220 */ /* 0x082fe40000410000 */
[----:B------:R-:W-:Y:S02]  /*0740*/  FMUL.FTZ R26, R18, R7 ;  /* 0x00000007121a7220 */ /* 0x000fe40000410000 */
[----:B-----5:R-:W-:-:S02]  /*0750*/  FFMA.FTZ R18, R10, R19, R8 ;  /* 0x000000130a127223 */ /* 0x020fc40000010008 */
        /* <DEDUP_REMOVED lines=12> */
.L_x_453:
[----:B------:R-:W-:Y:S02]  /*0820*/  @!P0 F2FP.BF16.F32.PACK_AB R19, R19, R18 ;  /* 0x000000121313823e */ /* 0x000fe400000010ff */
[----:B------:R-:W-:Y:S02]  /*0830*/  IADD3 R22, R22, -0x1, RZ ;  /* 0xffffffff16167810 */ /* 0x000fe40007ffe0ff */
[----:B------:R-:W-:Y:S01]  /*0840*/  IADD3 R24, P1, R24, 0x1, RZ ;  /* 0x0000000118187810 */ /* 0x000fe20007f3e0ff */
[----:B------:R0:W-:Y:S01]  /*0850*/  @!P0 STG.E desc[UR8][R16.64], R19 ;  /* 0x0000001310008986 */ /* 0x0001e2000c101908 */
[----:B------:R-:W-:-:S03]  /*0860*/  ISETP.NE.AND P2, PT, R22, RZ, PT ;  /* 0x000000ff1600720c */ /* 0x000fc60003f45270 */
[----:B------:R-:W-:-:S10]  /*0870*/  IMAD.X R20, RZ, RZ, R20, P1 ;  /* 0x000000ffff147224 */ /* 0x000fd400008e0614 */
[----:B0-----:R-:W-:Y:S05]  /*0880*/  @P2 BRA `(.L_x_454) ;  /* 0xfffffffc00502947 */ /* 0x001fea000383ffff */
[----:B------:R-:W-:-:S07]  /*0890*/  MOV R19, R24 ;  /* 0x0000001800137202 */ /* 0x000fce0000000f00 */
.L_x_452:
[----:B------:R-:W-:-:S04]  /*08a0*/  LOP3.LUT R17, RZ, R21, RZ, 0x33, !PT ;  /* 0x00000015ff117212 */ /* 0x000fc800078e33ff */
[----:B------:R-:W-:-:S04]  /*08b0*/  IADD3 R17, -R17, -0x2, -R6 ;  /* 0xfffffffe11117810 */ /* 0x000fc80007ffe906 */
[----:B------:R-:W-:-:S13]  /*08c0*/  ISETP.GE.U32.AND P0, PT, R17, 0x3, PT ;  /* 0x000000031100780c */ /* 0x000fda0003f06070 */
[----:B------:R-:W-:Y:S05]  /*08d0*/  @!P0 BRA `(.L_x_451) ;  /* 0x0000000800ac8947 */ /* 0x000fea0003800000 */
[----:B------:R-:W-:Y:S01]  /*08e0*/  VIADD R19, R19, 0x1 ;  /* 0x0000000113137836 */ /* 0x000fe20000000000 */
[----:B------:R-:W-:Y:S01]  /*08f0*/  ISETP.GE.U32.AND P0, PT, R12, UR4, PT ;  /* 0x000000040c007c0c */ /* 0x000fe2000bf06070 */
[----:B------:R-:W-:Y:S01]  /*0900*/  ULDC.64 UR12, c[0x0][0x220] ;  /* 0x00008800000c7ab9 */ /* 0x000fe20000000a00 */
[----:B------:R-:W-:Y:S02]  /*0910*/  ULDC.64 UR10, c[0x0][0x270] ;  /* 0x00009c00000a7ab9 */ /* 0x000fe40000000a00 */
[----:B------:R-:W-:Y:S02]  /*0920*/  ISETP.GE.AND.EX P0, PT, R13, UR5, PT, P0 ;  /* 0x000000050d007c0c */ /* 0x000fe4000bf06300 */
[----:B------:R-:W-:-:S11]  /*0930*/  SHF.R.S32.HI R6, RZ, 0x1f, R19 ;  /* 0x0000001fff067819 */ /* 0x000fd60000011413 */
.L_x_467:
[----:B------:R-:W-:Y:S01]  /*0940*/  IADD3 R13, P1, R19, -0x1, RZ ;  /* 0xffffffff130d7810 */ /* 0x000fe20007f3e0ff */
[----:B------:R-:W-:Y:S01]  /*0950*/  BSSY B0, `(.L_x_455) ;  /* 0x000000f000007945 */ /* 0x000fe20003800000 */
[----:B------:R-:W-:Y:S02]  /*0960*/  MOV R22, R14 ;  /* 0x0000000e00167202 */ /* 0x000fe40000000f00 */
[----:B------:R-:W-:Y:S02]  /*0970*/  IADD3.X R12, R6, -0x1, RZ, P1, !PT ;  /* 0xffffffff060c7810 */ /* 0x000fe40000ffe4ff */
[----:B------:R-:W-:Y:S01]  /*0980*/  PRMT R18, RZ, 0x7610, R18 ;  /* 0x00007610ff127816 */ /* 0x000fe20000000012 */
[----:B------:R-:W-:Y:S01]  /*0990*/  IMAD.WIDE.U32 R16, R13, UR10, R22 ;  /* 0x0000000a0d107c25 */ /* 0x000fe2000f8e0016 */
[----:B------:R-:W-:-:S03]  /*09a0*/  PRMT R20, RZ, 0x7610, R20 ;  /* 0x00007610ff147816 */ /* 0x000fc60000000014 */
[----:B------:R-:W-:-:S04]  /*09b0*/  IMAD R12, R12, UR10, RZ ;  /* 0x0000000a0c0c7c24 */ /* 0x000fc8000f8e02ff */
[----:B------:R-:W-:-:S05]  /*09c0*/  IMAD R25, R13, UR11, R12 ;  /* 0x0000000b0d197c24 */ /* 0x000fca000f8e020c */
[----:B------:R-:W-:Y:S01]  /*09d0*/  IADD3 R25, R17, R25, RZ ;  /* 0x0000001911197210 */ /* 0x000fe20007ffe0ff */
[----:B------:R-:W-:Y:S06]  /*09e0*/  @P0 BRA `(.L_x_456) ;  /* 0x0000000000140947 */ /* 0x000fec0003800000 */
[----:B------:R-:W-:-:S04]  /*09f0*/  LEA R12, P1, R16, UR12, 0x1 ;  /* 0x0000000c100c7c11 */ /* 0x000fc8000f8208ff */
[----:B------:R-:W-:-:S05]  /*0a00*/  LEA.HI.X R13, R16, UR13, R25, 0x1, P1 ;  /* 0x0000000d100d7c11 */ /* 0x000fca00088f0c19 */
[----:B------:R-:W2:Y:S02]  /*0a10*/  LDG.E R12, desc[UR8][R12.64] ;  /* 0x000000080c0c7981 */ /* 0x000ea4000c1e1900 */
[C---:B--2---:R-:W-:Y:S02]  /*0a20*/  PRMT R20, R12.reuse, 0x7610, R20 ;  /* 0x000076100c147816 */ /* 0x044fe40000000014 */
[----:B------:R-:W-:-:S07]  /*0a30*/  PRMT R18, R12, 0x7632, R18 ;  /* 0x000076320c127816 */ /* 0x000fce0000000012 */
.L_x_456:
[----:B------:R-:W-:Y:S05]  /*0a40*/  BSYNC B0 ;  /* 0x0000000000007941 */ /* 0x000fea0003800000 */
.L_x_455:
[----:B------:R-:W0:Y:S01]  /*0a50*/  @!P0 LDC.64 R12, c[0x0][0x210] ;  /* 0x00008400ff0c8b82 */ /* 0x000e220000000a00 */
[----:B------:R-:W-:Y:S01]  /*0a60*/  ISETP.NE.AND P1, PT, RZ, UR6, PT ;  /* 0x00000006ff007c0c */ /* 0x000fe2000bf25270 */
[----:B------:R-:W-:Y:S01]  /*0a70*/  IMAD.U32 R20, R20, 0x10000, RZ ;  /* 0x0001000014147824 */ /* 0x000fe200078e00ff */
[----:B------:R-:W-:-:S03]  /*0a80*/  SHF.L.U32 R18, R18, 0x10, RZ ;  /* 0x0000001012127819 */ /* 0x000fc600000006ff */
[C---:B------:R-:W-:Y:S02]  /*0a90*/  FADD.FTZ R20, -R5.reuse, R20 ;  /* 0x0000001405147221 */ /* 0x040fe40000010100 */
[----:B------:R-:W-:Y:S02]  /*0aa0*/  FADD.FTZ R18, -R5, R18 ;  /* 0x0000001205127221 */ /* 0x000fe40000010100 */
[-C--:B-1----:R-:W-:Y:S02]  /*0ab0*/  FMUL.FTZ R17, R20, R7.reuse ;  /* 0x0000000714117220 */ /* 0x082fe40000410000 */
[----:B------:R-:W-:Y:S02]  /*0ac0*/  FMUL.FTZ R18, R18, R7 ;  /* 0x0000000712127220 */ /* 0x000fe40000410000 */
[----:B-----5:R-:W-:Y:S02]  /*0ad0*/  FFMA.FTZ R17, R10, R17, R8 ;  /* 0x000000110a117223 */ /* 0x020fe40000010008 */
[----:B------:R-:W-:Y:S01]  /*0ae0*/  FFMA.FTZ R18, R11, R18, R9 ;  /* 0x000000120b127223 */ /* 0x000fe20000010009 */
[----:B0-----:R-:W-:-:S04]  /*0af0*/  @!P0 LEA R12, P2, R16, R12, 0x1 ;  /* 0x0000000c100c8211 */ /* 0x001fc800078408ff */
[----:B------:R-:W-:Y:S01]  /*0b00*/  @!P0 LEA.HI.X R13, R16, R13, R25, 0x1, P2 ;  /* 0x0000000d100d8211 */ /* 0x000fe200010f0c19 */
[----:B------:R-:W-:Y:S01]  /*0b10*/  IMAD R16, R6, UR10, RZ ;  /* 0x0000000a06107c24 */ /* 0x000fe2000f8e02ff */
[----:B------:R-:W-:Y:S07]  /*0b20*/  @!P1 BRA `(.L_x_457) ;  /* 0x0000000000289947 */ /* 0x000fee0003800000 */
        /* <DEDUP_REMOVED lines=10> */
.L_x_457:
[----:B------:R-:W-:Y:S01]  /*0bd0*/  @!P0 F2FP.BF16.F32.PACK_AB R27, R18, R17 ;  /* 0x00000011121b823e */ /* 0x000fe200000010ff */
[C---:B------:R-:W-:Y:S01]  /*0be0*/  IMAD R25, R19.reuse, UR11, R16 ;  /* 0x0000000b13197c24 */ /* 0x040fe2000f8e0210 */
[----:B------:R-:W-:Y:S01]  /*0bf0*/  BSSY B0, `(.L_x_458) ;  /* 0x000000c000007945 */ /* 0x000fe20003800000 */
[----:B------:R-:W-:Y:S01]  /*0c00*/  IMAD.WIDE.U32 R16, R19, UR10, R22 ;  /* 0x0000000a13107c25 */ /* 0x000fe2000f8e0016 */
[----:B------:R-:W-:Y:S01]  /*0c10*/  PRMT R18, RZ, 0x7610, R18 ;  /* 0x00007610ff127816 */ /* 0x000fe20000000012 */
[----:B------:R0:W-:Y:S01]  /*0c20*/  @!P0 STG.E desc[UR8][R12.64], R27 ;  /* 0x0000001b0c008986 */ /* 0x0001e2000c101908 */
[----:B------:R-:W-:Y:S02]  /*0c30*/  PRMT R20, RZ, 0x7610, R20 ;  /* 0x00007610ff147816 */ /* 0x000fe40000000014 */
[----:B------:R-:W-:Y:S01]  /*0c40*/  IADD3 R25, R17, R25, RZ ;  /* 0x0000001911197210 */ /* 0x000fe20007ffe0ff */
[----:B------:R-:W-:Y:S06]  /*0c50*/  @P0 BRA `(.L_x_459) ;  /* 0x0000000000140947 */ /* 0x000fec0003800000 */
[----:B0-----:R-:W-:-:S04]  /*0c60*/  LEA R12, P2, R16, UR12, 0x1 ;  /* 0x0000000c100c7c11 */ /* 0x001fc8000f8408ff */
[----:B------:R-:W-:-:S05]  /*0c70*/  LEA.HI.X R13, R16, UR13, R25, 0x1, P2 ;  /* 0x0000000d100d7c11 */ /* 0x000fca00090f0c19 */
[----:B------:R-:W2:Y:S02]  /*0c80*/  LDG.E R12, desc[UR8][R12.64] ;  /* 0x000000080c0c7981 */ /* 0x000ea4000c1e1900 */
[C---:B--2---:R-:W-:Y:S02]  /*0c90*/  PRMT R20, R12.reuse, 0x7610, R20 ;  /* 0x000076100c147816 */ /* 0x044fe40000000014 */
[----:B------:R-:W-:-:S07]  /*0ca0*/  PRMT R18, R12, 0x7632, R18 ;  /* 0x000076320c127816 */ /* 0x000fce0000000012 */
.L_x_459:
[----:B------:R-:W-:Y:S05]  /*0cb0*/  BSYNC B0 ;  /* 0x0000000000007941 */ /* 0x000fea0003800000 */
.L_x_458:
[----:B0-----:R-:W0:Y:S01]  /*0cc0*/  @!P0 LDC.64 R12, c[0x0][0x210] ;  /* 0x00008400ff0c8b82 */ /* 0x001e220000000a00 */
[----:B------:R-:W-:Y:S01]  /*0cd0*/  IMAD.U32 R20, R20, 0x10000, RZ ;  /* 0x0001000014147824 */ /* 0x000fe200078e00ff */
[----:B------:R-:W-:-:S03]  /*0ce0*/  SHF.L.U32 R18, R18, 0x10, RZ ;  /* 0x0000001012127819 */ /* 0x000fc600000006ff */
[C---:B------:R-:W-:Y:S02]  /*0cf0*/  FADD.FTZ R20, -R5.reuse, R20 ;  /* 0x0000001405147221 */ /* 0x040fe40000010100 */
[----:B------:R-:W-:Y:S01]  /*0d00*/  FADD.FTZ R18, -R5, R18 ;  /* 0x0000001205127221 */ /* 0x000fe20000010100 */
[----:B0-----:R-:W-:-:S04]  /*0d10*/  @!P0 LEA R12, P2, R16, R12, 0x1 ;  /* 0x0000000c100c8211 */ /* 0x001fc800078408ff */
[----:B------:R-:W-:Y:S01]  /*0d20*/  @!P0 LEA.HI.X R13, R16, R13, R25, 0x1, P2 ;  /* 0x0000000d100d8211 */ /* 0x000fe200010f0c19 */
[-C--:B------:R-:W-:Y:S01]  /*0d30*/  FMUL.FTZ R25, R20, R7.reuse ;  /* 0x0000000714197220 */ /* 0x080fe20000410000 */
[----:B------:R-:W-:Y:S01]  /*0d40*/  IADD3 R17, P2, R19, 0x1, RZ ;  /* 0x0000000113117810 */ /* 0x000fe20007f5e0ff */
[----:B------:R-:W-:Y:S02]  /*0d50*/  FMUL.FTZ R20, R18, R7 ;  /* 0x0000000712147220 */ /* 0x000fe40000410000 */
[----:B------:R-:W-:Y:S01]  /*0d60*/  FFMA.FTZ R18, R10, R25, R8 ;  /* 0x000000190a127223 */ /* 0x000fe20000010008 */
[----:B------:R-:W-:Y:S01]  /*0d70*/  IADD3.X R16, RZ, R6, RZ, P2, !PT ;  /* 0x00000006ff107210 */ /* 0x000fe200017fe4ff */
[----:B------:R-:W-:-:S04]  /*0d80*/  FFMA.FTZ R25, R11, R20, R9 ;  /* 0x000000140b197223 */ /* 0x000fc80000010009 */
[----:B------:R-:W-:Y:S01]  /*0d90*/  IMAD R16, R16, UR10, RZ ;  /* 0x0000000a10107c24 */ /* 0x000fe2000f8e02ff */
        /* <DEDUP_REMOVED lines=11> */
.L_x_460:
[----:B------:R-:W-:Y:S01]  /*0e50*/  @!P0 F2FP.BF16.F32.PACK_AB R27, R25, R18 ;  /* 0x00000012191b823e */ /* 0x000fe200000010ff */
[C---:B------:R-:W-:Y:S01]  /*0e60*/  IMAD R25, R17.reuse, UR11, R16 ;  /* 0x0000000b11197c24 */ /* 0x040fe2000f8e0210 */
[----:B------:R-:W-:Y:S01]  /*0e70*/  BSSY B0, `(.L_x_461) ;  /* 0x000000c000007945 */ /* 0x000fe20003800000 */
[----:B------:R-:W-:Y:S01]  /*0e80*/  IMAD.WIDE.U32 R16, R17, UR10, R22 ;  /* 0x0000000a11107c25 */ /* 0x000fe2000f8e0016 */
[----:B------:R-:W-:Y:S01]  /*0e90*/  PRMT R18, RZ, 0x7610, R18 ;  /* 0x00007610ff127816 */ /* 0x000fe20000000012 */
[----:B------:R0:W-:Y:S01]  /*0ea0*/  @!P0 STG.E desc[UR8][R12.64], R27 ;  /* 0x0000001b0c008986 */ /* 0x0001e2000c101908 */
[----:B------:R-:W-:Y:S01]  /*0eb0*/  PRMT R20, RZ, 0x7610, R20 ;  /* 0x00007610ff147816 */ /* 0x000fe20000000014 */
[----:B------:R-:W-:Y:S01]  /*0ec0*/  IMAD.IADD R25, R17, 0x1, R25 ;  /* 0x0000000111197824 */ /* 0x000fe200078e0219 */
[----:B------:R-:W-:Y:S06]  /*0ed0*/  @P0 BRA `(.L_x_462) ;  /* 0x0000000000140947 */ /* 0x000fec0003800000 */
[----:B0-----:R-:W-:-:S04]  /*0ee0*/  LEA R12, P2, R16, UR12, 0x1 ;  /* 0x0000000c100c7c11 */ /* 0x001fc8000f8408ff */
[----:B------:R-:W-:-:S05]  /*0ef0*/  LEA.HI.X R13, R16, UR13, R25, 0x1, P2 ;  /* 0x0000000d100d7c11 */ /* 0x000fca00090f0c19 */
[----:B------:R-:W2:Y:S02]  /*0f00*/  LDG.E R12, desc[UR8][R12.64] ;  /* 0x000000080c0c7981 */ /* 0x000ea4000c1e1900 */
[C---:B--2---:R-:W-:Y:S02]  /*0f10*/  PRMT R20, R12.reuse, 0x7610, R20 ;  /* 0x000076100c147816 */ /* 0x044fe40000000014 */
[----:B------:R-:W-:-:S07]  /*0f20*/  PRMT R18, R12, 0x7632, R18 ;  /* 0x000076320c127816 */ /* 0x000fce0000000012 */
.L_x_462:
[----:B------:R-:W-:Y:S05]  /*0f30*/  BSYNC B0 ;  /* 0x0000000000007941 */ /* 0x000fea0003800000 */
.L_x_461:
[----:B0-----:R-:W0:Y:S01]  /*0f40*/  @!P0 LDC.64 R12, c[0x0][0x210] ;  /* 0x00008400ff0c8b82 */ /* 0x001e220000000a00 */
[----:B------:R-:W-:Y:S02]  /*0f50*/  SHF.L.U32 R20, R20, 0x10, RZ ;  /* 0x0000001014147819 */ /* 0x000fe400000006ff */
[----:B------:R-:W-:-:S03]  /*0f60*/  SHF.L.U32 R18, R18, 0x10, RZ ;  /* 0x0000001012127819 */ /* 0x000fc600000006ff */
[C---:B------:R-:W-:Y:S02]  /*0f70*/  FADD.FTZ R20, -R5.reuse, R20 ;  /* 0x0000001405147221 */ /* 0x040fe40000010100 */
[----:B------:R-:W-:Y:S02]  /*0f80*/  FADD.FTZ R18, -R5, R18 ;  /* 0x0000001205127221 */ /* 0x000fe40000010100 */
[-C--:B------:R-:W-:Y:S02]  /*0f90*/  FMUL.FTZ R17, R20, R7.reuse ;  /* 0x0000000714117220 */ /* 0x080fe40000410000 */
[----:B------:R-:W-:Y:S01]  /*0fa0*/  FMUL.FTZ R20, R18, R7 ;  /* 0x0000000712147220 */ /* 0x000fe20000410000 */
[----:B0-----:R-:W-:-:S04]  /*0fb0*/  @!P0 LEA R12, P2, R16, R12, 0x1 ;  /* 0x0000000c100c8211 */ /* 0x001fc800078408ff */
[----:B------:R-:W-:Y:S02]  /*0fc0*/  @!P0 LEA.HI.X R13, R16, R13, R25, 0x1, P2 ;  /* 0x0000000d100d8211 */ /* 0x000fe400010f0c19 */
[----:B------:R-:W-:-:S05]  /*0fd0*/  IADD3 R25, P2, R19, 0x2, RZ ;  /* 0x0000000213197810 */ /* 0x000fca0007f5e0ff */
[----:B------:R-:W-:-:S04]  /*0fe0*/  IMAD.X R16, RZ, RZ, R6, P2 ;  /* 0x000000ffff107224 */ /* 0x000fc800010e0606 */
[----:B------:R-:W-:Y:S02]  /*0ff0*/  IMAD R18, R16, UR10, RZ ;  /* 0x0000000a10127c24 */ /* 0x000fe4000f8e02ff */
        /* <DEDUP_REMOVED lines=13> */
.L_x_463:
[----:B------:R-:W-:Y:S01]  /*10d0*/  @!P0 F2FP.BF16.F32.PACK_AB R27, R17, R16 ;  /* 0x00000010111b823e */ /* 0x000fe200000010ff */
[C---:B------:R-:W-:Y:S01]  /*10e0*/  IMAD.WIDE.U32 R16, R25.reuse, UR10, R22 ;  /* 0x0000000a19107c25 */ /* 0x040fe2000f8e0016 */
[----:B------:R-:W-:Y:S01]  /*10f0*/  BSSY B0, `(.L_x_464) ;  /* 0x000000c000007945 */ /* 0x000fe20003800000 */
[----:B------:R-:W-:Y:S02]  /*1100*/  PRMT R20, RZ, 0x7610, R20 ;  /* 0x00007610ff147816 */ /* 0x000fe40000000014 */
[----:B------:R0:W-:Y:S01]  /*1110*/  @!P0 STG.E desc[UR8][R12.64], R27 ;  /* 0x0000001b0c008986 */ /* 0x0001e2000c101908 */
[--C-:B------:R-:W-:Y:S01]  /*1120*/  IMAD R25, R25, UR11, R18.reuse ;  /* 0x0000000b19197c24 */ /* 0x100fe2000f8e0212 */
[----:B------:R-:W-:-:S04]  /*1130*/  PRMT R18, RZ, 0x7610, R18 ;  /* 0x00007610ff127816 */ /* 0x000fc80000000012 */
[----:B------:R-:W-:Y:S01]  /*1140*/  IADD3 R25, R17, R25, RZ ;  /* 0x0000001911197210 */ /* 0x000fe20007ffe0ff */
[----:B------:R-:W-:Y:S06]  /*1150*/  @P0 BRA `(.L_x_465) ;  /* 0x0000000000140947 */ /* 0x000fec0003800000 */
[----:B0-----:R-:W-:-:S04]  /*1160*/  LEA R12, P2, R16, UR12, 0x1 ;  /* 0x0000000c100c7c11 */ /* 0x001fc8000f8408ff */
[----:B------:R-:W-:-:S05]  /*1170*/  LEA.HI.X R13, R16, UR13, R25, 0x1, P2 ;  /* 0x0000000d100d7c11 */ /* 0x000fca00090f0c19 */
[----:B------:R-:W2:Y:S02]  /*1180*/  LDG.E R12, desc[UR8][R12.64] ;  /* 0x000000080c0c7981 */ /* 0x000ea4000c1e1900 */
[C---:B--2---:R-:W-:Y:S02]  /*1190*/  PRMT R20, R12.reuse, 0x7610, R20 ;  /* 0x000076100c147816 */ /* 0x044fe40000000014 */
[----:B------:R-:W-:-:S07]  /*11a0*/  PRMT R18, R12, 0x7632, R18 ;  /* 0x000076320c127816 */ /* 0x000fce0000000012 */
.L_x_465:
[----:B------:R-:W-:Y:S05]  /*11b0*/  BSYNC B0 ;  /* 0x0000000000007941 */ /* 0x000fea0003800000 */
.L_x_464:
[----:B------:R-:W-:Y:S01]  /*11c0*/  SHF.L.U32 R20, R20, 0x10, RZ ;  /* 0x0000001014147819 */ /* 0x000fe200000006ff */
[----:B------:R-:W-:-:S04]  /*11d0*/  IMAD.U32 R18, R18, 0x10000, RZ ;  /* 0x0001000012127824 */ /* 0x000fc800078e00ff */
[C---:B------:R-:W-:Y:S01]  /*11e0*/  FADD.FTZ R20, -R5.reuse, R20 ;  /* 0x0000001405147221 */ /* 0x040fe20000010100 */
[----:B------:R-:W-:-:S03]  /*11f0*/  FADD.FTZ R18, -R5, R18 ;  /* 0x0000001205127221 */ /* 0x000fc60000010100 */
[-C--:B0-----:R-:W-:Y:S01]  /*1200*/  FMUL.FTZ R13, R20, R7.reuse ;  /* 0x00000007140d7220 */ /* 0x081fe20000410000 */
        /* <DEDUP_REMOVED lines=14> */
.L_x_466:
[----:B------:R-:W0:Y:S01]  /*12f0*/  @!P0 LDC.64 R12, c[0x0][0x210] ;  /* 0x00008400ff0c8b82 */ /* 0x000e220000000a00 */
[----:B------:R-:W-:Y:S02]  /*1300*/  @!P0 F2FP.BF16.F32.PACK_AB R27, R27, R18 ;  /* 0x000000121b1b823e */ /* 0x000fe400000010ff */
[----:B0-----:R-:W-:-:S04]  /*1310*/  @!P0 LEA R12, P1, R16, R12, 0x1 ;  /* 0x0000000c100c8211 */ /* 0x001fc800078208ff */
[----:B------:R-:W-:Y:S02]  /*1320*/  @!P0 LEA.HI.X R13, R16, R13, R25, 0x1, P1 ;  /* 0x0000000d100d8211 */ /* 0x000fe400008f0c19 */
[C---:B------:R-:W-:Y:S02]  /*1330*/  IADD3 R16, R19.reuse, 0x3, RZ ;  /* 0x0000000313107810 */ /* 0x040fe40007ffe0ff */
[----:B------:R-:W-:Y:S01]  /*1340*/  IADD3 R19, P2, R19, 0x4, RZ ;  /* 0x0000000413137810 */ /* 0x000fe20007f5e0ff */
[----:B------:R0:W-:Y:S01]  /*1350*/  @!P0 STG.E desc[UR8][R12.64], R27 ;  /* 0x0000001b0c008986 */ /* 0x0001e2000c101908 */
[----:B------:R-:W-:Y:S02]  /*1360*/  ISETP.GE.AND P1, PT, R16, R21, PT ;  /* 0x000000151000720c */ /* 0x000fe40003f26270 */
[----:B------:R-:W-:-:S11]  /*1370*/  IADD3.X R6, RZ, R6, RZ, P2, !PT ;  /* 0x00000006ff067210 */ /* 0x000fd600017fe4ff */
[----:B0-----:R-:W-:Y:S05]  /*1380*/  @!P1 BRA `(.L_x_467) ;  /* 0xfffffff4006c9947 */ /* 0x001fea000383ffff */
.L_x_451:
        /* <DEDUP_REMOVED lines=14> */
.L_x_468:
        /* <DEDUP_REMOVED lines=9> */
.L_x_4388:


//--------------------- .text._Z32group_norm_nhwc_fwd_scale_kernelI11Bf16IOFp32WLi168EEv26Group_norm_nhwc_fwd_params --------------------------
	.section	.text._Z32group_norm_nhwc_fwd_scale_kernelI11Bf16IOFp32WLi168EEv26Group_norm_nhwc_fwd_params,"ax",@progbits
	.align	128
        .global         _Z32group_norm_nhwc_fwd_scale_kernelI11Bf16IOFp32WLi168EEv26Group_norm_nhwc_fwd_params
        .type           _Z32group_norm_nhwc_fwd_scale_kernelI11Bf16IOFp32WLi168EEv26Group_norm_nhwc_fwd_params,@function
        .size           _Z32group_norm_nhwc_fwd_scale_kernelI11Bf16IOFp32WLi168EEv26Group_norm_nhwc_fwd_params,(.L_x_4389 - _Z32group_norm_nhwc_fwd_scale_kernelI11Bf16IOFp32WLi168EEv26Group_norm_nhwc_fwd_params)
        .other          _Z32group_norm_nhwc_fwd_scale_kernelI11Bf16IOFp32WLi168EEv26Group_norm_nhwc_fwd_params,@"STO_CUDA_ENTRY STV_DEFAULT"
_Z32group_norm_nhwc_fwd_scale_kernelI11Bf16IOFp32WLi168EEv26Group_norm_nhwc_fwd_params:
.text._Z32group_norm_nhwc_fwd_scale_kernelI11Bf16IOFp32WLi168EEv26Group_norm_nhwc_fwd_params:
        /* <DEDUP_REMOVED lines=93> */
.L_x_472:
        /* <DEDUP_REMOVED lines=37> */
.L_x_471:
        /* <DEDUP_REMOVED lines=8> */
.L_x_470:
        /* <DEDUP_REMOVED lines=10> */
.L_x_485:
        /* <DEDUP_REMOVED lines=16> */
.L_x_474:
[----:B------:R-:W-:Y:S05]  /*0a40*/  BSYNC B0 ;  /* 0x0000000000007941 */ /* 0x000fea0003800000 */
.L_x_473:
        /* <DEDUP_REMOVED lines=24> */
.L_x_475:
        /* <DEDUP_REMOVED lines=14> */
.L_x_477:
[----:B------:R-:W-:Y:S05]  /*0cb0*/  BSYNC B0 ;  /* 0x0000000000007941 */ /* 0x000fea0003800000 */
.L_x_476:
        /* <DEDUP_REMOVED lines=25> */
.L_x_478:
        /* <DEDUP_REMOVED lines=14> */
.L_x_480:
[----:B------:R-:W-:Y:S05]  /*0f30*/  BSYNC B0 ;  /* 0x0000000000007941 */ /* 0x000fea0003800000 */
.L_x_479:
        /* <DEDUP_REMOVED lines=25> */
.L_x_481:
        /* <DEDUP_REMOVED lines=14> */
.L_x_483:
[----:B------:R-:W-:Y:S05]  /*11b0*/  BSYNC B0 ;  /* 0x0000000000007941 */ /* 0x000fea0003800000 */
.L_x_482:
        /* <DEDUP_REMOVED lines=19> */
.L_x_484:
        /* <DEDUP_REMOVED lines=10> */
.L_x_469:
        /* <DEDUP_REMOVED lines=14> */
.L_x_486:
        /* <DEDUP_REMOVED lines=9> */
.L_x_4389:


//--------------------- .text._Z32group_norm_nhwc_fwd_scale_kernelI11Bf16IOFp32WLi64EEv26Group_norm_nhwc_fwd_params --------------------------
	.section	.text._Z32group_norm_nhwc_fwd_scale_kernelI11Bf16IOFp32WLi64EEv26Group_norm_nhwc_fwd_params,"ax",@progbits
	.align	128
        .global         _Z32group_norm_nhwc_fwd_scale_kernelI11Bf16IOFp32WLi64EEv26Group_norm_nhwc_fwd_params
        .type           _Z32group_norm_nhwc_fwd_scale_kernelI11Bf16IOFp32WLi64EEv26Group_norm_nhwc_fwd_params,@function
        .size           _Z32group_norm_nhwc_fwd_scale_kernelI11Bf16IOFp32WLi64EEv26Group_norm_nhwc_fwd_params,(.L_x_4390 - _Z32group_norm_nhwc_fwd_scale_kernelI11Bf16IOFp32WLi64EEv26Group_norm_nhwc_fwd_params)
        .other          _Z32group_norm_nhwc_fwd_scale_kernelI11Bf16IOFp32WLi64EEv26Group_norm_nhwc_fwd_params,@"STO_CUDA_ENTRY STV_DEFAULT"
_Z32group_norm_nhwc_fwd_scale_kernelI11Bf16IOFp32WLi64EEv26Group_norm_nhwc_fwd_params:
.text._Z32group_norm_nhwc_fwd_scale_kernelI11Bf16IOFp32WLi64EEv26Group_norm_nhwc_fwd_params:
        /* <DEDUP_REMOVED lines=93> */
.L_x_490:
        /* <DEDUP_REMOVED lines=37> */
.L_x_489:
        /* <DEDUP_REMOVED lines=8> */
.L_x_488:
        /* <DEDUP_REMOVED lines=10> */
.L_x_503:
        /* <DEDUP_REMOVED lines=16> */
.L_x_492:
[----:B------:R-:W-:Y:S05]  /*0a40*/  BSYNC B0 ;  /* 0x0000000000007941 */ /* 0x000fea0003800000 */
.L_x_491:
        /* <DEDUP_REMOVED lines=24> */
.L_x_493:
        /* <DEDUP_REMOVED lines=14> */
.L_x_495:
[----:B------:R-:W-:Y:S05]  /*0cb0*/  BSYNC B0 ;  /* 0x0000000000007941 */ /* 0x000fea0003800000 */
.L_x_494:
        /* <DEDUP_REMOVED lines=25> */
.L_x_496:
        /* <DEDUP_REMOVED lines=14> */
.L_x_498:
[----:B------:R-:W-:Y:S05]  /*0f30*/  BSYNC B0 ;  /* 0x0000000000007941 */ /* 0x000fea0003800000 */
.L_x_497:
        /* <DEDUP_REMOVED lines=25> */
.L_x_499:
        /* <DEDUP_REMOVED lines=14> */
.L_x_501:
[----:B------:R-:W-:Y:S05]  /*11b0*/  BSYNC B0 ;  /* 0x0000000000007941 */ /* 0x000fea0003800000 */
.L_x_500:
        /* <DEDUP_REMOVED lines=19> */
.L_x_502:
        /* <DEDUP_REMOVED lines=10> */
.L_x_487:
        /* <DEDUP_REMOVED lines=14> */
.L_x_504:
        /* <DEDUP_REMOVED lines=9> */
.L_x_4390:


//--------------------- .text._Z32group_norm_nhwc_fwd_scale_kernelI11Bf16IOFp32WLi128EEv26Group_norm_nhwc_fwd_params --------------------------
	.section	.text._Z32group_norm_nhwc_fwd_scale_kernelI11Bf16IOFp32WLi128EEv26Group_norm_nhwc_fwd_params,"ax",@progbits
	.align	128
        .global         _Z32group_norm_nhwc_fwd_scale_kernelI11Bf16IOFp32WLi128EEv26Group_norm_nhwc_fwd_params
        .type           _Z32group_norm_nhwc_fwd_scale_kernelI11Bf16IOFp32WLi128EEv26Group_norm_nhwc_fwd_params,@function
        .size           _Z32group_norm_nhwc_fwd_scale_kernelI11Bf16IOFp32WLi128EEv26Group_norm_nhwc_fwd_params,(.L_x_4391 - _Z32group_norm_nhwc_fwd_scale_kernelI11Bf16IOFp32WLi128EEv26Group_norm_nhwc_fwd_params)
        .other          _Z32group_norm_nhwc_fwd_scale_kernelI11Bf16IOFp32WLi128EEv26Group_norm_nhwc_fwd_params,@"STO_CUDA_ENTRY STV_DEFAULT"
_Z32group_norm_nhwc_fwd_scale_kernelI11Bf16IOFp32WLi128EEv26Group_norm_nhwc_fwd_params:
.text._Z32group_norm_nhwc_fwd_scale_kernelI11Bf16IOFp32WLi128EEv26Group_norm_nhwc_fwd_params:
        /* <DEDUP_REMOVED lines=93> */
.L_x_508:
        /* <DEDUP_REMOVED lines=37> */
.L_x_507:
        /* <DEDUP_REMOVED lines=8> */
.L_x_506:
        /* <DEDUP_REMOVED lines=10> */
.L_x_521:
        /* <DEDUP_REMOVED lines=16> */
.L_x_510:
[----:B------:R-:W-:Y:S05]  /*0a40*/  BSYNC B0 ;  /* 0x0000000000007941 */ /* 0x000fea0003800000 */
.L_x_509:
        /* <DEDUP_REMOVED lines=24> */
.L_x_511:
        /* <DEDUP_REMOVED lines=14> */
.L_x_513:
[----:B------:R-:W-:Y:S05]  /*0cb0*/  BSYNC B0 ;  /* 0x0000000000007941 */ /* 0x000fea0003800000 */
.L_x_512:
        /* <DEDUP_REMOVED lines=25> */
.L_x_514:
        /* <DEDUP_REMOVED lines=14> */
.L_x_516:
[----:B------:R-:W-:Y:S05]  /*0f30*/  BSYNC B0 ;  /* 0x0000000000007941 */ /* 0x000fea0003800000 */
.L_x_515:
        /* <DEDUP_REMOVED lines=25> */
.L_x_517:
        /* <DEDUP_REMOVED lines=14> */
.L_x_519:
[----:B------:R-:W-:Y:S05]  /*11b0*/  BSYNC B0 ;  /* 0x0000000000007941 */ /* 0x000fea0003800000 */
.L_x_518:
        /* <DEDUP_REMOVED lines=19> */
.L_x_520:
        /* <DEDUP_REMOVED lines=10> */
.L_x_505:
        /* <DEDUP_REMOVED lines=14> */
.L_x_522:
        /* <DEDUP_REMOVED lines=9> */
.L_x_4391:


//--------------------- .text._Z32group_norm_nhwc_fwd_scale_kernelI11Bf16IOFp32WLi192EEv26Group_norm_nhwc_fwd_params --------------------------
	.section	.text._Z32group_norm_nhwc_fwd_scale_kernelI11Bf16IOFp32WLi192EEv26Group_norm_nhwc_fwd_params,"ax",@progbits
	.align	128
        .global         _Z32group_norm_nhwc_fwd_scale_kernelI11Bf16IOFp32WLi192EEv26Group_norm_nhwc_fwd_params
        .type           _Z32group_norm_nhwc_fwd_scale_kernelI11Bf16IOFp32WLi192EEv26Group_norm_nhwc_fwd_params,@function
        .size           _Z32group_norm_nhwc_fwd_scale_kernelI11Bf16IOFp32WLi192EEv26Group_norm_nhwc_fwd_params,(.L_x_4392 - _Z32group_norm_nhwc_fwd_scale_kernelI11Bf16IOFp32WLi192EEv26Group_norm_nhwc_fwd_params)
        .other          _Z32group_norm_nhwc_fwd_scale_kernelI11Bf16IOFp32WLi192EEv26Group_norm_nhwc_fwd_params,@"STO_CUDA_ENTRY STV_DEFAULT"
_Z32group_norm_nhwc_fwd_scale_kernelI11Bf16IOFp32WLi192EEv26Group_norm_nhwc_fwd_params:
.text._Z32group_norm_nhwc_fwd_scale_kernelI11Bf16IOFp32WLi192EEv26Group_norm_nhwc_fwd_params:
        /* <DEDUP_REMOVED lines=93> */
.L_x_526:
        /* <DEDUP_REMOVED lines=37> */
.L_x_525:
        /* <DEDUP_REMOVED lines=8> */
.L_x_524:
        /* <DEDUP_REMOVED lines=10> */
.L_x_539:
        /* <DEDUP_REMOVED lines=16> */
.L_x_528:
[----:B------:R-:W-:Y:S05]  /*0a40*/  BSYNC B0 ;  /* 0x0000000000007941 */ /* 0x000fea0003800000 */
.L_x_527:
        /* <DEDUP_REMOVED lines=24> */
.L_x_529:
        /* <DEDUP_REMOVED lines=14> */
.L_x_531:
[----:B------:R-:W-:Y:S05]  /*0cb0*/  BSYNC B0 ;  /* 0x0000000000007941 */ /* 0x000fea0003800000 */
.L_x_530:
        /* <DEDUP_REMOVED lines=25> */
.L_x_532:
        /* <DEDUP_REMOVED lines=14> */
.L_x_534:
[----:B------:R-:W-:Y:S05]  /*0f30*/  BSYNC B0 ;  /* 0x0000000000007941 */ /* 0x000fea0003800000 */
.L_x_533:
        /* <DEDUP_REMOVED lines=25> */
.L_x_535:
        /* <DEDUP_REMOVED lines=14> */
.L_x_537:
[----:B------:R-:W-:Y:S05]  /*11b0*/  BSYNC B0 ;  /* 0x0000000000007941 */ /* 0x000fea0003800000 */
.L_x_536:
        /* <DEDUP_REMOVED lines=19> */
.L_x_538:
        /* <DEDUP_REMOVED lines=10> */
.L_x_523:
        /* <DEDUP_REMOVED lines=14> */
.L_x_540:
        /* <DEDUP_REMOVED lines=9> */
.L_x_4392:


//--------------------- .text._Z32group_norm_nhwc_fwd_scale_kernelI11Bf16IOFp32WLi448EEv26Group_norm_nhwc_fwd_params --------------------------
	.section	.text._Z32group_norm_nhwc_fwd_scale_kernelI11Bf16IOFp32WLi448EEv26Group_norm_nhwc_fwd_params,"ax",@progbits
	.align	128
        .global         _Z32group_norm_nhwc_fwd_scale_kernelI11Bf16IOFp32WLi448EEv26Group_norm_nhwc_fwd_params
        .type           _Z32group_norm_nhwc_fwd_scale_kernelI11Bf16IOFp32WLi448EEv26Group_norm_nhwc_fwd_params,@function
        .size           _Z32group_norm_nhwc_fwd_scale_kernelI11Bf16IOFp32WLi448EEv26Group_norm_nhwc_fwd_params,(.L_x_4393 - _Z32group_norm_nhwc_fwd_scale_kernelI11Bf16IOFp32WLi448EEv26Group_norm_nhwc_fwd_params)
        .other          _Z32group_norm_nhwc_fwd_scale_kernelI11Bf16IOFp32WLi448EEv26Group_norm_nhwc_fwd_params,@"STO_CUDA_ENTRY STV_DEFAULT"
_Z32group_norm_nhwc_fwd_scale_kernelI11Bf16IOFp32WLi448EEv26Group_norm_nhwc_fwd_params:
.text._Z32group_norm_nhwc_fwd_scale_kernelI11Bf16IOFp32WLi448EEv26Group_norm_nhwc_fwd_params:
        /* <DEDUP_REMOVED lines=93> */
.L_x_544:
        /* <DEDUP_REMOVED lines=37> */
.L_x_543:
        /* <DEDUP_REMOVED lines=8> */
.L_x_542:
        /* <DEDUP_REMOVED lines=10> */
.L_x_557:
        /* <DEDUP_REMOVED lines=16> */
.L_x_546:
[----:B------:R-:W-:Y:S05]  /*0a40*/  BSYNC B0 ;  /* 0x0000000000007941 */ /* 0x000fea0003800000 */
.L_x_545:
        /* <DEDUP_REMOVED lines=24> */
.L_x_547:
        /* <DEDUP_REMOVED lines=14> */
.L_x_549:
[----:B------:R-:W-:Y:S05]  /*0cb0*/  BSYNC B0 ;  /* 0x0000000000007941 */ /* 0x000fea0003800000 */
.L_x_548:
        /* <DEDUP_REMOVED lines=25> */
.L_x_550:
        /* <DEDUP_REMOVED lines=14> */
.L_x_552:
[----:B------:R-:W-:Y:S05]  /*0f30*/  BSYNC B0 ;  /* 0x0000000000007941 */ /* 0x000fea0003800000 */
.L_x_551:
        /* <DEDUP_REMOVED lines=25> */
.L_x_553:
        /* <DEDUP_REMOVED lines=14> */
.L_x_555:
[----:B------:R-:W-:Y:S05]  /*11b0*/  BSYNC B0 ;  /* 0x0000000000007941 */ /* 0x000fea0003800000 */
.L_x_554:
        /* <DEDUP_REMOVED lines=19> */
.L_x_556:
        /* <DEDUP_REMOVED lines=10> */
.L_x_541:
        /* <DEDUP_REMOVED lines=14> */
.L_x_558:
        /* <DEDUP_REMOVED lines=9> */
.L_x_4393:


//--------------------- .text._Z32group_norm_nhwc_fwd_scale_kernelI11Bf16IOFp32WLi256EEv26Group_norm_nhwc_fwd_params --------------------------
	.section	.text._Z32group_norm_nhwc_fwd_scale_kernelI11Bf16IOFp32WLi256EEv26Group_norm_nhwc_fwd_params,"ax",@progbits
	.align	128
        .global         _Z32group_norm_nhwc_fwd_scale_kernelI11Bf16IOFp32WLi256EEv26Group_norm_nhwc_fwd_params
        .type           _Z32group_norm_nhwc_fwd_scale_kernelI11Bf16IOFp32WLi256EEv26Group_norm_nhwc_fwd_params,@function
        .size           _Z32group_norm_nhwc_fwd_scale_kernelI11Bf16IOFp32WLi256EEv26Group_norm_nhwc_fwd_params,(.L_x_4394 - _Z32group_norm_nhwc_fwd_scale_kernelI11Bf16IOFp32WLi256EEv26Group_norm_nhwc_fwd_params)
        .other          _Z32group_norm_nhwc_fwd_scale_kernelI11Bf16IOFp32WLi256EEv26Group_norm_nhwc_fwd_params,@"STO_CUDA_ENTRY STV_DEFAULT"
_Z32group_norm_nhwc_fwd_scale_kernelI11Bf16IOFp32WLi256EEv26Group_norm_nhwc_fwd_params:
.text._Z32group_norm_nhwc_fwd_scale_kernelI11Bf16IOFp32WLi256EEv26Group_norm_nhwc_fwd_params:
        /* <DEDUP_REMOVED lines=93> */
.L_x_562:
        /* <DEDUP_REMOVED lines=37> */
.L_x_561:
        /* <DEDUP_REMOVED lines=8> */
.L_x_560:
        /* <DEDUP_REMOVED lines=10> */
.L_x_575:
        /* <DEDUP_REMOVED lines=16> */
.L_x_564:
[----:B------:R-:W-:Y:S05]  /*0a40*/  BSYNC B0 ;  /* 0x0000000000007941 */ /* 0x000fea0003800000 */
.L_x_563:
        /* <DEDUP_REMOVED lines=24> */
.L_x_565:
        /* <DEDUP_REMOVED lines=14> */
.L_x_567:
[----:B------:R-:W-:Y:S05]  /*0cb0*/  BSYNC B0 ;  /* 0x0000000000007941 */ /* 0x000fea0003800000 */
.L_x_566:
        /* <DEDUP_REMOVED lines=25> */
.L_x_568:
        /* <DEDUP_REMOVED lines=14> */
.L_x_570:
[----:B------:R-:W-:Y:S05]  /*0f30*/  BSYNC B0 ;  /* 0x0000000000007941 */ /* 0x000fea0003800000 */
.L_x_569:
        /* <DEDUP_REMOVED lines=25> */
.L_x_571:
        /* <DEDUP_REMOVED lines=14> */
.L_x_573:
[----:B------:R-:W-:Y:S05]  /*11b0*/  BSYNC B0 ;  /* 0x0000000000007941 */ /* 0x000fea0003800000 */
.L_x_572:
        /* <DEDUP_REMOVED lines=19> */
.L_x_574:
        /* <DEDUP_REMOVED lines=10> */
.L_x_559:
        /* <DEDUP_REMOVED lines=14> */
.L_x_576:
        /* <DEDUP_REMOVED lines=9> */
.L_x_4394:


//--------------------- .text._Z32group_norm_nhwc_fwd_scale_kernelI11Bf16IOFp32WLi120EEv26Group_norm_nhwc_fwd_params --------------------------
	.section	.text._Z32group_norm_nhwc_fwd_scale_kernelI11Bf16IOFp32WLi120EEv26Group_norm_nhwc_fwd_params,"ax",@progbits
	.align	128
        .global         _Z32group_norm_nhwc_fwd_scale_kernelI11Bf16IOFp32WLi120EEv26Group_norm_nhwc_fwd_params
        .type           _Z32group_norm_nhwc_fwd_scale_kernelI11Bf16IOFp32WLi120EEv26Group_norm_nhwc_fwd_params,@function
        .size           _Z32group_norm_nhwc_fwd_scale_kernelI11Bf16IOFp32WLi120EEv26Group_norm_nhwc_fwd_params,(.L_x_4395 - _Z32group_norm_nhwc_fwd_scale_kernelI11Bf16IOFp32WLi120EEv26Group_norm_nhwc_fwd_params)
        .other          _Z32group_norm_nhwc_fwd_scale_kernelI11Bf16IOFp32WLi120EEv26Group_norm_nhwc_fwd_params,@"STO_CUDA_ENTRY STV_DEFAULT"
_Z32group_norm_nhwc_fwd_scale_kernelI11Bf16IOFp32WLi120EEv26Group_norm_nhwc_fwd_params:
.text._Z32group_norm_nhwc_fwd_scale_kernelI11Bf16IOFp32WLi120EEv26Group_norm_nhwc_fwd_params:
        /* <DEDUP_REMOVED lines=93> */
.L_x_580:
        /* <DEDUP_REMOVED lines=37> */
.L_x_579:
        /* <DEDUP_REMOVED lines=8> */
.L_x_578:
        /* <DEDUP_REMOVED lines=10> */
.L_x_593:
        /* <DEDUP_REMOVED lines=16> */
.L_x_582:
[----:B------:R-:W-:Y:S05]  /*0a40*/  BSYNC B0 ;  /* 0x0000000000007941 */ /* 0x000fea0003800000 */
.L_x_581:
        /* <DEDUP_REMOVED lines=24> */
.L_x_583:
        /* <DEDUP_REMOVED lines=14> */
.L_x_585:
[----:B------:R-:W-:Y:S05]  /*0cb0*/  BSYNC B0 ;  /* 0x0000000000007941 */ /* 0x000fea0003800000 */
.L_x_584:
        /* <DEDUP_REMOVED lines=25> */
.L_x_586:
        /* <DEDUP_REMOVED lines=14> */
.L_x_588:
[----:B------:R-:W-:Y:S05]  /*0f30*/  BSYNC B0 ;  /* 0x0000000000007941 */ /* 0x000fea0003800000 */
.L_x_587:
        /* <DEDUP_REMOVED lines=25> */
.L_x_589:
        /* <DEDUP_REMOVED lines=14> */
.L_x_591:
[----:B------:R-:W-:Y:S05]  /*11b0*/  BSYNC B0 ;  /* 0x0000000000007941 */ /* 0x000fea0003800000 */
.L_x_590:
        /* <DEDUP_REMOVED lines=19> */
.L_x_592:
        /* <DEDUP_REMOVED lines=10> */
.L_x_577:
        /* <DEDUP_REMOVED lines=14> */
.L_x_594:
        /* <DEDUP_REMOVED lines=9> */
.L_x_4395:


//--------------------- .text._Z32group_norm_nhwc_fwd_scale_kernelI11Bf16IOFp32WLi140EEv26Group_norm_nhwc_fwd_params --------------------------
	.section	.text._Z32group_norm_nhwc_fwd_scale_kernelI11Bf16IOFp32WLi140EEv26Group_norm_nhwc_fwd_params,"ax",@progbits
	.align	128
        .global         _Z32group_norm_nhwc_fwd_scale_kernelI11Bf16IOFp32WLi140EEv26Group_norm_nhwc_fwd_params
        .type           _Z32group_norm_nhwc_fwd_scale_kernelI11Bf16IOFp32WLi140EEv26Group_norm_nhwc_fwd_params,@function
        .size           _Z32group_norm_nhwc_fwd_scale_kernelI11Bf16IOFp32WLi140EEv26Group_norm_nhwc_fwd_params,(.L_x_4396 - _Z32group_norm_nhwc_fwd_scale_kernelI11Bf16IOFp32WLi140EEv26Group_norm_nhwc_fwd_params)
        .other          _Z32group_norm_nhwc_fwd_scale_kernelI11Bf16IOFp32WLi140EEv26Group_norm_nhwc_fwd_params,@"STO_CUDA_ENTRY STV_DEFAULT"
_Z32group_norm_nhwc_fwd_scale_kernelI11Bf16IOFp32WLi140EEv26Group_norm_nhwc_fwd_params:
.text._Z32group_norm_nhwc_fwd_scale_kernelI11Bf16IOFp32WLi140EEv26Group_norm_nhwc_fwd_params:
        /* <DEDUP_REMOVED lines=93> */
.L_x_598:
        /* <DEDUP_REMOVED lines=37> */
.L_x_597:
        /* <DEDUP_REMOVED lines=8> */
.L_x_596:
        /* <DEDUP_REMOVED lines=10> */
.L_x_611:
        /* <DEDUP_REMOVED lines=16> */
.L_x_600:
[----:B------:R-:W-:Y:S05]  /*0a40*/  BSYNC B0 ;  /* 0x0000000000007941 */ /* 0x000fea0003800000 */
.L_x_599:
        /* <DEDUP_REMOVED lines=24> */
.L_x_601:
        /* <DEDUP_REMOVED lines=14> */
.L_x_603:
[----:B------:R-:W-:Y:S05]  /*0cb0*/  BSYNC B0 ;  /* 0x0000000000007941 */ /* 0x000fea0003800000 */
.L_x_602:
        /* <DEDUP_REMOVED lines=25> */
.L_x_604:
        /* <DEDUP_REMOVED lines=14> */
.L_x_606:
[----:B------:R-:W-:Y:S05]  /*0f30*/  BSYNC B0 ;  /* 0x0000000000007941 */ /* 0x000fea0003800000 */
.L_x_605:
        /* <DEDUP_REMOVED lines=25> */
.L_x_607:
        /* <DEDUP_REMOVED lines=14> */
.L_x_609:
[----:B------:R-:W-:Y:S05]  /*11b0*/  BSYNC B0 ;  /* 0x0000000000007941 */ /* 0x000fea0003800000 */
.L_x_608:
        /* <DEDUP_REMOVED lines=19> */
.L_x_610:
        /* <DEDUP_REMOVED lines=10> */
.L_x_595:
        /* <DEDUP_REMOVED lines=14> */
.L_x_612:
        /* <DEDUP_REMOVED lines=9> */
.L_x_4396:


//--------------------- .text._Z32group_norm_nhwc_fwd_scale_kernelI11Bf16IOFp32WLi160EEv26Group_norm_nhwc_fwd_params --------------------------
	.section	.text._Z32group_norm_nhwc_fwd_scale_kernelI11Bf16IOFp32WLi160EEv26Group_norm_nhwc_fwd_params,"ax",@progbits
	.align	128
        .global         _Z32group_norm_nhwc_fwd_scale_kernelI11Bf16IOFp32WLi160EEv26Group_norm_nhwc_fwd_params
        .type           _Z32group_norm_nhwc_fwd_scale_kernelI11Bf16IOFp32WLi160EEv26Group_norm_nhwc_fwd_params,@function
        .size           _Z32group_norm_nhwc_fwd_scale_kernelI11Bf16IOFp32WLi160EEv26Group_norm_nhwc_fwd_params,(.L_x_4397 - _Z32group_norm_nhwc_fwd_scale_kernelI11Bf16IOFp32WLi160EEv26Group_norm_nhwc_fwd_params)
        .other          _Z32group_norm_nhwc_fwd_scale_kernelI11Bf16IOFp32WLi160EEv26Group_norm_nhwc_fwd_params,@"STO_CUDA_ENTRY STV_DEFAULT"
_Z32group_norm_nhwc_fwd_scale_kernelI11Bf16IOFp32WLi160EEv26Group_norm_nhwc_fwd_params:
.text._Z32group_norm_nhwc_fwd_scale_kernelI11Bf16IOFp32WLi160EEv26Group_norm_nhwc_fwd_params:
        /* <DEDUP_REMOVED lines=93> */
.L_x_616:
        /* <DEDUP_REMOVED lines=37> */
.L_x_615:
        /* <DEDUP_REMOVED lines=8> */
.L_x_614:
        /* <DEDUP_REMOVED lines=10> */
.L_x_629:
        /* <DEDUP_REMOVED lines=16> */
.L_x_618:
[----:B------:R-:W-:Y:S05]  /*0a40*/  BSYNC B0 ;  /* 0x0000000000007941 */ /* 0x000fea0003800000 */
.L_x_617:
        /* <DEDUP_REMOVED lines=24> */
.L_x_619:
        /* <DEDUP_REMOVED lines=14> */
.L_x_621:
[----:B------:R-:W-:Y:S05]  /*0cb0*/  BSYNC B0 ;  /* 0x0000000000007941 */ /* 0x000fea0003800000 */
.L_x_620:
        /* <DEDUP_REMOVED lines=25> */
.L_x_622:
        /* <DEDUP_REMOVED lines=14> */
.L_x_624:
[----:B------:R-:W-:Y:S05]  /*0f30*/  BSYNC B0 ;  /* 0x0000000000007941 */ /* 0x000fea0003800000 */
.L_x_623:
        /* <DEDUP_REMOVED lines=25> */
.L_x_625:
        /* <DEDUP_REMOVED lines=14> */
.L_x_627:
[----:B------:R-:W-:Y:S05]  /*11b0*/  BSYNC B0 ;  /* 0x0000000000007941 */ /* 0x000fea0003800000 */
.L_x_626:
        /* <DEDUP_REMOVED lines=19> */
.L_x_628:
        /* <DEDUP_REMOVED lines=10> */
.L_x_613:
        /* <DEDUP_REMOVED lines=14> */
.L_x_630:
        /* <DEDUP_REMOVED lines=9> */
.L_x_4397:


//--------------------- .text._Z32group_norm_nhwc_fwd_scale_kernelI11Bf16IOBf16WLi196EEv26Group_norm_nhwc_fwd_params --------------------------
	.section	.text._Z32group_norm_nhwc_fwd_scale_kernelI11Bf16IOBf16WLi196EEv26Group_norm_nhwc_fwd_params,"ax",@progbits
	.align	128
        .global         _Z32group_norm_nhwc_fwd_scale_kernelI11Bf16IOBf16WLi196EEv26Group_norm_nhwc_fwd_params
        .type           _Z32group_norm_nhwc_fwd_scale_kernelI11Bf16IOBf16WLi196EEv26Group_norm_nhwc_fwd_params,@function
        .size           _Z32group_norm_nhwc_fwd_scale_kernelI11Bf16IOBf16WLi196EEv26Group_norm_nhwc_fwd_params,(.L_x_4398 - _Z32group_norm_nhwc_fwd_scale_kernelI11Bf16IOBf16WLi196EEv26Group_norm_nhwc_fwd_params)
        .other          _Z32group_norm_nhwc_fwd_scale_kernelI11Bf16IOBf16WLi196EEv26Group_norm_nhwc_fwd_params,@"STO_CUDA_ENTRY STV_DEFAULT"
_Z32group_norm_nhwc_fwd_scale_kernelI11Bf16IOBf16WLi196EEv26Group_norm_nhwc_fwd_params:
.text._Z32group_norm_nhwc_fwd_scale_kernelI11Bf16IOBf16WLi196EEv26Group_norm_nhwc_fwd_params:
        /* <DEDUP_REMOVED lines=53> */
[----:B-1----:R-:W-:-:S06]  /*0350*/  @!P0 SHF.L.U64.HI R12, R10, 0x1, R11 ;  /* 0x000000010a0c8819 */ /* 0x002fcc000001020b */
        /* <DEDUP_REMOVED lines=22> */
[----:B0-----:R-:W-:Y:S01]  /*04c0*/  @P2 FADD.FTZ R13, R24, R7 ;  /* 0x00000007180d2221 */ /* 0x001fe20000010000 */
[----:B------:R-:W-:Y:S02]  /*04d0*/  HFMA2.MMA R7, -RZ, RZ, 1.875, 0 ;  /* 0x3f800000ff077435 */ /* 0x000fe400000001ff */
[----:B------:R-:W-:-:S04]  /*04e0*/  SEL R9, R9, R12, P1 ;  /* 0x0000000c09097207 */ /* 0x000fc80000800000 */
[----:B------:R-:W-:-:S04]  /*04f0*/  ISETP.GE.AND P1, PT, R6, R9, PT ;  /* 0x000000090600720c */ /* 0x000fc80003f26270 */
[----:B------:R0:W1:Y:S01]  /*0500*/  @P2 MUFU.RSQ R7, R13 ;  /* 0x0000000d00072308 */ /* 0x0000620000001400 */
[----:B----4-:R-:W-:Y:S01]  /*0510*/  @!P0 IMAD.U32 R19, R17, 0x10000, RZ ;  /* 0x0001000011138824 */ /* 0x010fe200078e00ff */
[----:B-----5:R-:W-:Y:S01]  /*0520*/  @!P0 SHF.L.U32 R21, R22, 0x10, RZ ;  /* 0x0000001016158819 */ /* 0x020fe200000006ff */
[----:B------:R-:W-:Y:S01]  /*0530*/  @!P0 IMAD.U32 R8, R23, 0x10000, RZ ;  /* 0x0001000017088824 */ /* 0x000fe200078e00ff */
[----:B------:R-:W-:-:S05]  /*0540*/  @!P0 SHF.L.U32 R18, R16, 0x10, RZ ;  /* 0x0000001010128819 */ /* 0x000fca00000006ff */
        /* <DEDUP_REMOVED lines=14> */
.L_x_634:
        /* <DEDUP_REMOVED lines=24> */
[----:B------:R-:W-:-:S02]  /*07b0*/  FFMA.FTZ R16, R8, R28, R19 ;  /* 0x0000001c08107223 */ /* 0x000fc40000010013 */
        /* <DEDUP_REMOVED lines=12> */
.L_x_633:
        /* <DEDUP_REMOVED lines=8> */
.L_x_632:
        /* <DEDUP_REMOVED lines=10> */
.L_x_647:
        /* <DEDUP_REMOVED lines=16> */
.L_x_636:
[----:B------:R-:W-:Y:S05]  /*0aa0*/  BSYNC B0 ;  /* 0x0000000000007941 */ /* 0x000fea0003800000 */
.L_x_635:
        /* <DEDUP_REMOVED lines=8> */
[----:B------:R-:W-:Y:S02]  /*0b30*/  FFMA.FTZ R15, R8, R20, R19 ;  /* 0x00000014080f7223 */ /* 0x000fe40000010013 */
        /* <DEDUP_REMOVED lines=15> */
.L_x_637:
        /* <DEDUP_REMOVED lines=14> */
.L_x_639:
[----:B------:R-:W-:Y:S05]  /*0d10*/  BSYNC B0 ;  /* 0x0000000000007941 */ /* 0x000fea0003800000 */
.L_x_638:
[----:B0-----:R-:W0:Y:S01]  /*0d20*/  @!P0 LDC.64 R10, c[0x0][0x210] ;  /* 0x00008400ff0a8b82 */ /* 0x001e220000000a00 */
[----:B------:R-:W-:Y:S01]  /*0d30*/  SHF.L.U32 R16, R16, 0x10, RZ ;  /* 0x0000001010107819 */ /* 0x000fe200000006ff */
[----:B------:R-:W-:-:S04]  /*0d40*/  IMAD.U32 R20, R20, 0x10000, RZ ;  /* 0x0001000014147824 */ /* 0x000fc800078e00ff */
[C---:B------:R-:W-:Y:S01]  /*0d50*/  FADD.FTZ R20, -R5.reuse, R20 ;  /* 0x0000001405147221 */ /* 0x040fe20000010100 */
[----:B------:R-:W-:-:S03]  /*0d60*/  FADD.FTZ R16, -R5, R16 ;  /* 0x0000001005107221 */ /* 0x000fc60000010100 */
[----:B------:R-:W-:Y:S01]  /*0d70*/  FMUL.FTZ R20, R20, R7 ;  /* 0x0000000714147220 */ /* 0x000fe20000410000 */
[----:B0-----:R-:W-:-:S04]  /*0d80*/  @!P0 LEA R10, P2, R14, R10, 0x1 ;  /* 0x0000000a0e0a8211 */ /* 0x001fc800078408ff */
[----:B------:R-:W-:Y:S01]  /*0d90*/  @!P0 LEA.HI.X R11, R14, R11, R25, 0x1, P2 ;  /* 0x0000000b0e0b8211 */ /* 0x000fe200010f0c19 */
[----:B------:R-:W-:Y:S01]  /*0da0*/  FMUL.FTZ R25, R16, R7 ;  /* 0x0000000710197220 */ /* 0x000fe20000410000 */
[----:B------:R-:W-:Y:S01]  /*0db0*/  IADD3 R15, P2, R17, 0x1, RZ ;  /* 0x00000001110f7810 */ /* 0x000fe20007f5e0ff */
[----:B------:R-:W-:Y:S02]  /*0dc0*/  FFMA.FTZ R16, R8, R20, R19 ;  /* 0x0000001408107223 */ /* 0x000fe40000010013 */
[----:B------:R-:W-:Y:S01]  /*0dd0*/  FFMA.FTZ R25, R18, R25, R21 ;  /* 0x0000001912197223 */ /* 0x000fe20000010015 */
[----:B------:R-:W-:-:S05]  /*0de0*/  IADD3.X R14, RZ, R6, RZ, P2, !PT ;  /* 0x00000006ff0e7210 */ /* 0x000fca00017fe4ff */
        /* <DEDUP_REMOVED lines=12> */
.L_x_640:
        /* <DEDUP_REMOVED lines=14> */
.L_x_642:
[----:B------:R-:W-:Y:S05]  /*0f90*/  BSYNC B0 ;  /* 0x0000000000007941 */ /* 0x000fea0003800000 */
.L_x_641:
[----:B0-----:R-:W0:Y:S01]  /*0fa0*/  @!P0 LDC.64 R10, c[0x0][0x210] ;  /* 0x00008400ff0a8b82 */ /* 0x001e220000000a00 */
[----:B------:R-:W-:Y:S02]  /*0fb0*/  SHF.L.U32 R20, R20, 0x10, RZ ;  /* 0x0000001014147819 */ /* 0x000fe400000006ff */
[----:B------:R-:W-:-:S03]  /*0fc0*/  SHF.L.U32 R16, R16, 0x10, RZ ;  /* 0x0000001010107819 */ /* 0x000fc600000006ff */
[C---:B------:R-:W-:Y:S02]  /*0fd0*/  FADD.FTZ R20, -R5.reuse, R20 ;  /* 0x0000001405147221 */ /* 0x040fe40000010100 */
[----:B------:R-:W-:Y:S02]  /*0fe0*/  FADD.FTZ R16, -R5, R16 ;  /* 0x0000001005107221 */ /* 0x000fe40000010100 */
[-C--:B------:R-:W-:Y:S02]  /*0ff0*/  FMUL.FTZ R20, R20, R7.reuse ;  /* 0x0000000714147220 */ /* 0x080fe40000410000 */
[----:B------:R-:W-:-:S04]  /*1000*/  FMUL.FTZ R15, R16, R7 ;  /* 0x00000007100f7220 */ /* 0x000fc80000410000 */
[----:B------:R-:W-:Y:S01]  /*1010*/  FFMA.FTZ R15, R18, R15, R21 ;  /* 0x0000000f120f7223 */ /* 0x000fe20000010015 */
[----:B0-----:R-:W-:-:S04]  /*1020*/  @!P0 LEA R10, P2, R14, R10, 0x1 ;  /* 0x0000000a0e0a8211 */ /* 0x001fc800078408ff */
[----:B------:R-:W-:Y:S02]  /*1030*/  @!P0 LEA.HI.X R11, R14, R11, R25, 0x1, P2 ;  /* 0x0000000b0e0b8211 */ /* 0x000fe400010f0c19 */
[----:B------:R-:W-:-:S05]  /*1040*/  IADD3 R25, P2, R17, 0x2, RZ ;  /* 0x0000000211197810 */ /* 0x000fca0007f5e0ff */
[----:B------:R-:W-:-:S04]  /*1050*/  IMAD.X R14, RZ, RZ, R6, P2 ;  /* 0x000000ffff0e7224 */ /* 0x000fc800010e0606 */
[----:B------:R-:W-:Y:S02]  /*1060*/  IMAD R16, R14, UR10, RZ ;  /* 0x0000000a0e107c24 */ /* 0x000fe4000f8e02ff */
        /* <DEDUP_REMOVED lines=12> */
.L_x_643:
        /* <DEDUP_REMOVED lines=14> */
.L_x_645:
[----:B------:R-:W-:Y:S05]  /*1210*/  BSYNC B0 ;  /* 0x0000000000007941 */ /* 0x000fea0003800000 */
.L_x_644:
[----:B------:R-:W-:Y:S01]  /*1220*/  SHF.L.U32 R20, R20, 0x10, RZ ;  /* 0x0000001014147819 */ /* 0x000fe200000006ff */
[----:B------:R-:W-:-:S04]  /*1230*/  IMAD.U32 R16, R16, 0x10000, RZ ;  /* 0x0001000010107824 */ /* 0x000fc800078e00ff */
[C---:B------:R-:W-:Y:S01]  /*1240*/  FADD.FTZ R20, -R5.reuse, R20 ;  /* 0x0000001405147221 */ /* 0x040fe20000010100 */
[----:B------:R-:W-:-:S03]  /*1250*/  FADD.FTZ R16, -R5, R16 ;  /* 0x0000001005107221 */ /* 0x000fc60000010100 */
[-C--:B------:R-:W-:Y:S01]  /*1260*/  FMUL.FTZ R20, R20, R7.reuse ;  /* 0x0000000714147220 */ /* 0x080fe20000410000 */
[----:B0-----:R-:W-:-:S03]  /*1270*/  FMUL.FTZ R27, R16, R7 ;  /* 0x00000007101b7220 */ /* 0x001fc60000410000 */
        /* <DEDUP_REMOVED lines=13> */
.L_x_646:
        /* <DEDUP_REMOVED lines=10> */
.L_x_631:
        /* <DEDUP_REMOVED lines=14> */
.L_x_648:
        /* <DEDUP_REMOVED lines=11> */
.L_x_4398:


//--------------------- .text._Z32group_norm_nhwc_fwd_scale_kernelI11Bf16IOBf16WLi168EEv26Group_norm_nhwc_fwd_params --------------------------
	.section	.text._Z32group_norm_nhwc_fwd_scale_kernelI11Bf16IOBf16WLi168EEv26Group_norm_nhwc_fwd_params,"ax",@progbits
	.align	128
        .global         _Z32group_norm_nhwc_fwd_scale_kernelI11Bf16IOBf16WLi168EEv26Group_norm_nhwc_fwd_params
        .type           _Z32group_norm_nhwc_fwd_scale_kernelI11Bf16IOBf16WLi168EEv26Group_norm_nhwc_fwd_params,@function
        .size           _Z32group_norm_nhwc_fwd_scale_kernelI11Bf16IOBf16WLi168EEv26Group_norm_nhwc_fwd_params,(.L_x_4399 - _Z32group_norm_nhwc_fwd_scale_kernelI11Bf16IOBf16WLi168EEv26Group_norm_nhwc_fwd_params)
        .other          _Z32group_norm_nhwc_fwd_scale_kernelI11Bf16IOBf16WLi168EEv26Group_norm_nhwc_fwd_params,@"STO_CUDA_ENTRY STV_DEFAULT"
_Z32group_norm_nhwc_fwd_scale_kernelI11Bf16IOBf16WLi168EEv26Group_norm_nhwc_fwd_params:
.text._Z32group_norm_nhwc_fwd_scale_kernelI11Bf16IOBf16WLi168EEv26Group_norm_nhwc_fwd_params:
        /* <DEDUP_REMOVED lines=99> */
.L_x_652:
        /* <DEDUP_REMOVED lines=37> */
.L_x_651:
        /* <DEDUP_REMOVED lines=8> */
.L_x_650:
        /* <DEDUP_REMOVED lines=10> */
.L_x_665:
        /* <DEDUP_REMOVED lines=16> */
.L_x_654:
[----:B------:R-:W-:Y:S05]  /*0aa0*/  BSYNC B0 ;  /* 0x0000000000007941 */ /* 0x000fea0003800000 */
.L_x_653:
        /* <DEDUP_REMOVED lines=24> */
.L_x_655:
        /* <DEDUP_REMOVED lines=14> */
.L_x_657:
[----:B------:R-:W-:Y:S05]  /*0d10*/  BSYNC B0 ;  /* 0x0000000000007941 */ /* 0x000fea0003800000 */
.L_x_656:
        /* <DEDUP_REMOVED lines=25> */
.L_x_658:
        /* <DEDUP_REMOVED lines=14> */
.L_x_660:
[----:B------:R-:W-:Y:S05]  /*0f90*/  BSYNC B0 ;  /* 0x0000000000007941 */ /* 0x000fea0003800000 */
.L_x_659:
        /* <DEDUP_REMOVED lines=25> */
.L_x_661:
        /* <DEDUP_REMOVED lines=14> */
.L_x_663:
[----:B------:R-:W-:Y:S05]  /*1210*/  BSYNC B0 ;  /* 0x0000000000007941 */ /* 0x000fea0003800000 */
.L_x_662:
        /* <DEDUP_REMOVED lines=19> */
.L_x_664:
        /* <DEDUP_REMOVED lines=10> */
.L_x_649:
        /* <DEDUP_REMOVED lines=14> */
.L_x_666:
        /* <DEDUP_REMOVED lines=11> */
.L_x_4399:


//--------------------- .text._Z32group_norm_nhwc_fwd_scale_kernelI11Bf16IOBf16WLi64EEv26Group_norm_nhwc_fwd_params --------------------------
	.section	.text._Z32group_norm_nhwc_fwd_scale_kernelI11Bf16IOBf16WLi64EEv26Group_norm_nhwc_fwd_params,"ax",@progbits
	.align	128
        .global         _Z32group_norm_nhwc_fwd_scale_kernelI11Bf16IOBf16WLi64EEv26Group_norm_nhwc_fwd_params
        .type           _Z32group_norm_nhwc_fwd_scale_kernelI11Bf16IOBf16WLi64EEv26Group_norm_nhwc_fwd_params,@function
        .size           _Z32group_norm_nhwc_fwd_scale_kernelI11Bf16IOBf16WLi64EEv26Group_norm_nhwc_fwd_params,(.L_x_4400 - _Z32group_norm_nhwc_fwd_scale_kernelI11Bf16IOBf16WLi64EEv26Group_norm_nhwc_fwd_params)
        .other          _Z32group_norm_nhwc_fwd_scale_kernelI11Bf16IOBf16WLi64EEv26Group_norm_nhwc_fwd_params,@"STO_CUDA_ENTRY STV_DEFAULT"
_Z32group_norm_nhwc_fwd_scale_kernelI11Bf16IOBf16WLi64EEv26Group_norm_nhwc_fwd_params:
.text._Z32group_norm_nhwc_fwd_scale_kernelI11Bf16IOBf16WLi64EEv26Group_norm_nhwc_fwd_params:
        /* <DEDUP_REMOVED lines=99> */
.L_x_670:
        /* <DEDUP_REMOVED lines=37> */
.L_x_669:
        /* <DEDUP_REMOVED lines=8> */
.L_x_668:
        /* <DEDUP_REMOVED lines=10> */
.L_x_683:
        /* <DEDUP_REMOVED lines=16> */
.L_x_672:
[----:B------:R-:W-:Y:S05]  /*0aa0*/  BSYNC B0 ;  /* 0x0000000000007941 */ /* 0x000fea0003800000 */
.L_x_671:
        /* <DEDUP_REMOVED lines=24> */
.L_x_673:
        /* <DEDUP_REMOVED lines=14> */
.L_x_675:
[----:B------:R-:W-:Y:S05]  /*0d10*/  BSYNC B0 ;  /* 0x0000000000007941 */ /* 0x000fea0003800000 */
.L_x_674:
        /* <DEDUP_REMOVED lines=25> */
.L_x_676:
        /* <DEDUP_REMOVED lines=14> */
.L_x_678:
[----:B------:R-:W-:Y:S05]  /*0f90*/  BSYNC B0 ;  /* 0x0000000000007941 */ /* 0x000fea0003800000 */
.L_x_677:
        /* <DEDUP_REMOVED lines=25> */
.L_x_679:
        /* <DEDUP_REMOVED lines=14> */
.L_x_681:
[----:B------:R-:W-:Y:S05]  /*1210*/  BSYNC B0 ;  /* 0x0000000000007941 */ /* 0x000fea0003800000 */
.L_x_680:
        /* <DEDUP_REMOVED lines=19> */
.L_x_682:
        /* <DEDUP_REMOVED lines=10> */
.L_x_667:
        /* <DEDUP_REMOVED lines=14> */
.L_x_684:
        /* <DEDUP_REMOVED lines=11> */
.L_x_4400:


//--------------------- .text._Z32group_norm_nhwc_fwd_scale_kernelI11Bf16IOBf16WLi128EEv26Group_norm_nhwc_fwd_params --------------------------
	.section	.text._Z32group_norm_nhwc_fwd_scale_kernelI11Bf16IOBf16WLi128EEv26Group_norm_nhwc_fwd_params,"ax",@progbits
	.align	128
        .global         _Z32group_norm_nhwc_fwd_scale_kernelI11Bf16IOBf16WLi128EEv26Group_norm_nhwc_fwd_params
        .type           _Z32group_norm_nhwc_fwd_scale_kernelI11Bf16IOBf16WLi128EEv26Group_norm_nhwc_fwd_params,@function
        .size           _Z32group_norm_nhwc_fwd_scale_kernelI11Bf16IOBf16WLi128EEv26Group_norm_nhwc_fwd_params,(.L_x_4401 - _Z32group_norm_nhwc_fwd_scale_kernelI11Bf16IOBf16WLi128EEv26Group_norm_nhwc_fwd_params)
        .other          _Z32group_norm_nhwc_fwd_scale_kernelI11Bf16IOBf16WLi128EEv26Group_norm_nhwc_fwd_params,@"STO_CUDA_ENTRY STV_DEFAULT"
_Z32group_norm_nhwc_fwd_scale_kernelI11Bf16IOBf16WLi128EEv26Group_norm_nhwc_fwd_params:
.text._Z32group_norm_nhwc_fwd_scale_kernelI11Bf16IOBf16WLi128EEv26Group_norm_nhwc_fwd_params:
        /* <DEDUP_REMOVED lines=99> */
.L_x_688:
        /* <DEDUP_REMOVED lines=37> */
.L_x_687:
        /* <DEDUP_REMOVED lines=8> */
.L_x_686:
        /* <DEDUP_REMOVED lines=10> */
.L_x_701:
        /* <DEDUP_REMOVED lines=16> */
.L_x_690:
[----:B------:R-:W-:Y:S05]  /*0aa0*/  BSYNC B0 ;  /* 0x0000000000007941 */ /* 0x000fea0003800000 */
.L_x_689:
        /* <DEDUP_REMOVED lines=24> */
.L_x_691:
        /* <DEDUP_REMOVED lines=14> */
.L_x_693:
[----:B------:R-:W-:Y:S05]  /*0d10*/  BSYNC B0 ;  /* 0x0000000000007941 */ /* 0x000fea0003800000 */
.L_x_692:
        /* <DEDUP_REMOVED lines=25> */
.L_x_694:
        /* <DEDUP_REMOVED lines=14> */
.L_x_696:
[----:B------:R-:W-:Y:S05]  /*0f90*/  BSYNC B0 ;  /* 0x0000000000007941 */ /* 0x000fea0003800000 */
.L_x_695:
        /* <DEDUP_REMOVED lines=25> */
.L_x_697:
        /* <DEDUP_REMOVED lines=14> */
.L_x_699:
[----:B------:R-:W-:Y:S05]  /*1210*/  BSYNC B0 ;  /* 0x0000000000007941 */ /* 0x000fea0003800000 */
.L_x_698:
        /* <DEDUP_REMOVED lines=19> */
.L_x_700:
        /* <DEDUP_REMOVED lines=10> */
.L_x_685:
        /* <DEDUP_REMOVED lines=14> */
.L_x_702:
        /* <DEDUP_REMOVED lines=11> */
.L_x_4401:


//--------------------- .text._Z32group_norm_nhwc_fwd_scale_kernelI11Bf16IOBf16WLi192EEv26Group_norm_nhwc_fwd_params --------------------------
	.section	.text._Z32group_norm_nhwc_fwd_scale_kernelI11Bf16IOBf16WLi192EEv26Group_norm_nhwc_fwd_params,"ax",@progbits
	.align	128
        .global         _Z32group_norm_nhwc_fwd_scale_kernelI11Bf16IOBf16WLi192EEv26Group_norm_nhwc_fwd_params
        .type           _Z32group_norm_nhwc_fwd_scale_kernelI11Bf16IOBf16WLi192EEv26Group_norm_nhwc_fwd_params,@function
        .size           _Z32group_norm_nhwc_fwd_scale_kernelI11Bf16IOBf16WLi192EEv26Group_norm_nhwc_fwd_params,(.L_x_4402 - _Z32group_norm_nhwc_fwd_scale_kernelI11Bf16IOBf16WLi192EEv26Group_norm_nhwc_fwd_params)
        .other          _Z32group_norm_nhwc_fwd_scale_kernelI11Bf16IOBf16WLi192EEv26Group_norm_nhwc_fwd_params,@"STO_CUDA_ENTRY STV_DEFAULT"
_Z32group_norm_nhwc_fwd_scale_kernelI11Bf16IOBf16WLi192EEv26Group_norm_nhwc_fwd_params:
.text._Z32group_norm_nhwc_fwd_scale_kernelI11Bf16IOBf16WLi192EEv26Group_norm_nhwc_fwd_params:
        /* <DEDUP_REMOVED lines=99> */
.L_x_706:
        /* <DEDUP_REMOVED lines=37> */
.L_x_705:
        /* <DEDUP_REMOVED lines=8> */
.L_x_704:
        /* <DEDUP_REMOVED lines=10> */
.L_x_719:
        /* <DEDUP_REMOVED lines=16> */
.L_x_708:
[----:B------:R-:W-:Y:S05]  /*0aa0*/  BSYNC B0 ;  /* 0x0000000000007941 */ /* 0x000fea0003800000 */
.L_x_707:
        /* <DEDUP_REMOVED lines=24> */
.L_x_709:
        /* <DEDUP_REMOVED lines=14> */
.L_x_711:
[----:B------:R-:W-:Y:S05]  /*0d10*/  BSYNC B0 ;  /* 0x0000000000007941 */ /* 0x000fea0003800000 */
.L_x_710:
        /* <DEDUP_REMOVED lines=25> */
.L_x_712:
        /* <DEDUP_REMOVED lines=14> */
.L_x_714:
[----:B------:R-:W-:Y:S05]  /*0f90*/  BSYNC B0 ;  /* 0x0000000000007941 */ /* 0x000fea0003800000 */
.L_x_713:
        /* <DEDUP_REMOVED lines=25> */
.L_x_715:
        /* <DEDUP_REMOVED lines=14> */
.L_x_717:
[----:B------:R-:W-:Y:S05]  /*1210*/  BSYNC B0 ;  /* 0x0000000000007941 */ /* 0x000fea0003800000 */
.L_x_716:
        /* <DEDUP_REMOVED lines=19> */
.L_x_718:
        /* <DEDUP_REMOVED lines=10> */
.L_x_703:
        /* <DEDUP_REMOVED lines=14> */
.L_x_720:
        /* <DEDUP_REMOVED lines=11> */
.L_x_4402:


//--------------------- .text._Z32group_norm_nhwc_fwd_scale_kernelI11Bf16IOBf16WLi448EEv26Group_norm_nhwc_fwd_params --------------------------
	.section	.text._Z32group_norm_nhwc_fwd_scale_kernelI11Bf16IOBf16WLi448EEv26Group_norm_nhwc_fwd_params,"ax",@progbits
	.align	128
        .global         _Z32group_norm_nhwc_fwd_scale_kernelI11Bf16IOBf16WLi448EEv26Group_norm_nhwc_fwd_params
        .type           _Z32group_norm_nhwc_fwd_scale_kernelI11Bf16IOBf16WLi448EEv26Group_norm_nhwc_fwd_params,@function
        .size           _Z32group_norm_nhwc_fwd_scale_kernelI11Bf16IOBf16WLi448EEv26Group_norm_nhwc_fwd_params,(.L_x_4403 - _Z32group_norm_nhwc_fwd_scale_kernelI11Bf16IOBf16WLi448EEv26Group_norm_nhwc_fwd_params)
        .other          _Z32group_norm_nhwc_fwd_scale_kernelI11Bf16IOBf16WLi448EEv26Group_norm_nhwc_fwd_params,@"STO_CUDA_ENTRY STV_DEFAULT"
_Z32group_norm_nhwc_fwd_scale_kernelI11Bf16IOBf16WLi448EEv26Group_norm_nhwc_fwd_params:
.text._Z32group_norm_nhwc_fwd_scale_kernelI11Bf16IOBf16WLi448EEv26Group_norm_nhwc_fwd_params:
        /* <DEDUP_REMOVED lines=99> */
.L_x_724:
        /* <DEDUP_REMOVED lines=37> */
.L_x_723:
        /* <DEDUP_REMOVED lines=8> */
.L_x_722:
        /* <DEDUP_REMOVED lines=10> */
.L_x_737:
        /* <DEDUP_REMOVED lines=16> */
.L_x_726:
[----:B------:R-:W-:Y:S05]  /*0aa0*/  BSYNC B0 ;  /* 0x0000000000007941 */ /* 0x000fea0003800000 */
.L_x_725:
        /* <DEDUP_REMOVED lines=24> */
.L_x_727:
        /* <DEDUP_REMOVED lines=14> */
.L_x_729:
[----:B------:R-:W-:Y:S05]  /*0d10*/  BSYNC B0 ;  /* 0x0000000000007941 */ /* 0x000fea0003800000 */
.L_x_728:
        /* <DEDUP_REMOVED lines=25> */
.L_x_730:
        /* <DEDUP_REMOVED lines=14> */
.L_x_732:
[----:B------:R-:W-:Y:S05]  /*0f90*/  BSYNC B0 ;  /* 0x0000000000007941 */ /* 0x000fea0003800000 */
.L_x_731:
        /* <DEDUP_REMOVED lines=25> */
.L_x_733:
        /* <DEDUP_REMOVED lines=14> */
.L_x_735:
[----:B------:R-:W-:Y:S05]  /*1210*/  BSYNC B0 ;  /* 0x0000000000007941 */ /* 0x000fea0003800000 */
.L_x_734:
        /* <DEDUP_REMOVED lines=19> */
.L_x_736:
        /* <DEDUP_REMOVED lines=10> */
.L_x_721:
        /* <DEDUP_REMOVED lines=14> */
.L_x_738:
        /* <DEDUP_REMOVED lines=11> */
.L_x_4403:


//--------------------- .text._Z32group_norm_nhwc_fwd_scale_kernelI11Bf16IOBf16WLi256EEv26Group_norm_nhwc_fwd_params --------------------------
	.section	.text._Z32group_norm_nhwc_fwd_scale_kernelI11Bf16IOBf16WLi256EEv26Group_norm_nhwc_fwd_params,"ax",@progbits
	.align	128
        .global         _Z32group_norm_nhwc_fwd_scale_kernelI11Bf16IOBf16WLi256EEv26Group_norm_nhwc_fwd_params
        .type           _Z32group_norm_nhwc_fwd_scale_kernelI11Bf16IOBf16WLi256EEv26Group_norm_nhwc_fwd_params,@function
        .size           _Z32group_norm_nhwc_fwd_scale_kernelI11Bf16IOBf16WLi256EEv26Group_norm_nhwc_fwd_params,(.L_x_4404 - _Z32group_norm_nhwc_fwd_scale_kernelI11Bf16IOBf16WLi256EEv26Group_norm_nhwc_fwd_params)
        .other          _Z32group_norm_nhwc_fwd_scale_kernelI11Bf16IOBf16WLi256EEv26Group_norm_nhwc_fwd_params,@"STO_CUDA_ENTRY STV_DEFAULT"
_Z32group_norm_nhwc_fwd_scale_kernelI11Bf16IOBf16WLi256EEv26Group_norm_nhwc_fwd_params:
.text._Z32group_norm_nhwc_fwd_scale_kernelI11Bf16IOBf16WLi256EEv26Group_norm_nhwc_fwd_params:
        /* <DEDUP_REMOVED lines=99> */
.L_x_742:
        /* <DEDUP_REMOVED lines=37> */
.L_x_741:
        /* <DEDUP_REMOVED lines=8> */
.L_x_740:
        /* <DEDUP_REMOVED lines=10> */
.L_x_755:
        /* <DEDUP_REMOVED lines=16> */
.L_x_744:
[----:B------:R-:W-:Y:S05]  /*0aa0*/  BSYNC B0 ;  /* 0x0000000000007941 */ /* 0x000fea0003800000 */
.L_x_743:
        /* <DEDUP_REMOVED lines=24> */
.L_x_745:
        /* <DEDUP_REMOVED lines=14> */
.L_x_747:
[----:B------:R-:W-:Y:S05]  /*0d10*/  BSYNC B0 ;  /* 0x0000000000007941 */ /* 0x000fea0003800000 */
.L_x_746:
        /* <DEDUP_REMOVED lines=25> */
.L_x_748:
        /* <DEDUP_REMOVED lines=14> */
.L_x_750:
[----:B------:R-:W-:Y:S05]  /*0f90*/  BSYNC B0 ;  /* 0x0000000000007941 */ /* 0x000fea0003800000 */
.L_x_749:
        /* <DEDUP_REMOVED lines=25> */
.L_x_751:
        /* <DEDUP_REMOVED lines=14> */
.L_x_753:
[----:B------:R-:W-:Y:S05]  /*1210*/  BSYNC B0 ;  /* 0x0000000000007941 */ /* 0x000fea0003800000 */
.L_x_752:
        /* <DEDUP_REMOVED lines=19> */
.L_x_754:
        /* <DEDUP_REMOVED lines=10> */
.L_x_739:
        /* <DEDUP_REMOVED lines=14> */
.L_x_756:
        /* <DEDUP_REMOVED lines=11> */
.L_x_4404:


//--------------------- .text._Z32group_norm_nhwc_fwd_scale_kernelI11Bf16IOBf16WLi120EEv26Group_norm_nhwc_fwd_params --------------------------
	.section	.text._Z32group_norm_nhwc_fwd_scale_kernelI11Bf16IOBf16WLi120EEv26Group_norm_nhwc_fwd_params,"ax",@progbits
	.align	128
        .global         _Z32group_norm_nhwc_fwd_scale_kernelI11Bf16IOBf16WLi120EEv26Group_norm_nhwc_fwd_params
        .type           _Z32group_norm_nhwc_fwd_scale_kernelI11Bf16IOBf16WLi120EEv26Group_norm_nhwc_fwd_params,@function
        .size           _Z32group_norm_nhwc_fwd_scale_kernelI11Bf16IOBf16WLi120EEv26Group_norm_nhwc_fwd_params,(.L_x_4405 - _Z32group_norm_nhwc_fwd_scale_kernelI11Bf16IOBf16WLi120EEv26Group_norm_nhwc_fwd_params)
        .other          _Z32group_norm_nhwc_fwd_scale_kernelI11Bf16IOBf16WLi120EEv26Group_norm_nhwc_fwd_params,@"STO_CUDA_ENTRY STV_DEFAULT"
_Z32group_norm_nhwc_fwd_scale_kernelI11Bf16IOBf16WLi120EEv26Group_norm_nhwc_fwd_params:
.text._Z32group_norm_nhwc_fwd_scale_kernelI11Bf16IOBf16WLi120EEv26Group_norm_nhwc_fwd_params:
        /* <DEDUP_REMOVED lines=99> */
.L_x_760:
        /* <DEDUP_REMOVED lines=37> */
.L_x_759:
        /* <DEDUP_REMOVED lines=8> */
.L_x_758:
        /* <DEDUP_REMOVED lines=10> */
.L_x_773:
        /* <DEDUP_REMOVED lines=16> */
.L_x_762:
[----:B------:R-:W-:Y:S05]  /*0aa0*/  BSYNC B0 ;  /* 0x0000000000007941 */ /* 0x000fea0003800000 */
.L_x_761:
        /* <DEDUP_REMOVED lines=24> */
.L_x_763:
        /* <DEDUP_REMOVED lines=14> */
.L_x_765:
[----:B------:R-:W-:Y:S05]  /*0d10*/  BSYNC B0 ;  /* 0x0000000000007941 */ /* 0x000fea0003800000 */
.L_x_764:
        /* <DEDUP_REMOVED lines=25> */
.L_x_766:
        /* <DEDUP_REMOVED lines=14> */
.L_x_768:
[----:B------:R-:W-:Y:S05]  /*0f90*/  BSYNC B0 ;  /* 0x0000000000007941 */ /* 0x000fea0003800000 */
.L_x_767:
        /* <DEDUP_REMOVED lines=25> */
.L_x_769:
        /* <DEDUP_REMOVED lines=14> */
.L_x_771:
[----:B------:R-:W-:Y:S05]  /*1210*/  BSYNC B0 ;  /* 0x0000000000007941 */ /* 0x000fea0003800000 */
.L_x_770:
        /* <DEDUP_REMOVED lines=19> */
.L_x_772:
        /* <DEDUP_REMOVED lines=10> */
.L_x_757:
        /* <DEDUP_REMOVED lines=14> */
.L_x_774:
        /* <DEDUP_REMOVED lines=11> */
.L_x_4405:


//--------------------- .text._Z32group_norm_nhwc_fwd_scale_kernelI11Bf16IOBf16WLi140EEv26Group_norm_nhwc_fwd_params --------------------------
	.section	.text._Z32group_norm_nhwc_fwd_scale_kernelI11Bf16IOBf16WLi140EEv26Group_norm_nhwc_fwd_params,"ax",@progbits
	.align	128
        .global         _Z32group_norm_nhwc_fwd_scale_kernelI11Bf16IOBf16WLi140EEv26Group_norm_nhwc_fwd_params
        .type           _Z32group_norm_nhwc_fwd_scale_kernelI11Bf16IOBf16WLi140EEv26Group_norm_nhwc_fwd_params,@function
        .size           _Z32group_norm_nhwc_fwd_scale_kernelI11Bf16IOBf16WLi140EEv26Group_norm_nhwc_fwd_params,(.L_x_4406 - _Z32group_norm_nhwc_fwd_scale_kernelI11Bf16IOBf16WLi140EEv26Group_norm_nhwc_fwd_params)
        .other          _Z32group_norm_nhwc_fwd_scale_kernelI11Bf16IOBf16WLi140EEv26Group_norm_nhwc_fwd_params,@"STO_CUDA_ENTRY STV_DEFAULT"
_Z32group_norm_nhwc_fwd_scale_kernelI11Bf16IOBf16WLi140EEv26Group_norm_nhwc_fwd_params:
.text._Z32group_norm_nhwc_fwd_scale_kernelI11Bf16IOBf16WLi140EEv26Group_norm_nhwc_fwd_params:
        /* <DEDUP_REMOVED lines=99> */
.L_x_778:
        /* <DEDUP_REMOVED lines=37> */
.L_x_777:
        /* <DEDUP_REMOVED lines=8> */
.L_x_776:
        /* <DEDUP_REMOVED lines=10> */
.L_x_791:
        /* <DEDUP_REMOVED lines=16> */
.L_x_780:
[----:B------:R-:W-:Y:S05]  /*0aa0*/  BSYNC B0 ;  /* 0x0000000000007941 */ /* 0x000fea0003800000 */
.L_x_779:
        /* <DEDUP_REMOVED lines=24> */
.L_x_781:
        /* <DEDUP_REMOVED lines=14> */
.L_x_783:
[----:B------:R-:W-:Y:S05]  /*0d10*/  BSYNC B0 ;  /* 0x0000000000007941 */ /* 0x000fea0003800000 */
.L_x_782:
        /* <DEDUP_REMOVED lines=25> */
.L_x_784:
        /* <DEDUP_REMOVED lines=14> */
.L_x_786:
[----:B------:R-:W-:Y:S05]  /*0f90*/  BSYNC B0 ;  /* 0x0000000000007941 */ /* 0x000fea0003800000 */
.L_x_785:
        /* <DEDUP_REMOVED lines=25> */
.L_x_787:
        /* <DEDUP_REMOVED lines=14> */
.L_x_789:
[----:B------:R-:W-:Y:S05]  /*1210*/  BSYNC B0 ;  /* 0x0000000000007941 */ /* 0x000fea0003800000 */
.L_x_788:
        /* <DEDUP_REMOVED lines=19> */
.L_x_790:
        /* <DEDUP_REMOVED lines=10> */
.L_x_775:
        /* <DEDUP_REMOVED lines=14> */
.L_x_792:
        /* <DEDUP_REMOVED lines=11> */
.L_x_4406:


//--------------------- .text._Z32group_norm_nhwc_fwd_scale_kernelI11Bf16IOBf16WLi160EEv26Group_norm_nhwc_fwd_params --------------------------
	.section	.text._Z32group_norm_nhwc_fwd_scale_kernelI11Bf16IOBf16WLi160EEv26Group_norm_nhwc_fwd_params,"ax",@progbits
	.align	128
        .global         _Z32group_norm_nhwc_fwd_scale_kernelI11Bf16IOBf16WLi160EEv26Group_norm_nhwc_fwd_params
        .type           _Z32group_norm_nhwc_fwd_scale_kernelI11Bf16IOBf16WLi160EEv26Group_norm_nhwc_fwd_params,@function
        .size           _Z32group_norm_nhwc_fwd_scale_kernelI11Bf16IOBf16WLi160EEv26Group_norm_nhwc_fwd_params,(.L_x_4407 - _Z32group_norm_nhwc_fwd_scale_kernelI11Bf16IOBf16WLi160EEv26Group_norm_nhwc_fwd_params)
        .other          _Z32group_norm_nhwc_fwd_scale_kernelI11Bf16IOBf16WLi160EEv26Group_norm_nhwc_fwd_params,@"STO_CUDA_ENTRY STV_DEFAULT"
_Z32group_norm_nhwc_fwd_scale_kernelI11Bf16IOBf16WLi160EEv26Group_norm_nhwc_fwd_params:
.text._Z32group_norm_nhwc_fwd_scale_kernelI11Bf16IOBf16WLi160EEv26Group_norm_nhwc_fwd_params:
        /* <DEDUP_REMOVED lines=99> */
.L_x_796:
        /* <DEDUP_REMOVED lines=37> */
.L_x_795:
        /* <DEDUP_REMOVED lines=8> */
.L_x_794:
        /* <DEDUP_REMOVED lines=10> */
.L_x_809:
        /* <DEDUP_REMOVED lines=16> */
.L_x_798:
[----:B------:R-:W-:Y:S05]  /*0aa0*/  BSYNC B0 ;  /* 0x0000000000007941 */ /* 0x000fea0003800000 */
.L_x_797:
        /* <DEDUP_REMOVED lines=24> */
.L_x_799:
        /* <DEDUP_REMOVED lines=14> */
.L_x_801:
[----:B------:R-:W-:Y:S05]  /*0d10*/  BSYNC B0 ;  /* 0x0000000000007941 */ /* 0x000fea0003800000 */
.L_x_800:
        /* <DEDUP_REMOVED lines=25> */
.L_x_802:
        /* <DEDUP_REMOVED lines=14> */
.L_x_804:
[----:B------:R-:W-:Y:S05]  /*0f90*/  BSYNC B0 ;  /* 0x0000000000007941 */ /* 0x000fea0003800000 */
.L_x_803:
        /* <DEDUP_REMOVED lines=25> */
.L_x_805:
        /* <DEDUP_REMOVED lines=14> */
.L_x_807:
[----:B------:R-:W-:Y:S05]  /*1210*/  BSYNC B0 ;  /* 0x0000000000007941 */ /* 0x000fea0003800000 */
.L_x_806:
        /* <DEDUP_REMOVED lines=19> */
.L_x_808:
        /* <DEDUP_REMOVED lines=10> */
.L_x_793:
        /* <DEDUP_REMOVED lines=14> */
.L_x_810:
        /* <DEDUP_REMOVED lines=11> */
.L_x_4407:


//--------------------- .text._Z32group_norm_nhwc_fwd_scale_kernelI11Bf16IOFp16WLi196EEv26Group_norm_nhwc_fwd_params --------------------------
	.section	.text._Z32group_norm_nhwc_fwd_scale_kernelI11Bf16IOFp16WLi196EEv26Group_norm_nhwc_fwd_params,"ax",@progbits
	.align	128
        .global         _Z32group_norm_nhwc_fwd_scale_kernelI11Bf16IOFp16WLi196EEv26Group_norm_nhwc_fwd_params
        .type           _Z32group_norm_nhwc_fwd_scale_kernelI11Bf16IOFp16WLi196EEv26Group_norm_nhwc_fwd_params,@function
        .size           _Z32group_norm_nhwc_fwd_scale_kernelI11Bf16IOFp16WLi196EEv26Group_norm_nhwc_fwd_params,(.L_x_4408 - _Z32group_norm_nhwc_fwd_scale_kernelI11Bf16IOFp16WLi196EEv26Group_norm_nhwc_fwd_params)
        .other          _Z32group_norm_nhwc_fwd_scale_kernelI11Bf16IOFp16WLi196EEv26Group_norm_nhwc_fwd_params,@"STO_CUDA_ENTRY STV_DEFAULT"
_Z32group_norm_nhwc_fwd_scale_kernelI11Bf16IOFp16WLi196EEv26Group_norm_nhwc_fwd_params:
.text._Z32group_norm_nhwc_fwd_scale_kernelI11Bf16IOFp16WLi196EEv26Group_norm_nhwc_fwd_params:
        /* <DEDUP_REMOVED lines=81> */
[----:B----4-:R-:W-:Y:S02]  /*0510*/  @!P0 HADD2.F32 R19, -RZ, R17.H0_H0 ;  /* 0x20000011ff138230 */ /* 0x010fe40000004100 */
[----:B-----5:R-:W-:Y:S02]  /*0520*/  @!P0 HADD2.F32 R21, -RZ, R22.H0_H0 ;  /* 0x20000016ff158230 */ /* 0x020fe40000004100 */
[----:B------:R-:W-:Y:S02]  /*0530*/  @!P0 HADD2.F32 R8, -RZ, R23.H0_H0 ;  /* 0x20000017ff088230 */ /* 0x000fe40000004100 */
[----:B------:R-:W-:Y:S02]  /*0540*/  @!P0 HADD2.F32 R18, -RZ, R16.H0_H0 ;  /* 0x20000010ff128230 */ /* 0x000fe40000004100 */
        /* <DEDUP_REMOVED lines=9> */
[----:B------:R-:W-:-:S05]  /*05e0*/  IMAD R23, R3, UR7, R16 ;  /* 0x0000000703177c24 */ /* 0x000fca000f8e0210 */
[----:B------:R-:W-:Y:S01]  /*05f0*/  IADD3 R23, R13, R23, RZ ;  /* 0x000000170d177210 */ /* 0x000fe20007ffe0ff */
[----:B------:R-:W-:Y:S06]  /*0600*/  @!P1 BRA `(.L_x_812) ;  /* 0x0000000000bc9947 */ /* 0x000fec0003800000 */
[----:B------:R-:W-:Y:S01]  /*0610*/  IMAD.MOV.U32 R24, RZ, RZ, R6 ;  /* 0x000000ffff187224 */ /* 0x000fe200078e0006 */
[----:B------:R-:W-:-:S06]  /*0620*/  ULDC.64 UR4, c[0x0][0x270] ;  /* 0x00009c0000047ab9 */ /* 0x000fcc0000000a00 */
.L_x_814:
[----:B------:R-:W0:Y:S01]  /*0630*/  @!P0 LDC.64 R14, c[0x0][0x220] ;  /* 0x00008800ff0e8b82 */ /* 0x000e220000000a00 */
[----:B------:R-:W-:Y:S01]  /*0640*/  MOV R16, R12 ;  /* 0x0000000c00107202 */ /* 0x000fe20000000f00 */
[----:B------:R-:W-:Y:S01]  /*0650*/  IMAD R25, R20, UR4, RZ ;  /* 0x0000000414197c24 */ /* 0x000fe2000f8e02ff */
[----:B------:R-:W-:-:S03]  /*0660*/  MOV R17, R23 ;  /* 0x0000001700117202 */ /* 0x000fc60000000f00 */
        /* <DEDUP_REMOVED lines=14> */
[----:B------:R-:W-:Y:S02]  /*0750*/  SHF.L.U32 R28, R28, 0x10, RZ ;  /* 0x000000101c1c7819 */ /* 0x000fe400000006ff */
[----:B------:R-:W-:-:S03]  /*0760*/  SHF.L.U32 R16, R25, 0x10, RZ ;  /* 0x0000001019107819 */ /* 0x000fc600000006ff */
[C---:B------:R-:W-:Y:S02]  /*0770*/  FADD.FTZ R28, -R5.reuse, R28 ;  /* 0x0000001c051c7221 */ /* 0x040fe40000010100 */
[----:B------:R-:W-:Y:S02]  /*0780*/  FADD.FTZ R16, -R5, R16 ;  /* 0x0000001005107221 */ /* 0x000fe40000010100 */
[-C--:B-1----:R-:W-:Y:S02]  /*0790*/  FMUL.FTZ R28, R28, R7.reuse ;  /* 0x000000071c1c7220 */ /* 0x082fe40000410000 */
[----:B------:R-:W-:Y:S02]  /*07a0*/  FMUL.FTZ R17, R16, R7 ;  /* 0x0000000710117220 */ /* 0x000fe40000410000 */
[----:B------:R-:W-:Y:S02]  /*07b0*/  FFMA.FTZ R16, R8, R28, R19 ;  /* 0x0000001c08107223 */ /* 0x000fe40000010013 */
        /* <DEDUP_REMOVED lines=12> */
.L_x_813:
[----:B------:R-:W-:Y:S01]  /*0880*/  @!P0 F2FP.BF16.F32.PACK_AB R17, R17, R16 ;  /* 0x000000101111823e */ /* 0x000fe200000010ff */
[----:B------:R-:W-:Y:S01]  /*0890*/  VIADD R22, R22, 0xffffffff ;  /* 0xffffffff16167836 */ /* 0x000fe20000000000 */
[----:B------:R-:W-:-:S03]  /*08a0*/  IADD3 R24, P1, R24, 0x1, RZ ;  /* 0x0000000118187810 */ /* 0x000fc60007f3e0ff */
[----:B------:R0:W-:Y:S01]  /*08b0*/  @!P0 STG.E desc[UR8][R14.64], R17 ;  /* 0x000000110e008986 */ /* 0x0001e2000c101908 */
[----:B------:R-:W-:Y:S02]  /*08c0*/  ISETP.NE.AND P2, PT, R22, RZ, PT ;  /* 0x000000ff1600720c */ /* 0x000fe40003f45270 */
[----:B------:R-:W-:-:S11]  /*08d0*/  IADD3.X R20, RZ, R20, RZ, P1, !PT ;  /* 0x00000014ff147210 */ /* 0x000fd60000ffe4ff */
[----:B0-----:R-:W-:Y:S05]  /*08e0*/  @P2 BRA `(.L_x_814) ;  /* 0xfffffffc00502947 */ /* 0x001fea000383ffff */
[----:B------:R-:W-:-:S07]  /*08f0*/  MOV R17, R24 ;  /* 0x0000001800117202 */ /* 0x000fce0000000f00 */
.L_x_812:
        /* <DEDUP_REMOVED lines=10> */
.L_x_827:
        /* <DEDUP_REMOVED lines=16> */
.L_x_816:
[----:B------:R-:W-:Y:S05]  /*0aa0*/  BSYNC B0 ;  /* 0x0000000000007941 */ /* 0x000fea0003800000 */
.L_x_815:
        /* <DEDUP_REMOVED lines=24> */
.L_x_817:
        /* <DEDUP_REMOVED lines=14> */
.L_x_819:
[----:B------:R-:W-:Y:S05]  /*0d10*/  BSYNC B0 ;  /* 0x0000000000007941 */ /* 0x000fea0003800000 */
.L_x_818:
        /* <DEDUP_REMOVED lines=25> */
.L_x_820:
        /* <DEDUP_REMOVED lines=14> */
.L_x_822:
[----:B------:R-:W-:Y:S05]  /*0f90*/  BSYNC B0 ;  /* 0x0000000000007941 */ /* 0x000fea0003800000 */
.L_x_821:
        /* <DEDUP_REMOVED lines=25> */
.L_x_823:
        /* <DEDUP_REMOVED lines=14> */
.L_x_825:
[----:B------:R-:W-:Y:S05]  /*1210*/  BSYNC B0 ;  /* 0x0000000000007941 */ /* 0x000fea0003800000 */
.L_x_824:
        /* <DEDUP_REMOVED lines=19> */
.L_x_826:
        /* <DEDUP_REMOVED lines=10> */
.L_x_811:
        /* <DEDUP_REMOVED lines=14> */
.L_x_828:
        /* <DEDUP_REMOVED lines=11> */
.L_x_4408:


//--------------------- .text._Z32group_norm_nhwc_fwd_scale_kernelI11Bf16IOFp16WLi168EEv26Group_norm_nhwc_fwd_params --------------------------
	.section	.text._Z32group_norm_nhwc_fwd_scale_kernelI11Bf16IOFp16WLi168EEv26Group_norm_nhwc_fwd_params,"ax",@progbits
	.align	128
        .global         _Z32group_norm_nhwc_fwd_scale_kernelI11Bf16IOFp16WLi168EEv26Group_norm_nhwc_fwd_params
        .type           _Z32group_norm_nhwc_fwd_scale_kernelI11Bf16IOFp16WLi168EEv26Group_norm_nhwc_fwd_params,@function
        .size           _Z32group_norm_nhwc_fwd_scale_kernelI11Bf16IOFp16WLi168EEv26Group_norm_nhwc_fwd_params,(.L_x_4409 - _Z32group_norm_nhwc_fwd_scale_kernelI11Bf16IOFp16WLi168EEv26Group_norm_nhwc_fwd_params)
        .other          _Z32group_norm_nhwc_fwd_scale_kernelI11Bf16IOFp16WLi168EEv26Group_norm_nhwc_fwd_params,@"STO_CUDA_ENTRY STV_DEFAULT"
_Z32group_norm_nhwc_fwd_scale_kernelI11Bf16IOFp16WLi168EEv26Group_norm_nhwc_fwd_params:
.text._Z32group_norm_nhwc_fwd_scale_kernelI11Bf16IOFp16WLi168EEv26Group_norm_nhwc_fwd_params:
        /* <DEDUP_REMOVED lines=99> */
.L_x_832:
        /* <DEDUP_REMOVED lines=37> */
.L_x_831:
        /* <DEDUP_REMOVED lines=8> */
.L_x_830:
        /* <DEDUP_REMOVED lines=10> */
.L_x_845:
        /* <DEDUP_REMOVED lines=16> */
.L_x_834:
[----:B------:R-:W-:Y:S05]  /*0aa0*/  BSYNC B0 ;  /* 0x0000000000007941 */ /* 0x000fea0003800000 */
.L_x_833:
        /* <DEDUP_REMOVED lines=24> */
.L_x_835:
        /* <DEDUP_REMOVED lines=14> */
.L_x_837:
[----:B------:R-:W-:Y:S05]  /*0d10*/  BSYNC B0 ;  /* 0x0000000000007941 */ /* 0x000fea0003800000 */
.L_x_836:
        /* <DEDUP_REMOVED lines=25> */
.L_x_838:
        /* <DEDUP_REMOVED lines=14> */
.L_x_840:
[----:B------:R-:W-:Y:S05]  /*0f90*/  BSYNC B0 ;  /* 0x0000000000007941 */ /* 0x000fea0003800000 */
.L_x_839:
        /* <DEDUP_REMOVED lines=25> */
.L_x_841:
        /* <DEDUP_REMOVED lines=14> */
.L_x_843:
[----:B------:R-:W-:Y:S05]  /*1210*/  BSYNC B0 ;  /* 0x0000000000007941 */ /* 0x000fea0003800000 */
.L_x_842:
        /* <DEDUP_REMOVED lines=19> */
.L_x_844:
        /* <DEDUP_REMOVED lines=10> */
.L_x_829:
        /* <DEDUP_REMOVED lines=14> */
.L_x_846:
        /* <DEDUP_REMOVED lines=11> */
.L_x_4409:


//--------------------- .text._Z32group_norm_nhwc_fwd_scale_kernelI11Bf16IOFp16WLi64EEv26Group_norm_nhwc_fwd_params --------------------------
	.section	.text._Z32group_norm_nhwc_fwd_scale_kernelI11Bf16IOFp16WLi64EEv26Group_norm_nhwc_fwd_params,"ax",@progbits
	.align	128
        .global         _Z32group_norm_nhwc_fwd_scale_kernelI11Bf16IOFp16WLi64EEv26Group_norm_nhwc_fwd_params
        .type           _Z32group_norm_nhwc_fwd_scale_kernelI11Bf16IOFp16WLi64EEv26Group_norm_nhwc_fwd_params,@function
        .size           _Z32group_norm_nhwc_fwd_scale_kernelI11Bf16IOFp16WLi64EEv26Group_norm_nhwc_fwd_params,(.L_x_4410 - _Z32group_norm_nhwc_fwd_scale_kernelI11Bf16IOFp16WLi64EEv26Group_norm_nhwc_fwd_params)
        .other          _Z32group_norm_nhwc_fwd_scale_kernelI11Bf16IOFp16WLi64EEv26Group_norm_nhwc_fwd_params,@"STO_CUDA_ENTRY STV_DEFAULT"
_Z32group_norm_nhwc_fwd_scale_kernelI11Bf16IOFp16WLi64EEv26Group_norm_nhwc_fwd_params:
.text._Z32group_norm_nhwc_fwd_scale_kernelI11Bf16IOFp16WLi64EEv26Group_norm_nhwc_fwd_params:
        /* <DEDUP_REMOVED lines=99> */
.L_x_850:
        /* <DEDUP_REMOVED lines=37> */
.L_x_849:
        /* <DEDUP_REMOVED lines=8> */
.L_x_848:
        /* <DEDUP_REMOVED lines=10> */
.L_x_863:
        /* <DEDUP_REMOVED lines=16> */
.L_x_852:
[----:B------:R-:W-:Y:S05]  /*0aa0*/  BSYNC B0 ;  /* 0x0000000000007941 */ /* 0x000fea0003800000 */
.L_x_851:
        /* <DEDUP_REMOVED lines=24> */
.L_x_853:
        /* <DEDUP_REMOVED lines=14> */
.L_x_855:
[----:B------:R-:W-:Y:S05]  /*0d10*/  BSYNC B0 ;  /* 0x0000000000007941 */ /* 0x000fea0003800000 */
.L_x_854:
        /* <DEDUP_REMOVED lines=25> */
.L_x_856:
        /* <DEDUP_REMOVED lines=14> */
.L_x_858:
[----:B------:R-:W-:Y:S05]  /*0f90*/  BSYNC B0 ;  /* 0x0000000000007941 */ /* 0x000fea0003800000 */
.L_x_857:
        /* <DEDUP_REMOVED lines=25> */
.L_x_859:
        /* <DEDUP_REMOVED lines=14> */
.L_x_861:
[----:B------:R-:W-:Y:S05]  /*1210*/  BSYNC B0 ;  /* 0x0000000000007941 */ /* 0x000fea0003800000 */
.L_x_860:
        /* <DEDUP_REMOVED lines=19> */
.L_x_862:
        /* <DEDUP_REMOVED lines=10> */
.L_x_847:
        /* <DEDUP_REMOVED lines=14> */
.L_x_864:
        /* <DEDUP_REMOVED lines=11> */
.L_x_4410:


//--------------------- .text._Z32group_norm_nhwc_fwd_scale_kernelI11Bf16IOFp16WLi128EEv26Group_norm_nhwc_fwd_params --------------------------
	.section	.text._Z32group_norm_nhwc_fwd_scale_kernelI11Bf16IOFp16WLi128EEv26Group_norm_nhwc_fwd_params,"ax",@progbits
	.align	128
        .global         _Z32group_norm_nhwc_fwd_scale_kernelI11Bf16IOFp16WLi128EEv26Group_norm_nhwc_fwd_params
        .type           _Z32group_norm_nhwc_fwd_scale_kernelI11Bf16IOFp16WLi128EEv26Group_norm_nhwc_fwd_params,@function
        .size           _Z32group_norm_nhwc_fwd_scale_kernelI11Bf16IOFp16WLi128EEv26Group_norm_nhwc_fwd_params,(.L_x_4411 - _Z32group_norm_nhwc_fwd_scale_kernelI11Bf16IOFp16WLi128EEv26Group_norm_nhwc_fwd_params)
        .other          _Z32group_norm_nhwc_fwd_scale_kernelI11Bf16IOFp16WLi128EEv26Group_norm_nhwc_fwd_params,@"STO_CUDA_ENTRY STV_DEFAULT"
_Z32group_norm_nhwc_fwd_scale_kernelI11Bf16IOFp16WLi128EEv26Group_norm_nhwc_fwd_params:
.text._Z32group_norm_nhwc_fwd_scale_kernelI11Bf16IOFp16WLi128EEv26Group_norm_nhwc_fwd_params:
        /* <DEDUP_REMOVED lines=99> */
.L_x_868:
        /* <DEDUP_REMOVED lines=37> */
.L_x_867:
        /* <DEDUP_REMOVED lines=8> */
.L_x_866:
        /* <DEDUP_REMOVED lines=10> */
.L_x_881:
        /* <DEDUP_REMOVED lines=16> */
.L_x_870:
[----:B------:R-:W-:Y:S05]  /*0aa0*/  BSYNC B0 ;  /* 0x0000000000007941 */ /* 0x000fea0003800000 */
.L_x_869:
        /* <DEDUP_REMOVED lines=24> */
.L_x_871:
        /* <DEDUP_REMOVED lines=14> */
.L_x_873:
[----:B------:R-:W-:Y:S05]  /*0d10*/  BSYNC B0 ;  /* 0x0000000000007941 */ /* 0x000fea0003800000 */
.L_x_872:
        /* <DEDUP_REMOVED lines=25> */
.L_x_874:
        /* <DEDUP_REMOVED lines=14> */
.L_x_876:
[----:B------:R-:W-:Y:S05]  /*0f90*/  BSYNC B0 ;  /* 0x0000000000007941 */ /* 0x000fea0003800000 */
.L_x_875:
        /* <DEDUP_REMOVED lines=25> */
.L_x_877:
        /* <DEDUP_REMOVED lines=14> */
.L_x_879:
[----:B------:R-:W-:Y:S05]  /*1210*/  BSYNC B0 ;  /* 0x0000000000007941 */ /* 0x000fea0003800000 */
.L_x_878:
        /* <DEDUP_REMOVED lines=19> */
.L_x_880:
        /* <DEDUP_REMOVED lines=10> */
.L_x_865:
        /* <DEDUP_REMOVED lines=14> */
.L_x_882:
        /* <DEDUP_REMOVED lines=11> */
.L_x_4411:


//--------------------- .text._Z32group_norm_nhwc_fwd_scale_kernelI11Bf16IOFp16WLi192EEv26Group_norm_nhwc_fwd_params --------------------------
	.section	.text._Z32group_norm_nhwc_fwd_scale_kernelI11Bf16IOFp16WLi192EEv26Group_norm_nhwc_fwd_params,"ax",@progbits
	.align	128
        .global         _Z32group_norm_nhwc_fwd_scale_kernelI11Bf16IOFp16WLi192EEv26Group_norm_nhwc_fwd_params
        .type           _Z32group_norm_nhwc_fwd_scale_kernelI11Bf16IOFp16WLi192EEv26Group_norm_nhwc_fwd_params,@function
        .size           _Z32group_norm_nhwc_fwd_scale_kernelI11Bf16IOFp16WLi192EEv26Group_norm_nhwc_fwd_params,(.L_x_4412 - _Z32group_norm_nhwc_fwd_scale_kernelI11Bf16IOFp16WLi192EEv26Group_norm_nhwc_fwd_params)
        .other          _Z32group_norm_nhwc_fwd_scale_kernelI11Bf16IOFp16WLi192EEv26Group_norm_nhwc_fwd_params,@"STO_CUDA_ENTRY STV_DEFAULT"
_Z32group_norm_nhwc_fwd_scale_kernelI11Bf16IOFp16WLi192EEv26Group_norm_nhwc_fwd_params:
.text._Z32group_norm_nhwc_fwd_scale_kernelI11Bf16IOFp16WLi192EEv26Group_norm_nhwc_fwd_params:
        /* <DEDUP_REMOVED lines=99> */
.L_x_886:
        /* <DEDUP_REMOVED lines=37> */
.L_x_885:
        /* <DEDUP_REMOVED lines=8> */
.L_x_884:
        /* <DEDUP_REMOVED lines=10> */
.L_x_899:
        /* <DEDUP_REMOVED lines=16> */
.L_x_888:
[----:B------:R-:W-:Y:S05]  /*0aa0*/  BSYNC B0 ;  /* 0x0000000000007941 */ /* 0x000fea0003800000 */
.L_x_887:
        /* <DEDUP_REMOVED lines=24> */
.L_x_889:
        /* <DEDUP_REMOVED lines=14> */
.L_x_891:
[----:B------:R-:W-:Y:S05]  /*0d10*/  BSYNC B0 ;  /* 0x0000000000007941 */ /* 0x000fea0003800000 */
.L_x_890:
        /* <DEDUP_REMOVED lines=25> */
.L_x_892:
        /* <DEDUP_REMOVED lines=14> */
.L_x_894:
[----:B------:R-:W-:Y:S05]  /*0f90*/  BSYNC B0 ;  /* 0x0000000000007941 */ /* 0x000fea0003800000 */
.L_x_893:
        /* <DEDUP_REMOVED lines=25> */
.L_x_895:
        /* <DEDUP_REMOVED lines=14> */
.L_x_897:
[----:B------:R-:W-:Y:S05]  /*1210*/  BSYNC B0 ;  /* 0x0000000000007941 */ /* 0x000fea0003800000 */
.L_x_896:
        /* <DEDUP_REMOVED lines=19> */
.L_x_898:
        /* <DEDUP_REMOVED lines=10> */
.L_x_883:
        /* <DEDUP_REMOVED lines=14> */
.L_x_900:
        /* <DEDUP_REMOVED lines=11> */
.L_x_4412:


//--------------------- .text._Z32group_norm_nhwc_fwd_scale_kernelI11Bf16IOFp16WLi448EEv26Group_norm_nhwc_fwd_params --------------------------
	.section	.text._Z32group_norm_nhwc_fwd_scale_kernelI11Bf16IOFp16WLi448EEv26Group_norm_nhwc_fwd_params,"ax",@progbits
	.align	128
        .global         _Z32group_norm_nhwc_fwd_scale_kernelI11Bf16IOFp16WLi448EEv26Group_norm_nhwc_fwd_params
        .type           _Z32group_norm_nhwc_fwd_scale_kernelI11Bf16IOFp16WLi448EEv26Group_norm_nhwc_fwd_params,@function
        .size           _Z32group_norm_nhwc_fwd_scale_kernelI11Bf16IOFp16WLi448EEv26Group_norm_nhwc_fwd_params,(.L_x_4413 - _Z32group_norm_nhwc_fwd_scale_kernelI11Bf16IOFp16WLi448EEv26Group_norm_nhwc_fwd_params)
        .other          _Z32group_norm_nhwc_fwd_scale_kernelI11Bf16IOFp16WLi448EEv26Group_norm_nhwc_fwd_params,@"STO_CUDA_ENTRY STV_DEFAULT"
_Z32group_norm_nhwc_fwd_scale_kernelI11Bf16IOFp16WLi448EEv26Group_norm_nhwc_fwd_params:
.text._Z32group_norm_nhwc_fwd_scale_kernelI11Bf16IOFp16WLi448EEv26Group_norm_nhwc_fwd_params:
        /* <DEDUP_REMOVED lines=99> */
.L_x_904:
        /* <DEDUP_REMOVED lines=37> */
.L_x_903:
        /* <DEDUP_REMOVED lines=8> */
.L_x_902:
        /* <DEDUP_REMOVED lines=10> */
.L_x_917:
        /* <DEDUP_REMOVED lines=16> */
.L_x_906:
[----:B------:R-:W-:Y:S05]  /*0aa0*/  BSYNC B0 ;  /* 0x0000000000007941 */ /* 0x000fea0003800000 */
.L_x_905:
        /* <DEDUP_REMOVED lines=24> */
.L_x_907:
        /* <DEDUP_REMOVED lines=14> */
.L_x_909:
[----:B------:R-:W-:Y:S05]  /*0d10*/  BSYNC B0 ;  /* 0x0000000000007941 */ /* 0x000fea0003800000 */
.L_x_908:
        /* <DEDUP_REMOVED lines=25> */
.L_x_910:
        /* <DEDUP_REMOVED lines=14> */
.L_x_912:
[----:B------:R-:W-:Y:S05]  /*0f90*/  BSYNC B0 ;  /* 0x0000000000007941 */ /* 0x000fea0003800000 */
.L_x_911:
        /* <DEDUP_REMOVED lines=25> */
.L_x_913:
        /* <DEDUP_REMOVED lines=14> */
.L_x_915:
[----:B------:R-:W-:Y:S05]  /*1210*/  BSYNC B0 ;  /* 0x0000000000007941 */ /* 0x000fea0003800000 */
.L_x_914:
        /* <DEDUP_REMOVED lines=19> */
.L_x_916:
        /* <DEDUP_REMOVED lines=10> */
.L_x_901:
        /* <DEDUP_REMOVED lines=14> */
.L_x_918:
        /* <DEDUP_REMOVED lines=11> */
.L_x_4413:


//--------------------- .text._Z32group_norm_nhwc_fwd_scale_kernelI11Bf16IOFp16WLi256EEv26Group_norm_nhwc_fwd_params --------------------------
	.section	.text._Z32group_norm_nhwc_fwd_scale_kernelI11Bf16IOFp16WLi256EEv26Group_norm_nhwc_fwd_params,"ax",@progbits
	.align	128
        .global         _Z32group_norm_nhwc_fwd_scale_kernelI11Bf16IOFp16WLi256EEv26Group_norm_nhwc_fwd_params
        .type           _Z32group_norm_nhwc_fwd_scale_kernelI11Bf16IOFp16WLi256EEv26Group_norm_nhwc_fwd_params,@function
        .size           _Z32group_norm_nhwc_fwd_scale_kernelI11Bf16IOFp16WLi256EEv26Group_norm_nhwc_fwd_params,(.L_x_4414 - _Z32group_norm_nhwc_fwd_scale_kernelI11Bf16IOFp16WLi256EEv26Group_norm_nhwc_fwd_params)
        .other          _Z32group_norm_nhwc_fwd_scale_kernelI11Bf16IOFp16WLi256EEv26Group_norm_nhwc_fwd_params,@"STO_CUDA_ENTRY STV_DEFAULT"
_Z32group_norm_nhwc_fwd_scale_kernelI11Bf16IOFp16WLi256EEv26Group_norm_nhwc_fwd_params:
.text._Z32group_norm_nhwc_fwd_scale_kernelI11Bf16IOFp16WLi256EEv26Group_norm_nhwc_fwd_params:
        /* <DEDUP_REMOVED lines=99> */
.L_x_922:
        /* <DEDUP_REMOVED lines=37> */
.L_x_921:
        /* <DEDUP_REMOVED lines=8> */
.L_x_920:
        /* <DEDUP_REMOVED lines=10> */
.L_x_935:
        /* <DEDUP_REMOVED lines=16> */
.L_x_924:
[----:B------:R-:W-:Y:S05]  /*0aa0*/  BSYNC B0 ;  /* 0x0000000000007941 */ /* 0x000fea0003800000 */
.L_x_923:
        /* <DEDUP_REMOVED lines=24> */
.L_x_925:
        /* <DEDUP_REMOVED lines=14> */
.L_x_927:
[----:B------:R-:W-:Y:S05]  /*0d10*/  BSYNC B0 ;  /* 0x0000000000007941 */ /* 0x000fea0003800000 */
.L_x_926:
        /* <DEDUP_REMOVED lines=25> */
.L_x_928:
        /* <DEDUP_REMOVED lines=14> */
.L_x_930:
[----:B------:R-:W-:Y:S05]  /*0f90*/  BSYNC B0 ;  /* 0x0000000000007941 */ /* 0x000fea0003800000 */
.L_x_929:
        /* <DEDUP_REMOVED lines=25> */
.L_x_931:
        /* <DEDUP_REMOVED lines=14> */
.L_x_933:
[----:B------:R-:W-:Y:S05]  /*1210*/  BSYNC B0 ;  /* 0x0000000000007941 */ /* 0x000fea0003800000 */
.L_x_932:
        /* <DEDUP_REMOVED lines=19> */
.L_x_934:
        /* <DEDUP_REMOVED lines=10> */
.L_x_919:
        /* <DEDUP_REMOVED lines=14> */
.L_x_936:
        /* <DEDUP_REMOVED lines=11> */
.L_x_4414:


//--------------------- .text._Z32group_norm_nhwc_fwd_scale_kernelI11Bf16IOFp16WLi120EEv26Group_norm_nhwc_fwd_params --------------------------
	.section	.text._Z32group_norm_nhwc_fwd_scale_kernelI11Bf16IOFp16WLi120EEv26Group_norm_nhwc_fwd_params,"ax",@progbits
	.align	128
        .global         _Z32group_norm_nhwc_fwd_scale_kernelI11Bf16IOFp16WLi120EEv26Group_norm_nhwc_fwd_params
        .type           _Z32group_norm_nhwc_fwd_scale_kernelI11Bf16IOFp16WLi120EEv26Group_norm_nhwc_fwd_params,@function
        .size           _Z32group_norm_nhwc_fwd_scale_kernelI11Bf16IOFp16WLi120EEv26Group_norm_nhwc_fwd_params,(.L_x_4415 - _Z32group_norm_nhwc_fwd_scale_kernelI11Bf16IOFp16WLi120EEv26Group_norm_nhwc_fwd_params)
        .other          _Z32group_norm_nhwc_fwd_scale_kernelI11Bf16IOFp16WLi120EEv26Group_norm_nhwc_fwd_params,@"STO_CUDA_ENTRY STV_DEFAULT"
_Z32group_norm_nhwc_fwd_scale_kernelI11Bf16IOFp16WLi120EEv26Group_norm_nhwc_fwd_params:
.text._Z32group_norm_nhwc_fwd_scale_kernelI11Bf16IOFp16WLi120EEv26Group_norm_nhwc_fwd_params:
        /* <DEDUP_REMOVED lines=99> */
.L_x_940:
        /* <DEDUP_REMOVED lines=37> */
.L_x_939:
        /* <DEDUP_REMOVED lines=8> */
.L_x_938:
        /* <DEDUP_REMOVED lines=10> */
.L_x_953:
        /* <DEDUP_REMOVED lines=16> */
.L_x_942:
[----:B------:R-:W-:Y:S05]  /*0aa0*/  BSYNC B0 ;  /* 0x0000000000007941 */ /* 0x000fea0003800000 */
.L_x_941:
        /* <DEDUP_REMOVED lines=24> */
.L_x_943:
        /* <DEDUP_REMOVED lines=14> */
.L_x_945:
[----:B------:R-:W-:Y:S05]  /*0d10*/  BSYNC B0 ;  /* 0x0000000000007941 */ /* 0x000fea0003800000 */
.L_x_944:
        /* <DEDUP_REMOVED lines=25> */
.L_x_946:
        /* <DEDUP_REMOVED lines=14> */
.L_x_948:
[----:B------:R-:W-:Y:S05]  /*0f90*/  BSYNC B0 ;  /* 0x0000000000007941 */ /* 0x000fea0003800000 */
.L_x_947:
        /* <DEDUP_REMOVED lines=25> */
.L_x_949:
        /* <DEDUP_REMOVED lines=14> */
.L_x_951:
[----:B------:R-:W-:Y:S05]  /*1210*/  BSYNC B0 ;  /* 0x0000000000007941 */ /* 0x000fea0003800000 */
.L_x_950:
        /* <DEDUP_REMOVED lines=19> */
.L_x_952:
        /* <DEDUP_REMOVED lines=10> */
.L_x_937:
        /* <DEDUP_REMOVED lines=14> */
.L_x_954:
        /* <DEDUP_REMOVED lines=11> */
.L_x_4415:


//--------------------- .text._Z32group_norm_nhwc_fwd_scale_kernelI11Bf16IOFp16WLi140EEv26Group_norm_nhwc_fwd_params --------------------------
	.section	.text._Z32group_norm_nhwc_fwd_scale_kernelI11Bf16IOFp16WLi140EEv26Group_norm_nhwc_fwd_params,"ax",@progbits
	.align	128
        .global         _Z32group_norm_nhwc_fwd_scale_kernelI11Bf16IOFp16WLi140EEv26Group_norm_nhwc_fwd_params
        .type           _Z32group_norm_nhwc_fwd_scale_kernelI11Bf16IOFp16WLi140EEv26Group_norm_nhwc_fwd_params,@function
        .size           _Z32group_norm_nhwc_fwd_scale_kernelI11Bf16IOFp16WLi140EEv26Group_norm_nhwc_fwd_params,(.L_x_4416 - _Z32group_norm_nhwc_fwd_scale_kernelI11Bf16IOFp16WLi140EEv26Group_norm_nhwc_fwd_params)
        .other          _Z32group_norm_nhwc_fwd_scale_kernelI11Bf16IOFp16WLi140EEv26Group_norm_nhwc_fwd_params,@"STO_CUDA_ENTRY STV_DEFAULT"
_Z32group_norm_nhwc_fwd_scale_kernelI11Bf16IOFp16WLi140EEv26Group_norm_nhwc_fwd_params:
.text._Z32group_norm_nhwc_fwd_scale_kernelI11Bf16IOFp16WLi140EEv26Group_norm_nhwc_fwd_params:
        /* <DEDUP_REMOVED lines=99> */
.L_x_958:
        /* <DEDUP_REMOVED lines=37> */
.L_x_957:
        /* <DEDUP_REMOVED lines=8> */
.L_x_956:
        /* <DEDUP_REMOVED lines=10> */
.L_x_971:
        /* <DEDUP_REMOVED lines=16> */
.L_x_960:
[----:B------:R-:W-:Y:S05]  /*0aa0*/  BSYNC B0 ;  /* 0x0000000000007941 */ /* 0x000fea0003800000 */
.L_x_959:
        /* <DEDUP_REMOVED lines=24> */
.L_x_961:
        /* <DEDUP_REMOVED lines=14> */
.L_x_963:
[----:B------:R-:W-:Y:S05]  /*0d10*/  BSYNC B0 ;  /* 0x0000000000007941 */ /* 0x000fea0003800000 */
.L_x_962:
        /* <DEDUP_REMOVED lines=25> */
.L_x_964:
        /* <DEDUP_REMOVED lines=14> */
.L_x_966:
[----:B------:R-:W-:Y:S05]  /*0f90*/  BSYNC B0 ;  /* 0x0000000000007941 */ /* 0x000fea0003800000 */
.L_x_965:
        /* <DEDUP_REMOVED lines=25> */
.L_x_967:
        /* <DEDUP_REMOVED lines=14> */
.L_x_969:
[----:B------:R-:W-:Y:S05]  /*1210*/  BSYNC B0 ;  /* 0x0000000000007941 */ /* 0x000fea0003800000 */
.L_x_968:
        /* <DEDUP_REMOVED lines=19> */
.L_x_970:
        /* <DEDUP_REMOVED lines=10> */
.L_x_955:
        /* <DEDUP_REMOVED lines=14> */
.L_x_972:
        /* <DEDUP_REMOVED lines=11> */
.L_x_4416:


//--------------------- .text._Z32group_norm_nhwc_fwd_scale_kernelI11Bf16IOFp16WLi160EEv26Group_norm_nhwc_fwd_params --------------------------
	.section	.text._Z32group_norm_nhwc_fwd_scale_kernelI11Bf16IOFp16WLi160EEv26Group_norm_nhwc_fwd_params,"ax",@progbits
	.align	128
        .global         _Z32group_norm_nhwc_fwd_scale_kernelI11Bf16IOFp16WLi160EEv26Group_norm_nhwc_fwd_params
        .type           _Z32group_norm_nhwc_fwd_scale_kernelI11Bf16IOFp16WLi160EEv26Group_norm_nhwc_fwd_params,@function
        .size           _Z32group_norm_nhwc_fwd_scale_kernelI11Bf16IOFp16WLi160EEv26Group_norm_nhwc_fwd_params,(.L_x_4417 - _Z32group_norm_nhwc_fwd_scale_kernelI11Bf16IOFp16WLi160EEv26Group_norm_nhwc_fwd_params)
        .other          _Z32group_norm_nhwc_fwd_scale_kernelI11Bf16IOFp16WLi160EEv26Group_norm_nhwc_fwd_params,@"STO_CUDA_ENTRY STV_DEFAULT"
_Z32group_norm_nhwc_fwd_scale_kernelI11Bf16IOFp16WLi160EEv26Group_norm_nhwc_fwd_params:
.text._Z32group_norm_nhwc_fwd_scale_kernelI11Bf16IOFp16WLi160EEv26Group_norm_nhwc_fwd_params:
        /* <DEDUP_REMOVED lines=99> */
.L_x_976:
        /* <DEDUP_REMOVED lines=37> */
.L_x_975:
        /* <DEDUP_REMOVED lines=8> */
.L_x_974:
        /* <DEDUP_REMOVED lines=10> */
.L_x_989:
        /* <DEDUP_REMOVED lines=16> */
.L_x_978:
[----:B------:R-:W-:Y:S05]  /*0aa0*/  BSYNC B0 ;  /* 0x0000000000007941 */ /* 0x000fea0003800000 */
.L_x_977:
        /* <DEDUP_REMOVED lines=24> */
.L_x_979:
        /* <DEDUP_REMOVED lines=14> */
.L_x_981:
[----:B------:R-:W-:Y:S05]  /*0d10*/  BSYNC B0 ;  /* 0x0000000000007941 */ /* 0x000fea0003800000 */
.L_x_980:
        /* <DEDUP_REMOVED lines=25> */
.L_x_982:
        /* <DEDUP_REMOVED lines=14> */
.L_x_984:
[----:B------:R-:W-:Y:S05]  /*0f90*/  BSYNC B0 ;  /* 0x0000000000007941 */ /* 0x000fea0003800000 */
.L_x_983:
        /* <DEDUP_REMOVED lines=25> */
.L_x_985:
        /* <DEDUP_REMOVED lines=14> */
.L_x_987:
[----:B------:R-:W-:Y:S05]  /*1210*/  BSYNC B0 ;  /* 0x0000000000007941 */ /* 0x000fea0003800000 */
.L_x_986:
        /* <DEDUP_REMOVED lines=19> */
.L_x_988:
        /* <DEDUP_REMOVED lines=10> */
.L_x_973:
        /* <DEDUP_REMOVED lines=14> */
.L_x_990:
        /* <DEDUP_REMOVED lines=11> */
.L_x_4417:


//--------------------- .text._Z32group_norm_nhwc_fwd_scale_kernelI11Fp16IOFp32WLi196EEv26Group_norm_nhwc_fwd_params --------------------------
	.section	.text._Z32group_norm_nhwc_fwd_scale_kernelI11Fp16IOFp32WLi196EEv26Group_norm_nhwc_fwd_params,"ax",@progbits
	.align	128
        .global         _Z32group_norm_nhwc_fwd_scale_kernelI11Fp16IOFp32WLi196EEv26Group_norm_nhwc_fwd_params
        .type           _Z32group_norm_nhwc_fwd_scale_kernelI11Fp16IOFp32WLi196EEv26Group_norm_nhwc_fwd_params,@function
        .size           _Z32group_norm_nhwc_fwd_scale_kernelI11Fp16IOFp32WLi196EEv26Group_norm_nhwc_fwd_params,(.L_x_4418 - _Z32group_norm_nhwc_fwd_scale_kernelI11Fp16IOFp32WLi196EEv26Group_norm_nhwc_fwd_params)
        .other          _Z32group_norm_nhwc_fwd_scale_kernelI11Fp16IOFp32WLi196EEv26Group_norm_nhwc_fwd_params,@"STO_CUDA_ENTRY STV_DEFAULT"
_Z32group_norm_nhwc_fwd_scale_kernelI11Fp16IOFp32WLi196EEv26Group_norm_nhwc_fwd_params:
.text._Z32group_norm_nhwc_fwd_scale_kernelI11Fp16IOFp32WLi196EEv26Group_norm_nhwc_fwd_params:
        /* <DEDUP_REMOVED lines=26> */
[-C--:B------:R-:W-:Y:S01]  /*01a0*/  @!P2 IADD3 R2, R2, -R5.reuse, RZ ;  /* 0x800000050202a210 */ /* 0x080fe20007ffe0ff */
[----:B------:R-:W-:Y:S01]  /*01b0*/  @!P2 VIADD R0, R0, 0x1 ;  /* 0x000000010000a836 */ /* 0x000fe20000000000 */
[----:B------:R-:W-:Y:S02]  /*01c0*/  ISETP.NE.AND P2, PT, R7, RZ, PT ;  /* 0x000000ff0700720c */ /* 0x000fe40003f45270 */
[----:B------:R-:W-:Y:S02]  /*01d0*/  ISETP.GE.U32.AND P0, PT, R2, R5, PT ;  /* 0x000000050200720c */ /* 0x000fe40003f06070 */
[----:B------:R-:W-:-:S04]  /*01e0*/  LOP3.LUT R2, R12, R7, RZ, 0x3c, !PT ;  /* 0x000000070c027212 */ /* 0x000fc800078e3cff */
[----:B------:R-:W-:Y:S02]  /*01f0*/  ISETP.GE.AND P1, PT, R2, RZ, PT ;  /* 0x000000ff0200720c */ /* 0x000fe40003f26270 */
[----:B------:R-:W-:-:S05]  /*0200*/  MOV R2, RZ ;  /* 0x000000ff00027202 */ /* 0x000fca0000000f00 */
[----:B------:R-:W-:-:S06]  /*0210*/  @P0 IADD3 R0, R0, 0x1, RZ ;  /* 0x0000000100000810 */ /* 0x000fcc0007ffe0ff */
[----:B------:R-:W-:Y:S02]  /*0220*/  @!P1 IADD3 R0, -R0, RZ, RZ ;  /* 0x000000ff00009210 */ /* 0x000fe40007ffe1ff */
[----:B------:R-:W-:-:S04]  /*0230*/  @!P2 LOP3.LUT R0, RZ, R7, RZ, 0x33, !PT ;  /* 0x00000007ff00a212 */ /* 0x000fc800078e33ff */
[----:B------:R-:W-:-:S13]  /*0240*/  ISETP.GE.AND P0, PT, R0, UR4, PT ;  /* 0x0000000400007c0c */ /* 0x000fda000bf06270 */
[----:B------:R-:W2:Y:S01]  /*0250*/  @!P0 LDC.64 R14, c[0x0][0x250] ;  /* 0x00009400ff0e8b82 */ /* 0x000ea20000000a00 */
[----:B-1----:R-:W-:-:S05]  /*0260*/  @!P0 SHF.L.U32 R5, R3, 0x1, RZ ;  /* 0x0000000103058819 */ /* 0x002fca00000006ff */
[C---:B------:R-:W-:Y:S01]  /*0270*/  @!P0 IMAD R7, R5.reuse, UR4, R0 ;  /* 0x0000000405078c24 */ /* 0x040fe2000f8e0200 */
[----:B------:R-:W-:Y:S01]  /*0280*/  @!P0 IADD3 R5, R5, 0x1, RZ ;  /* 0x0000000105058810 */ /* 0x000fe20007ffe0ff */
[----:B------:R-:W-:-:S04]  /*0290*/  IMAD.MOV.U32 R4, RZ, RZ, RZ ;  /* 0x000000ffff047224 */ /* 0x000fc800078e00ff */
        /* <DEDUP_REMOVED lines=13> */
[C---:B----4-:R-:W-:Y:S02]  /*0370*/  @!P0 IADD3 R16, P2, R17.reuse, R22, RZ ;  /* 0x0000001611108210 */ /* 0x050fe40007f5e0ff */
[----:B-1----:R-:W-:Y:S02]  /*0380*/  @!P0 IADD3 R6, P1, R17, R20, RZ ;  /* 0x0000001411068210 */ /* 0x002fe40007f3e0ff */
[C---:B------:R-:W-:Y:S02]  /*0390*/  @!P0 IADD3.X R17, R18.reuse, R23, RZ, P2, !PT ;  /* 0x0000001712118210 */ /* 0x040fe400017fe4ff */
[----:B------:R-:W-:-:S03]  /*03a0*/  @!P0 IADD3.X R7, R18, R21, RZ, P1, !PT ;  /* 0x0000001512078210 */ /* 0x000fc60000ffe4ff */
        /* <DEDUP_REMOVED lines=21> */
[----:B------:R-:W-:Y:S01]  /*0500*/  IADD3 R16, -R6, R21, RZ ;  /* 0x0000001506107210 */ /* 0x000fe20007ffe1ff */
[----:B------:R-:W-:Y:S01]  /*0510*/  ULDC.64 UR6, c[0x0][0x280] ;  /* 0x0000a00000067ab9 */ /* 0x000fe20000000a00 */
[----:B------:R-:W-:Y:S01]  /*0520*/  SHF.R.S32.HI R14, RZ, 0x1f, R3 ;  /* 0x0000001fff0e7819 */ /* 0x000fe20000011403 */
[----:B------:R-:W-:Y:S01]  /*0530*/  IMAD.MOV.U32 R19, RZ, RZ, R6 ;  /* 0x000000ffff137224 */ /* 0x000fe200078e0006 */
[----:B------:R-:W-:-:S03]  /*0540*/  LOP3.LUT P1, R22, R16, 0x3, RZ, 0xc0, !PT ;  /* 0x0000000310167812 */ /* 0x000fc6000782c0ff */
[----:B------:R-:W-:Y:S02]  /*0550*/  IMAD R18, R14, UR6, RZ ;  /* 0x000000060e127c24 */ /* 0x000fe4000f8e02ff */
[----:B------:R-:W-:Y:S01]  /*0560*/  IMAD.WIDE.U32 R14, R3, UR6, R12 ;  /* 0x00000006030e7c25 */ /* 0x000fe2000f8e000c */
[----:B------:R-:W-:-:S03]  /*0570*/  ULDC.U8 UR6, c[0x0][0x28c] ;  /* 0x0000a30000067ab9 */ /* 0x000fc60000000000 */
[----:B------:R-:W-:-:S05]  /*0580*/  IMAD R23, R3, UR7, R18 ;  /* 0x0000000703177c24 */ /* 0x000fca000f8e0212 */
[----:B------:R-:W-:Y:S01]  /*0590*/  IADD3 R23, R15, R23, RZ ;  /* 0x000000170f177210 */ /* 0x000fe20007ffe0ff */
[----:B------:R-:W-:Y:S06]  /*05a0*/  @!P1 BRA `(.L_x_992) ;  /* 0x0000000000b89947 */ /* 0x000fec0003800000 */
[----:B------:R-:W-:Y:S01]  /*05b0*/  MOV R24, R6 ;  /* 0x0000000600187202 */ /* 0x000fe20000000f00 */
[----:B------:R-:W-:-:S06]  /*05c0*/  ULDC.64 UR4, c[0x0][0x270] ;  /* 0x00009c0000047ab9 */ /* 0x000fcc0000000a00 */
.L_x_994:
[----:B------:R-:W0:Y:S01]  /*05d0*/  @!P0 LDC.64 R16, c[0x0][0x220] ;  /* 0x00008800ff108b82 */ /* 0x000e220000000a00 */
[----:B------:R-:W-:Y:S01]  /*05e0*/  MOV R18, R14 ;  /* 0x0000000e00127202 */ /* 0x000fe20000000f00 */
[----:B------:R-:W-:Y:S01]  /*05f0*/  IMAD R25, R20, UR4, RZ ;  /* 0x0000000414197c24 */ /* 0x000fe2000f8e02ff */
[----:B------:R-:W-:-:S03]  /*0600*/  MOV R19, R23 ;  /* 0x0000001700137202 */ /* 0x000fc60000000f00 */
[C---:B------:R-:W-:Y:S02]  /*0610*/  IMAD R25, R24.reuse, UR5, R25 ;  /* 0x0000000518197c24 */ /* 0x040fe4000f8e0219 */
[----:B------:R-:W-:-:S05]  /*0620*/  IMAD.WIDE.U32 R18, R24, UR4, R18 ;  /* 0x0000000418127c25 */ /* 0x000fca000f8e0012 */
[----:B------:R-:W-:Y:S02]  /*0630*/  IADD3 R19, R19, R25, RZ ;  /* 0x0000001913137210 */ /* 0x000fe40007ffe0ff */
[----:B0-----:R-:W-:-:S04]  /*0640*/  @!P0 LEA R26, P1, R18, R16, 0x1 ;  /* 0x00000010121a8211 */ /* 0x001fc800078208ff */
[C---:B------:R-:W-:Y:S02]  /*0650*/  @!P0 LEA.HI.X R27, R18.reuse, R17, R19, 0x1, P1 ;  /* 0x00000011121b8211 */ /* 0x040fe400008f0c13 */
[----:B------:R-:W0:Y:S03]  /*0660*/  @!P0 LDC.64 R16, c[0x0][0x210] ;  /* 0x00008400ff108b82 */ /* 0x000e260000000a00 */
[----:B------:R-:W2:Y:S01]  /*0670*/  @!P0 LDG.E R26, desc[UR8][R26.64] ;  /* 0x000000081a1a8981 */ /* 0x000ea2000c1e1900 */
[----:B------:R-:W-:Y:S02]  /*0680*/  PRMT R25, RZ, 0x5410, RZ ;  /* 0x00005410ff197816 */ /* 0x000fe400000000ff */
[----:B0-----:R-:W-:-:S04]  /*0690*/  @!P0 LEA R16, P1, R18, R16, 0x1 ;  /* 0x0000001012108211 */ /* 0x001fc800078208ff */
[----:B------:R-:W-:Y:S02]  /*06a0*/  @!P0 LEA.HI.X R17, R18, R17, R19, 0x1, P1 ;  /* 0x0000001112118211 */ /* 0x000fe400008f0c13 */
[----:B------:R-:W-:Y:S02]  /*06b0*/  ISETP.NE.AND P1, PT, RZ, UR6, PT ;  /* 0x00000006ff007c0c */ /* 0x000fe4000bf25270 */
[----:B--2---:R-:W-:-:S04]  /*06c0*/  @!P0 PRMT R25, R25, 0x5410, R26 ;  /* 0x0000541019198816 */ /* 0x004fc8000000001a */
[----:B------:R-:W-:-:S05]  /*06d0*/  @!P0 PRMT R25, R26, 0x7632, R25 ;  /* 0x000076321a198816 */ /* 0x000fca0000000019 */
[--C-:B------:R-:W-:Y:S02]  /*06e0*/  HADD2.F32 R18, -RZ, R25.reuse.H1_H1 ;  /* 0x30000019ff127230 */ /* 0x100fe40000004100 */
[----:B------:R-:W-:-:S03]  /*06f0*/  HADD2.F32 R28, -RZ, R25.H0_H0 ;  /* 0x20000019ff1c7230 */ /* 0x000fc60000004100 */
[C---:B------:R-:W-:Y:S02]  /*0700*/  FADD.FTZ R18, -R5.reuse, R18 ;  /* 0x0000001205127221 */ /* 0x040fe40000010100 */
[----:B------:R-:W-:Y:S02]  /*0710*/  FADD.FTZ R28, -R5, R28 ;  /* 0x0000001c051c7221 */ /* 0x000fe40000010100 */
[-C--:B-1----:R-:W-:Y:S02]  /*0720*/  FMUL.FTZ R19, R18, R7.reuse ;  /* 0x0000000712137220 */ /* 0x082fe40000410000 */
[----:B------:R-:W-:Y:S02]  /*0730*/  FMUL.FTZ R28, R28, R7 ;  /* 0x000000071c1c7220 */ /* 0x000fe40000410000 */
[----:B-----5:R-:W-:Y:S02]  /*0740*/  FFMA.FTZ R18, R10, R19, R8 ;  /* 0x000000130a127223 */ /* 0x020fe40000010008 */
        /* <DEDUP_REMOVED lines=12> */
.L_x_993:
[----:B------:R-:W-:Y:S01]  /*0810*/  @!P0 F2FP.F16.F32.PACK_AB R19, R19, R18 ;  /* 0x000000121313823e */ /* 0x000fe200000000ff */
[----:B------:R-:W-:Y:S01]  /*0820*/  VIADD R22, R22, 0xffffffff ;  /* 0xffffffff16167836 */ /* 0x000fe20000000000 */
[----:B------:R-:W-:-:S03]  /*0830*/  IADD3 R24, P1, R24, 0x1, RZ ;  /* 0x0000000118187810 */ /* 0x000fc60007f3e0ff */
[----:B------:R0:W-:Y:S01]  /*0840*/  @!P0 STG.E desc[UR8][R16.64], R19 ;  /* 0x0000001310008986 */ /* 0x0001e2000c101908 */
[----:B------:R-:W-:Y:S02]  /*0850*/  ISETP.NE.AND P2, PT, R22, RZ, PT ;  /* 0x000000ff1600720c */ /* 0x000fe40003f45270 */
[----:B------:R-:W-:-:S11]  /*0860*/  IADD3.X R20, RZ, R20, RZ, P1, !PT ;  /* 0x00000014ff147210 */ /* 0x000fd60000ffe4ff */
[----:B0-----:R-:W-:Y:S05]  /*0870*/  @P2 BRA `(.L_x_994) ;  /* 0xfffffffc00542947 */ /* 0x001fea000383ffff */
[----:B------:R-:W-:-:S07]  /*0880*/  MOV R19, R24 ;  /* 0x0000001800137202 */ /* 0x000fce0000000f00 */
.L_x_992:
        /* <DEDUP_REMOVED lines=10> */
.L_x_1007:
[----:B------:R-:W-:Y:S01]  /*0930*/  IADD3 R13, P1, R19, -0x1, RZ ;  /* 0xffffffff130d7810 */ /* 0x000fe20007f3e0ff */
[----:B------:R-:W-:Y:S01]  /*0940*/  BSSY B0, `(.L_x_995) ;  /* 0x000000d000007945 */ /* 0x000fe20003800000 */
[----:B------:R-:W-:Y:S02]  /*0950*/  MOV R22, R14 ;  /* 0x0000000e00167202 */ /* 0x000fe40000000f00 */
[----:B------:R-:W-:Y:S02]  /*0960*/  IADD3.X R12, R6, -0x1, RZ, P1, !PT ;  /* 0xffffffff060c7810 */ /* 0x000fe40000ffe4ff */
[----:B------:R-:W-:Y:S01]  /*0970*/  PRMT R18, RZ, 0x5410, RZ ;  /* 0x00005410ff127816 */ /* 0x000fe200000000ff */
[----:B------:R-:W-:-:S04]  /*0980*/  IMAD.WIDE.U32 R16, R13, UR10, R22 ;  /* 0x0000000a0d107c25 */ /* 0x000fc8000f8e0016 */
[----:B------:R-:W-:-:S04]  /*0990*/  IMAD R12, R12, UR10, RZ ;  /* 0x0000000a0c0c7c24 */ /* 0x000fc8000f8e02ff */
[----:B------:R-:W-:-:S05]  /*09a0*/  IMAD R25, R13, UR11, R12 ;  /* 0x0000000b0d197c24 */ /* 0x000fca000f8e020c */
[----:B------:R-:W-:Y:S01]  /*09b0*/  IADD3 R25, R17, R25, RZ ;  /* 0x0000001911197210 */ /* 0x000fe20007ffe0ff */
[----:B------:R-:W-:Y:S06]  /*09c0*/  @P0 BRA `(.L_x_996) ;  /* 0x0000000000100947 */ /* 0x000fec0003800000 */
[----:B------:R-:W-:-:S04]  /*09d0*/  LEA R12, P1, R16, UR12, 0x1 ;  /* 0x0000000c100c7c11 */ /* 0x000fc8000f8208ff */
[----:B------:R-:W-:-:S05]  /*09e0*/  LEA.HI.X R13, R16, UR13, R25, 0x1, P1 ;  /* 0x0000000d100d7c11 */ /* 0x000fca00088f0c19 */
[----:B------:R-:W2:Y:S02]  /*09f0*/  LDG.E R12, desc[UR8][R12.64] ;  /* 0x000000080c0c7981 */ /* 0x000ea4000c1e1900 */
[----:B--2---:R-:W-:-:S07]  /*0a00*/  PRMT R18, R12, 0x5432, R12 ;  /* 0x000054320c127816 */ /* 0x004fce000000000c */
.L_x_996:
[----:B------:R-:W-:Y:S05]  /*0a10*/  BSYNC B0 ;  /* 0x0000000000007941 */ /* 0x000fea0003800000 */
.L_x_995:
[----:B------:R-:W0:Y:S01]  /*0a20*/  @!P0 LDC.64 R12, c[0x0][0x210] ;  /* 0x00008400ff0c8b82 */ /* 0x000e220000000a00 */
[----:B------:R-:W-:Y:S01]  /*0a30*/  ISETP.NE.AND P1, PT, RZ, UR6, PT ;  /* 0x00000006ff007c0c */ /* 0x000fe2000bf25270 */
        /* <DEDUP_REMOVED lines=22> */
.L_x_997:
[----:B------:R-:W-:Y:S01]  /*0ba0*/  @!P0 F2FP.F16.F32.PACK_AB R27, R18, R17 ;  /* 0x00000011121b823e */ /* 0x000fe200000000ff */
[C---:B------:R-:W-:Y:S01]  /*0bb0*/  IMAD R25, R19.reuse, UR11, R16 ;  /* 0x0000000b13197c24 */ /* 0x040fe2000f8e0210 */
[----:B------:R-:W-:Y:S01]  /*0bc0*/  BSSY B0, `(.L_x_998) ;  /* 0x000000a000007945 */ /* 0x000fe20003800000 */
[----:B------:R-:W-:Y:S01]  /*0bd0*/  IMAD.WIDE.U32 R16, R19, UR10, R22 ;  /* 0x0000000a13107c25 */ /* 0x000fe2000f8e0016 */
[----:B------:R-:W-:Y:S01]  /*0be0*/  PRMT R18, RZ, 0x5410, RZ ;  /* 0x00005410ff127816 */ /* 0x000fe200000000ff */
[----:B------:R0:W-:Y:S02]  /*0bf0*/  @!P0 STG.E desc[UR8][R12.64], R27 ;  /* 0x0000001b0c008986 */ /* 0x0001e4000c101908 */
[----:B------:R-:W-:Y:S01]  /*0c00*/  IMAD.IADD R25, R17, 0x1, R25 ;  /* 0x0000000111197824 */ /* 0x000fe200078e0219 */
[----:B------:R-:W-:Y:S06]  /*0c10*/  @P0 BRA `(.L_x_999) ;  /* 0x0000000000100947 */ /* 0x000fec0003800000 */
[----:B0-----:R-:W-:-:S04]  /*0c20*/  LEA R12, P2, R16, UR12, 0x1 ;  /* 0x0000000c100c7c11 */ /* 0x001fc8000f8408ff */
[----:B------:R-:W-:-:S05]  /*0c30*/  LEA.HI.X R13, R16, UR13, R25, 0x1, P2 ;  /* 0x0000000d100d7c11 */ /* 0x000fca00090f0c19 */
[----:B------:R-:W2:Y:S02]  /*0c40*/  LDG.E R12, desc[UR8][R12.64] ;  /* 0x000000080c0c7981 */ /* 0x000ea4000c1e1900 */
[----:B--2---:R-:W-:-:S07]  /*0c50*/  PRMT R18, R12, 0x5432, R12 ;  /* 0x000054320c127816 */ /* 0x004fce000000000c */
.L_x_999:
[----:B------:R-:W-:Y:S05]  /*0c60*/  BSYNC B0 ;  /* 0x0000000000007941 */ /* 0x000fea0003800000 */
.L_x_998:
[----:B0-----:R-:W0:Y:S02]  /*0c70*/  @!P0 LDC.64 R12, c[0x0][0x210] ;  /* 0x00008400ff0c8b82 */ /* 0x001e240000000a00 */
[----:B0-----:R-:W-:-:S04]  /*0c80*/  @!P0 LEA R12, P2, R16, R12, 0x1 ;  /* 0x0000000c100c8211 */ /* 0x001fc800078408ff */
[----:B------:R-:W-:Y:S01]  /*0c90*/  @!P0 LEA.HI.X R13, R16, R13, R25, 0x1, P2 ;  /* 0x0000000d100d8211 */ /* 0x000fe200010f0c19 */
[--C-:B------:R-:W-:Y:S01]  /*0ca0*/  HADD2.F32 R16, -RZ, R18.reuse.H1_H1 ;  /* 0x30000012ff107230 */ /* 0x100fe20000004100 */
[----:B------:R-:W-:Y:S01]  /*0cb0*/  IADD3 R17, P2, R19, 0x1, RZ ;  /* 0x0000000113117810 */ /* 0x000fe20007f5e0ff */
[----:B------:R-:W-:-:S03]  /*0cc0*/  HADD2.F32 R18, -RZ, R18.H0_H0 ;  /* 0x20000012ff127230 */ /* 0x000fc60000004100 */
[C---:B------:R-:W-:Y:S01]  /*0cd0*/  FADD.FTZ R16, -R5.reuse, R16 ;  /* 0x0000001005107221 */ /* 0x040fe20000010100 */
[----:B------:R-:W-:Y:S01]  /*0ce0*/  IADD3.X R24, RZ, R6, RZ, P2, !PT ;  /* 0x00000006ff187210 */ /* 0x000fe200017fe4ff */
[----:B------:R-:W-:Y:S02]  /*0cf0*/  FADD.FTZ R18, -R5, R18 ;  /* 0x0000001205127221 */ /* 0x000fe40000010100 */
[-C--:B------:R-:W-:Y:S02]  /*0d00*/  FMUL.FTZ R25, R16, R7.reuse ;  /* 0x0000000710197220 */ /* 0x080fe40000410000 */
[----:B------:R-:W-:Y:S01]  /*0d10*/  FMUL.FTZ R20, R18, R7 ;  /* 0x0000000712147220 */ /* 0x000fe20000410000 */
        /* <DEDUP_REMOVED lines=14> */
.L_x_1000:
[----:B------:R-:W-:Y:S01]  /*0e00*/  @!P0 F2FP.F16.F32.PACK_AB R27, R25, R18 ;  /* 0x00000012191b823e */ /* 0x000fe200000000ff */
[C---:B------:R-:W-:Y:S01]  /*0e10*/  IMAD R25, R17.reuse, UR11, R16 ;  /* 0x0000000b11197c24 */ /* 0x040fe2000f8e0210 */
[----:B------:R-:W-:Y:S01]  /*0e20*/  BSSY B0, `(.L_x_1001) ;  /* 0x000000a000007945 */ /* 0x000fe20003800000 */
[----:B------:R-:W-:Y:S01]  /*0e30*/  IMAD.WIDE.U32 R16, R17, UR10, R22 ;  /* 0x0000000a11107c25 */ /* 0x000fe2000f8e0016 */
[----:B------:R-:W-:Y:S01]  /*0e40*/  PRMT R18, RZ, 0x5410, RZ ;  /* 0x00005410ff127816 */ /* 0x000fe200000000ff */
[----:B------:R0:W-:Y:S03]  /*0e50*/  @!P0 STG.E desc[UR8][R12.64], R27 ;  /* 0x0000001b0c008986 */ /* 0x0001e6000c101908 */
[----:B------:R-:W-:Y:S01]  /*0e60*/  IADD3 R25, R17, R25, RZ ;  /* 0x0000001911197210 */ /* 0x000fe20007ffe0ff */
[----:B------:R-:W-:Y:S06]  /*0e70*/  @P0 BRA `(.L_x_1002) ;  /* 0x0000000000100947 */ /* 0x000fec0003800000 */
[----:B0-----:R-:W-:-:S04]  /*0e80*/  LEA R12, P2, R16, UR12, 0x1 ;  /* 0x0000000c100c7c11 */ /* 0x001fc8000f8408ff */
[----:B------:R-:W-:-:S05]  /*0e90*/  LEA.HI.X R13, R16, UR13, R25, 0x1, P2 ;  /* 0x0000000d100d7c11 */ /* 0x000fca00090f0c19 */
[----:B------:R-:W2:Y:S02]  /*0ea0*/  LDG.E R12, desc[UR8][R12.64] ;  /* 0x000000080c0c7981 */ /* 0x000ea4000c1e1900 */
[----:B--2---:R-:W-:-:S07]  /*0eb0*/  PRMT R18, R12, 0x5432, R12 ;  /* 0x000054320c127816 */ /* 0x004fce000000000c */
.L_x_1002:
[----:B------:R-:W-:Y:S05]  /*0ec0*/  BSYNC B0 ;  /* 0x0000000000007941 */ /* 0x000fea0003800000 */
.L_x_1001:
        /* <DEDUP_REMOVED lines=25> */
.L_x_1003:
[----:B------:R-:W-:Y:S01]  /*1060*/  @!P0 F2FP.F16.F32.PACK_AB R27, R17, R16 ;  /* 0x00000010111b823e */ /* 0x000fe200000000ff */
[C---:B------:R-:W-:Y:S01]  /*1070*/  IMAD.WIDE.U32 R16, R25.reuse, UR10, R22 ;  /* 0x0000000a19107c25 */ /* 0x040fe2000f8e0016 */
[----:B------:R-:W-:Y:S03]  /*1080*/  BSSY B0, `(.L_x_1004) ;  /* 0x000000a000007945 */ /* 0x000fe60003800000 */
[----:B------:R-:W-:Y:S01]  /*1090*/  IMAD R25, R25, UR11, R18 ;  /* 0x0000000b19197c24 */ /* 0x000fe2000f8e0212 */
[----:B------:R0:W-:Y:S04]  /*10a0*/  @!P0 STG.E desc[UR8][R12.64], R27 ;  /* 0x0000001b0c008986 */ /* 0x0001e8000c101908 */
[----:B------:R-:W-:-:S02]  /*10b0*/  IADD3 R25, R17, R25, RZ ;  /* 0x0000001911197210 */ /* 0x000fc40007ffe0ff */
[----:B0-----:R-:W-:Y:S01]  /*10c0*/  PRMT R13, RZ, 0x5410, RZ ;  /* 0x00005410ff0d7816 */ /* 0x001fe200000000ff */
[----:B------:R-:W-:Y:S06]  /*10d0*/  @P0 BRA `(.L_x_1005) ;  /* 0x0000000000100947 */ /* 0x000fec0003800000 */
[----:B------:R-:W-:-:S04]  /*10e0*/  LEA R12, P2, R16, UR12, 0x1 ;  /* 0x0000000c100c7c11 */ /* 0x000fc8000f8408ff */
[----:B------:R-:W-:-:S05]  /*10f0*/  LEA.HI.X R13, R16, UR13, R25, 0x1, P2 ;  /* 0x0000000d100d7c11 */ /* 0x000fca00090f0c19 */
[----:B------:R-:W2:Y:S02]  /*1100*/  LDG.E R12, desc[UR8][R12.64] ;  /* 0x000000080c0c7981 */ /* 0x000ea4000c1e1900 */
[----:B--2---:R-:W-:-:S07]  /*1110*/  PRMT R13, R12, 0x5432, R12 ;  /* 0x000054320c0d7816 */ /* 0x004fce000000000c */
.L_x_1005:
[----:B------:R-:W-:Y:S05]  /*1120*/  BSYNC B0 ;  /* 0x0000000000007941 */ /* 0x000fea0003800000 */
.L_x_1004:
[--C-:B------:R-:W-:Y:S02]  /*1130*/  HADD2.F32 R12, -RZ, R13.reuse.H1_H1 ;  /* 0x3000000dff0c7230 */ /* 0x100fe40000004100 */
[----:B------:R-:W-:-:S03]  /*1140*/  HADD2.F32 R18, -RZ, R13.H0_H0 ;  /* 0x2000000dff127230 */ /* 0x000fc60000004100 */
[C---:B------:R-:W-:Y:S02]  /*1150*/  FADD.FTZ R12, -R5.reuse, R12 ;  /* 0x0000000c050c7221 */ /* 0x040fe40000010100 */
[----:B------:R-:W-:Y:S02]  /*1160*/  FADD.FTZ R18, -R5, R18 ;  /* 0x0000001205127221 */ /* 0x000fe40000010100 */
[-C--:B------:R-:W-:Y:S02]  /*1170*/  FMUL.FTZ R13, R12, R7.reuse ;  /* 0x000000070c0d7220 */ /* 0x080fe40000410000 */
        /* <DEDUP_REMOVED lines=14> */
.L_x_1006:
[----:B------:R-:W0:Y:S01]  /*1260*/  @!P0 LDC.64 R12, c[0x0][0x210] ;  /* 0x00008400ff0c8b82 */ /* 0x000e220000000a00 */
[----:B------:R-:W-:Y:S02]  /*1270*/  @!P0 F2FP.F16.F32.PACK_AB R27, R27, R18 ;  /* 0x000000121b1b823e */ /* 0x000fe400000000ff */
        /* <DEDUP_REMOVED lines=8> */
.L_x_991:
        /* <DEDUP_REMOVED lines=14> */
.L_x_1008:
        /* <DEDUP_REMOVED lines=10> */
.L_x_4418:


//--------------------- .text._Z32group_norm_nhwc_fwd_scale_kernelI11Fp16IOFp32WLi168EEv26Group_norm_nhwc_fwd_params --------------------------
	.section	.text._Z32group_norm_nhwc_fwd_scale_kernelI11Fp16IOFp32WLi168EEv26Group_norm_nhwc_fwd_params,"ax",@progbits
	.align	128
        .global         _Z32group_norm_nhwc_fwd_scale_kernelI11Fp16IOFp32WLi168EEv26Group_norm_nhwc_fwd_params
        .type           _Z32group_norm_nhwc_fwd_scale_kernelI11Fp16IOFp32WLi168EEv26Group_norm_nhwc_fwd_params,@function
        .size           _Z32group_norm_nhwc_fwd_scale_kernelI11Fp16IOFp32WLi168EEv26Group_norm_nhwc_fwd_params,(.L_x_4419 - _Z32group_norm_nhwc_fwd_scale_kernelI11Fp16IOFp32WLi168EEv26Group_norm_nhwc_fwd_params)
        .other          _Z32group_norm_nhwc_fwd_scale_kernelI11Fp16IOFp32WLi168EEv26Group_norm_nhwc_fwd_params,@"STO_CUDA_ENTRY STV_DEFAULT"
_Z32group_norm_nhwc_fwd_scale_kernelI11Fp16IOFp32WLi168EEv26Group_norm_nhwc_fwd_params:
.text._Z32group_norm_nhwc_fwd_scale_kernelI11Fp16IOFp32WLi168EEv26Group_norm_nhwc_fwd_params:
        /* <DEDUP_REMOVED lines=93> */
.L_x_1012:
        /* <DEDUP_REMOVED lines=36> */
.L_x_1011:
        /* <DEDUP_REMOVED lines=8> */
.L_x_1010:
        /* <DEDUP_REMOVED lines=10> */
.L_x_1025:
        /* <DEDUP_REMOVED lines=14> */
.L_x_1014:
[----:B------:R-:W-:Y:S05]  /*0a10*/  BSYNC B0 ;  /* 0x0000000000007941 */ /* 0x000fea0003800000 */
.L_x_1013:
        /* <DEDUP_REMOVED lines=24> */
.L_x_1015:
        /* <DEDUP_REMOVED lines=12> */
.L_x_1017:
[----:B------:R-:W-:Y:S05]  /*0c60*/  BSYNC B0 ;  /* 0x0000000000007941 */ /* 0x000fea0003800000 */
.L_x_1016:
        /* <DEDUP_REMOVED lines=25> */
.L_x_1018:
        /* <DEDUP_REMOVED lines=12> */
.L_x_1020:
[----:B------:R-:W-:Y:S05]  /*0ec0*/  BSYNC B0 ;  /* 0x0000000000007941 */ /* 0x000fea0003800000 */
.L_x_1019:
        /* <DEDUP_REMOVED lines=25> */
.L_x_1021:
        /* <DEDUP_REMOVED lines=12> */
.L_x_1023:
[----:B------:R-:W-:Y:S05]  /*1120*/  BSYNC B0 ;  /* 0x0000000000007941 */ /* 0x000fea0003800000 */
.L_x_1022:
        /* <DEDUP_REMOVED lines=19> */
.L_x_1024:
        /* <DEDUP_REMOVED lines=10> */
.L_x_1009:
        /* <DEDUP_REMOVED lines=14> */
.L_x_1026:
        /* <DEDUP_REMOVED lines=10> */
.L_x_4419:


//--------------------- .text._Z32group_norm_nhwc_fwd_scale_kernelI11Fp16IOFp32WLi64EEv26Group_norm_nhwc_fwd_params --------------------------
	.section	.text._Z32group_norm_nhwc_fwd_scale_kernelI11Fp16IOFp32WLi64EEv26Group_norm_nhwc_fwd_params,"ax",@progbits
	.align	128
        .global         _Z32group_norm_nhwc_fwd_scale_kernelI11Fp16IOFp32WLi64EEv26Group_norm_nhwc_fwd_params
        .type           _Z32group_norm_nhwc_fwd_scale_kernelI11Fp16IOFp32WLi64EEv26Group_norm_nhwc_fwd_params,@function
        .size           _Z32group_norm_nhwc_fwd_scale_kernelI11Fp16IOFp32WLi64EEv26Group_norm_nhwc_fwd_params,(.L_x_4420 - _Z32group_norm_nhwc_fwd_scale_kernelI11Fp16IOFp32WLi64EEv26Group_norm_nhwc_fwd_params)
        .other          _Z32group_norm_nhwc_fwd_scale_kernelI11Fp16IOFp32WLi64EEv26Group_norm_nhwc_fwd_params,@"STO_CUDA_ENTRY STV_DEFAULT"
_Z32group_norm_nhwc_fwd_scale_kernelI11Fp16IOFp32WLi64EEv26Group_norm_nhwc_fwd_params:
.text._Z32group_norm_nhwc_fwd_scale_kernelI11Fp16IOFp32WLi64EEv26Group_norm_nhwc_fwd_params:
        /* <DEDUP_REMOVED lines=93> */
.L_x_1030:
        /* <DEDUP_REMOVED lines=36> */
.L_x_1029:
        /* <DEDUP_REMOVED lines=8> */
.L_x_1028:
        /* <DEDUP_REMOVED lines=10> */
.L_x_1043:
        /* <DEDUP_REMOVED lines=14> */
.L_x_1032:
[----:B------:R-:W-:Y:S05]  /*0a10*/  BSYNC B0 ;  /* 0x0000000000007941 */ /* 0x000fea0003800000 */
.L_x_1031:
        /* <DEDUP_REMOVED lines=24> */
.L_x_1033:
        /* <DEDUP_REMOVED lines=12> */
.L_x_1035:
[----:B------:R-:W-:Y:S05]  /*0c60*/  BSYNC B0 ;  /* 0x0000000000007941 */ /* 0x000fea0003800000 */
.L_x_1034:
        /* <DEDUP_REMOVED lines=25> */
.L_x_1036:
        /* <DEDUP_REMOVED lines=12> */
.L_x_1038:
[----:B------:R-:W-:Y:S05]  /*0ec0*/  BSYNC B0 ;  /* 0x0000000000007941 */ /* 0x000fea0003800000 */
.L_x_1037:
        /* <DEDUP_REMOVED lines=25> */
.L_x_1039:
        /* <DEDUP_REMOVED lines=12> */
.L_x_1041:
[----:B------:R-:W-:Y:S05]  /*1120*/  BSYNC B0 ;  /* 0x0000000000007941 */ /* 0x000fea0003800000 */
.L_x_1040:
        /* <DEDUP_REMOVED lines=19> */
.L_x_1042:
        /* <DEDUP_REMOVED lines=10> */
.L_x_1027:
        /* <DEDUP_REMOVED lines=14> */
.L_x_1044:
        /* <DEDUP_REMOVED lines=10> */
.L_x_4420:


//--------------------- .text._Z32group_norm_nhwc_fwd_scale_kernelI11Fp16IOFp32WLi128EEv26Group_norm_nhwc_fwd_params --------------------------
	.section	.text._Z32group_norm_nhwc_fwd_scale_kernelI11Fp16IOFp32WLi128EEv26Group_norm_nhwc_fwd_params,"ax",@progbits
	.align	128
        .global         _Z32group_norm_nhwc_fwd_scale_kernelI11Fp16IOFp32WLi128EEv26Group_norm_nhwc_fwd_params
        .type           _Z32group_norm_nhwc_fwd_scale_kernelI11Fp16IOFp32WLi128EEv26Group_norm_nhwc_fwd_params,@function
        .size           _Z32group_norm_nhwc_fwd_scale_kernelI11Fp16IOFp32WLi128EEv26Group_norm_nhwc_fwd_params,(.L_x_4421 - _Z32group_norm_nhwc_fwd_scale_kernelI11Fp16IOFp32WLi128EEv26Group_norm_nhwc_fwd_params)
        .other          _Z32group_norm_nhwc_fwd_scale_kernelI11Fp16IOFp32WLi128EEv26Group_norm_nhwc_fwd_params,@"STO_CUDA_ENTRY STV_DEFAULT"
_Z32group_norm_nhwc_fwd_scale_kernelI11Fp16IOFp32WLi128EEv26Group_norm_nhwc_fwd_params:
.text._Z32group_norm_nhwc_fwd_scale_kernelI11Fp16IOFp32WLi128EEv26Group_norm_nhwc_fwd_params:
        /* <DEDUP_REMOVED lines=93> */
.L_x_1048:
        /* <DEDUP_REMOVED lines=36> */
.L_x_1047:
        /* <DEDUP_REMOVED lines=8> */
.L_x_1046:
        /* <DEDUP_REMOVED lines=10> */
.L_x_1061:
        /* <DEDUP_REMOVED lines=14> */
.L_x_1050:
[----:B------:R-:W-:Y:S05]  /*0a10*/  BSYNC B0 ;  /* 0x0000000000007941 */ /* 0x000fea0003800000 */
.L_x_1049:
        /* <DEDUP_REMOVED lines=24> */
.L_x_1051:
        /* <DEDUP_REMOVED lines=12> */
.L_x_1053:
[----:B------:R-:W-:Y:S05]  /*0c60*/  BSYNC B0 ;  /* 0x0000000000007941 */ /* 0x000fea0003800000 */
.L_x_1052:
        /* <DEDUP_REMOVED lines=25> */
.L_x_1054:
        /* <DEDUP_REMOVED lines=12> */
.L_x_1056:
[----:B------:R-:W-:Y:S05]  /*0ec0*/  BSYNC B0 ;  /* 0x0000000000007941 */ /* 0x000fea0003800000 */
.L_x_1055:
        /* <DEDUP_REMOVED lines=25> */
.L_x_1057:
        /* <DEDUP_REMOVED lines=12> */
.L_x_1059:
[----:B------:R-:W-:Y:S05]  /*1120*/  BSYNC B0 ;  /* 0x0000000000007941 */ /* 0x000fea0003800000 */
.L_x_1058:
        /* <DEDUP_REMOVED lines=19> */
.L_x_1060:
        /* <DEDUP_REMOVED lines=10> */
.L_x_1045:
        /* <DEDUP_REMOVED lines=14> */
.L_x_1062:
        /* <DEDUP_REMOVED lines=10> */
.L_x_4421:


//--------------------- .text._Z32group_norm_nhwc_fwd_scale_kernelI11Fp16IOFp32WLi192EEv26Group_norm_nhwc_fwd_params --------------------------
	.section	.text._Z32group_norm_nhwc_fwd_scale_kernelI11Fp16IOFp32WLi192EEv26Group_norm_nhwc_fwd_params,"ax",@progbits
	.align	128
        .global         _Z32group_norm_nhwc_fwd_scale_kernelI11Fp16IOFp32WLi192EEv26Group_norm_nhwc_fwd_params
        .type           _Z32group_norm_nhwc_fwd_scale_kernelI11Fp16IOFp32WLi192EEv26Group_norm_nhwc_fwd_params,@function
        .size           _Z32group_norm_nhwc_fwd_scale_kernelI11Fp16IOFp32WLi192EEv26Group_norm_nhwc_fwd_params,(.L_x_4422 - _Z32group_norm_nhwc_fwd_scale_kernelI11Fp16IOFp32WLi192EEv26Group_norm_nhwc_fwd_params)
        .other          _Z32group_norm_nhwc_fwd_scale_kernelI11Fp16IOFp32WLi192EEv26Group_norm_nhwc_fwd_params,@"STO_CUDA_ENTRY STV_DEFAULT"
_Z32group_norm_nhwc_fwd_scale_kernelI11Fp16IOFp32WLi192EEv26Group_norm_nhwc_fwd_params:
.text._Z32group_norm_nhwc_fwd_scale_kernelI11Fp16IOFp32WLi192EEv26Group_norm_nhwc_fwd_params:
        /* <DEDUP_REMOVED lines=93> */
.L_x_1066:
        /* <DEDUP_REMOVED lines=36> */
.L_x_1065:
        /* <DEDUP_REMOVED lines=8> */
.L_x_1064:
        /* <DEDUP_REMOVED lines=10> */
.L_x_1079:
        /* <DEDUP_REMOVED lines=14> */
.L_x_1068:
[----:B------:R-:W-:Y:S05]  /*0a10*/  BSYNC B0 ;  /* 0x0000000000007941 */ /* 0x000fea0003800000 */
.L_x_1067:
        /* <DEDUP_REMOVED lines=24> */
.L_x_1069:
        /* <DEDUP_REMOVED lines=12> */
.L_x_1071:
[----:B------:R-:W-:Y:S05]  /*0c60*/  BSYNC B0 ;  /* 0x0000000000007941 */ /* 0x000fea0003800000 */
.L_x_1070:
        /* <DEDUP_REMOVED lines=25> */
.L_x_1072:
        /* <DEDUP_REMOVED lines=12> */
.L_x_1074:
[----:B------:R-:W-:Y:S05]  /*0ec0*/  BSYNC B0 ;  /* 0x0000000000007941 */ /* 0x000fea0003800000 */
.L_x_1073:
        /* <DEDUP_REMOVED lines=25> */
.L_x_1075:
        /* <DEDUP_REMOVED lines=12> */
.L_x_1077:
[----:B------:R-:W-:Y:S05]  /*1120*/  BSYNC B0 ;  /* 0x0000000000007941 */ /* 0x000fea0003800000 */
.L_x_1076:
        /* <DEDUP_REMOVED lines=19> */
.L_x_1078:
        /* <DEDUP_REMOVED lines=10> */
.L_x_1063:
        /* <DEDUP_REMOVED lines=14> */
.L_x_1080:
        /* <DEDUP_REMOVED lines=10> */
.L_x_4422:


//--------------------- .text._Z32group_norm_nhwc_fwd_scale_kernelI11Fp16IOFp32WLi448EEv26Group_norm_nhwc_fwd_params --------------------------
	.section	.text._Z32group_norm_nhwc_fwd_scale_kernelI11Fp16IOFp32WLi448EEv26Group_norm_nhwc_fwd_params,"ax",@progbits
	.align	128
        .global         _Z32group_norm_nhwc_fwd_scale_kernelI11Fp16IOFp32WLi448EEv26Group_norm_nhwc_fwd_params
        .type           _Z32group_norm_nhwc_fwd_scale_kernelI11Fp16IOFp32WLi448EEv26Group_norm_nhwc_fwd_params,@function
        .size           _Z32group_norm_nhwc_fwd_scale_kernelI11Fp16IOFp32WLi448EEv26Group_norm_nhwc_fwd_params,(.L_x_4423 - _Z32group_norm_nhwc_fwd_scale_kernelI11Fp16IOFp32WLi448EEv26Group_norm_nhwc_fwd_params)
        .other          _Z32group_norm_nhwc_fwd_scale_kernelI11Fp16IOFp32WLi448EEv26Group_norm_nhwc_fwd_params,@"STO_CUDA_ENTRY STV_DEFAULT"
_Z32group_norm_nhwc_fwd_scale_kernelI11Fp16IOFp32WLi448EEv26Group_norm_nhwc_fwd_params:
.text._Z32group_norm_nhwc_fwd_scale_kernelI11Fp16IOFp32WLi448EEv26Group_norm_nhwc_fwd_params:
        /* <DEDUP_REMOVED lines=93> */
.L_x_1084:
        /* <DEDUP_REMOVED lines=36> */
.L_x_1083:
        /* <DEDUP_REMOVED lines=8> */
.L_x_1082:
        /* <DEDUP_REMOVED lines=10> */
.L_x_1097:
        /* <DEDUP_REMOVED lines=14> */
.L_x_1086:
[----:B------:R-:W-:Y:S05]  /*0a10*/  BSYNC B0 ;  /* 0x0000000000007941 */ /* 0x000fea0003800000 */
.L_x_1085:
        /* <DEDUP_REMOVED lines=24> */
.L_x_1087:
        /* <DEDUP_REMOVED lines=12> */
.L_x_1089:
[----:B------:R-:W-:Y:S05]  /*0c60*/  BSYNC B0 ;  /* 0x0000000000007941 */ /* 0x000fea0003800000 */
.L_x_1088:
        /* <DEDUP_REMOVED lines=25> */
.L_x_1090:
        /* <DEDUP_REMOVED lines=12> */
.L_x_1092:
[----:B------:R-:W-:Y:S05]  /*0ec0*/  BSYNC B0 ;  /* 0x0000000000007941 */ /* 0x000fea0003800000 */
.L_x_1091:
        /* <DEDUP_REMOVED lines=25> */
.L_x_1093:
        /* <DEDUP_REMOVED lines=12> */
.L_x_1095:
[----:B------:R-:W-:Y:S05]  /*1120*/  BSYNC B0 ;  /* 0x0000000000007941 */ /* 0x000fea0003800000 */
.L_x_1094:
        /* <DEDUP_REMOVED lines=19> */
.L_x_1096:
        /* <DEDUP_REMOVED lines=10> */
.L_x_1081:
        /* <DEDUP_REMOVED lines=14> */
.L_x_1098:
        /* <DEDUP_REMOVED lines=10> */
.L_x_4423:


//--------------------- .text._Z32group_norm_nhwc_fwd_scale_kernelI11Fp16IOFp32WLi256EEv26Group_norm_nhwc_fwd_params --------------------------
	.section	.text._Z32group_norm_nhwc_fwd_scale_kernelI11Fp16IOFp32WLi256EEv26Group_norm_nhwc_fwd_params,"ax",@progbits
	.align	128
        .global         _Z32group_norm_nhwc_fwd_scale_kernelI11Fp16IOFp32WLi256EEv26Group_norm_nhwc_fwd_params
        .type           _Z32group_norm_nhwc_fwd_scale_kernelI11Fp16IOFp32WLi256EEv26Group_norm_nhwc_fwd_params,@function
        .size           _Z32group_norm_nhwc_fwd_scale_kernelI11Fp16IOFp32WLi256EEv26Group_norm_nhwc_fwd_params,(.L_x_4424 - _Z32group_norm_nhwc_fwd_scale_kernelI11Fp16IOFp32WLi256EEv26Group_norm_nhwc_fwd_params)
        .other          _Z32group_norm_nhwc_fwd_scale_kernelI11Fp16IOFp32WLi256EEv26Group_norm_nhwc_fwd_params,@"STO_CUDA_ENTRY STV_DEFAULT"
_Z32group_norm_nhwc_fwd_scale_kernelI11Fp16IOFp32WLi256EEv26Group_norm_nhwc_fwd_params:
.text._Z32group_norm_nhwc_fwd_scale_kernelI11Fp16IOFp32WLi256EEv26Group_norm_nhwc_fwd_params:
        /* <DEDUP_REMOVED lines=93> */
.L_x_1102:
        /* <DEDUP_REMOVED lines=36> */
.L_x_1101:
        /* <DEDUP_REMOVED lines=8> */
.L_x_1100:
        /* <DEDUP_REMOVED lines=10> */
.L_x_1115:
        /* <DEDUP_REMOVED lines=14> */
.L_x_1104:
[----:B------:R-:W-:Y:S05]  /*0a10*/  BSYNC B0 ;  /* 0x0000000000007941 */ /* 0x000fea0003800000 */
.L_x_1103:
        /* <DEDUP_REMOVED lines=24> */
.L_x_1105:
        /* <DEDUP_REMOVED lines=12> */
.L_x_1107:
[----:B------:R-:W-:Y:S05]  /*0c60*/  BSYNC B0 ;  /* 0x0000000000007941 */ /* 0x000fea0003800000 */
.L_x_1106:
        /* <DEDUP_REMOVED lines=25> */
.L_x_1108:
        /* <DEDUP_REMOVED lines=12> */
.L_x_1110:
[----:B------:R-:W-:Y:S05]  /*0ec0*/  BSYNC B0 ;  /* 0x0000000000007941 */ /* 0x000fea0003800000 */
.L_x_1109:
        /* <DEDUP_REMOVED lines=25> */
.L_x_1111:
        /* <DEDUP_REMOVED lines=12> */
.L_x_1113:
[----:B------:R-:W-:Y:S05]  /*1120*/  BSYNC B0 ;  /* 0x0000000000007941 */ /* 0x000fea0003800000 */
.L_x_1112:
        /* <DEDUP_REMOVED lines=19> */
.L_x_1114:
        /* <DEDUP_REMOVED lines=10> */
.L_x_1099:
        /* <DEDUP_REMOVED lines=14> */
.L_x_1116:
        /* <DEDUP_REMOVED lines=10> */
.L_x_4424:


//--------------------- .text._Z32group_norm_nhwc_fwd_scale_kernelI11Fp16IOFp32WLi120EEv26Group_norm_nhwc_fwd_params --------------------------
	.section	.text._Z32group_norm_nhwc_fwd_scale_kernelI11Fp16IOFp32WLi120EEv26Group_norm_nhwc_fwd_params,"ax",@progbits
	.align	128
        .global         _Z32group_norm_nhwc_fwd_scale_kernelI11Fp16IOFp32WLi120EEv26Group_norm_nhwc_fwd_params
        .type           _Z32group_norm_nhwc_fwd_scale_kernelI11Fp16IOFp32WLi120EEv26Group_norm_nhwc_fwd_params,@function
        .size           _Z32group_norm_nhwc_fwd_scale_kernelI11Fp16IOFp32WLi120EEv26Group_norm_nhwc_fwd_params,(.L_x_4425 - _Z32group_norm_nhwc_fwd_scale_kernelI11Fp16IOFp32WLi120EEv26Group_norm_nhwc_fwd_params)
        .other          _Z32group_norm_nhwc_fwd_scale_kernelI11Fp16IOFp32WLi120EEv26Group_norm_nhwc_fwd_params,@"STO_CUDA_ENTRY STV_DEFAULT"
_Z32group_norm_nhwc_fwd_scale_kernelI11Fp16IOFp32WLi120EEv26Group_norm_nhwc_fwd_params:
.text._Z32group_norm_nhwc_fwd_scale_kernelI11Fp16IOFp32WLi120EEv26Group_norm_nhwc_fwd_params:
        /* <DEDUP_REMOVED lines=93> */
.L_x_1120:
        /* <DEDUP_REMOVED lines=36> */
.L_x_1119:
        /* <DEDUP_REMOVED lines=8> */
.L_x_1118:
        /* <DEDUP_REMOVED lines=10> */
.L_x_1133:
        /* <DEDUP_REMOVED lines=14> */
.L_x_1122:
[----:B------:R-:W-:Y:S05]  /*0a10*/  BSYNC B0 ;  /* 0x0000000000007941 */ /* 0x000fea0003800000 */
.L_x_1121:
        /* <DEDUP_REMOVED lines=24> */
.L_x_1123:
        /* <DEDUP_REMOVED lines=12> */
.L_x_1125:
[----:B------:R-:W-:Y:S05]  /*0c60*/  BSYNC B0 ;  /* 0x0000000000007941 */ /* 0x000fea0003800000 */
.L_x_1124:
        /* <DEDUP_REMOVED lines=25> */
.L_x_1126:
        /* <DEDUP_REMOVED lines=12> */
.L_x_1128:
[----:B------:R-:W-:Y:S05]  /*0ec0*/  BSYNC B0 ;  /* 0x0000000000007941 */ /* 0x000fea0003800000 */
.L_x_1127:
        /* <DEDUP_REMOVED lines=25> */
.L_x_1129:
        /* <DEDUP_REMOVED lines=12> */
.L_x_1131:
[----:B------:R-:W-:Y:S05]  /*1120*/  BSYNC B0 ;  /* 0x0000000000007941 */ /* 0x000fea0003800000 */
.L_x_1130:
        /* <DEDUP_REMOVED lines=19> */
.L_x_1132:
        /* <DEDUP_REMOVED lines=10> */
.L_x_1117:
        /* <DEDUP_REMOVED lines=14> */
.L_x_1134:
        /* <DEDUP_REMOVED lines=10> */
.L_x_4425:


//--------------------- .text._Z32group_norm_nhwc_fwd_scale_kernelI11Fp16IOFp32WLi140EEv26Group_norm_nhwc_fwd_params --------------------------
	.section	.text._Z32group_norm_nhwc_fwd_scale_kernelI11Fp16IOFp32WLi140EEv26Group_norm_nhwc_fwd_params,"ax",@progbits
	.align	128
        .global         _Z32group_norm_nhwc_fwd_scale_kernelI11Fp16IOFp32WLi140EEv26Group_norm_nhwc_fwd_params
        .type           _Z32group_norm_nhwc_fwd_scale_kernelI11Fp16IOFp32WLi140EEv26Group_norm_nhwc_fwd_params,@function
        .size           _Z32group_norm_nhwc_fwd_scale_kernelI11Fp16IOFp32WLi140EEv26Group_norm_nhwc_fwd_params,(.L_x_4426 - _Z32group_norm_nhwc_fwd_scale_kernelI11Fp16IOFp32WLi140EEv26Group_norm_nhwc_fwd_params)
        .other          _Z32group_norm_nhwc_fwd_scale_kernelI11Fp16IOFp32WLi140EEv26Group_norm_nhwc_fwd_params,@"STO_CUDA_ENTRY STV_DEFAULT"
_Z32group_norm_nhwc_fwd_scale_kernelI11Fp16IOFp32WLi140EEv26Group_norm_nhwc_fwd_params:
.text._Z32group_norm_nhwc_fwd_scale_kernelI11Fp16IOFp32WLi140EEv26Group_norm_nhwc_fwd_params:
        /* <DEDUP_REMOVED lines=93> */
.L_x_1138:
        /* <DEDUP_REMOVED lines=36> */
.L_x_1137:
        /* <DEDUP_REMOVED lines=8> */
.L_x_1136:
        /* <DEDUP_REMOVED lines=10> */
.L_x_1151:
        /* <DEDUP_REMOVED lines=14> */
.L_x_1140:
[----:B------:R-:W-:Y:S05]  /*0a10*/  BSYNC B0 ;  /* 0x0000000000007941 */ /* 0x000fea0003800000 */
.L_x_1139:
        /* <DEDUP_REMOVED lines=24> */
.L_x_1141:
        /* <DEDUP_REMOVED lines=12> */
.L_x_1143:
[----:B------:R-:W-:Y:S05]  /*0c60*/  BSYNC B0 ;  /* 0x0000000000007941 */ /* 0x000fea0003800000 */
.L_x_1142:
        /* <DEDUP_REMOVED lines=25> */
.L_x_1144:
        /* <DEDUP_REMOVED lines=12> */
.L_x_1146:
[----:B------:R-:W-:Y:S05]  /*0ec0*/  BSYNC B0 ;  /* 0x0000000000007941 */ /* 0x000fea0003800000 */
.L_x_1145:
        /* <DEDUP_REMOVED lines=25> */
.L_x_1147:
        /* <DEDUP_REMOVED lines=12> */
.L_x_1149:
[----:B------:R-:W-:Y:S05]  /*1120*/  BSYNC B0 ;  /* 0x0000000000007941 */ /* 0x000fea0003800000 */
.L_x_1148:
        /* <DEDUP_REMOVED lines=19> */
.L_x_1150:
        /* <DEDUP_REMOVED lines=10> */
.L_x_1135:
        /* <DEDUP_REMOVED lines=14> */
.L_x_1152:
        /* <DEDUP_REMOVED lines=10> */
.L_x_4426:


//--------------------- .text._Z32group_norm_nhwc_fwd_scale_kernelI11Fp16IOFp32WLi160EEv26Group_norm_nhwc_fwd_params --------------------------
	.section	.text._Z32group_norm_nhwc_fwd_scale_kernelI11Fp16IOFp32WLi160EEv26Group_norm_nhwc_fwd_params,"ax",@progbits
	.align	128
        .global         _Z32group_norm_nhwc_fwd_scale_kernelI11Fp16IOFp32WLi160EEv26Group_norm_nhwc_fwd_params
        .type           _Z32group_norm_nhwc_fwd_scale_kernelI11Fp16IOFp32WLi160EEv26Group_norm_nhwc_fwd_params,@function
        .size           _Z32group_norm_nhwc_fwd_scale_kernelI11Fp16IOFp32WLi160EEv26Group_norm_nhwc_fwd_params,(.L_x_4427 - _Z32group_norm_nhwc_fwd_scale_kernelI11Fp16IOFp32WLi160EEv26Group_norm_nhwc_fwd_params)
        .other          _Z32group_norm_nhwc_fwd_scale_kernelI11Fp16IOFp32WLi160EEv26Group_norm_nhwc_fwd_params,@"STO_CUDA_ENTRY STV_DEFAULT"
_Z32group_norm_nhwc_fwd_scale_kernelI11Fp16IOFp32WLi160EEv26Group_norm_nhwc_fwd_params:
.text._Z32group_norm_nhwc_fwd_scale_kernelI11Fp16IOFp32WLi160EEv26Group_norm_nhwc_fwd_params:
        /* <DEDUP_REMOVED lines=93> */
.L_x_1156:
        /* <DEDUP_REMOVED lines=36> */
.L_x_1155:
        /* <DEDUP_REMOVED lines=8> */
.L_x_1154:
        /* <DEDUP_REMOVED lines=10> */
.L_x_1169:
        /* <DEDUP_REMOVED lines=14> */
.L_x_1158:
[----:B------:R-:W-:Y:S05]  /*0a10*/  BSYNC B0 ;  /* 0x0000000000007941 */ /* 0x000fea0003800000 */
.L_x_1157:
        /* <DEDUP_REMOVED lines=24> */
.L_x_1159:
        /* <DEDUP_REMOVED lines=12> */
.L_x_1161:
[----:B------:R-:W-:Y:S05]  /*0c60*/  BSYNC B0 ;  /* 0x0000000000007941 */ /* 0x000fea0003800000 */
.L_x_1160:
        /* <DEDUP_REMOVED lines=25> */
.L_x_1162:
        /* <DEDUP_REMOVED lines=12> */
.L_x_1164:
[----:B------:R-:W-:Y:S05]  /*0ec0*/  BSYNC B0 ;  /* 0x0000000000007941 */ /* 0x000fea0003800000 */
.L_x_1163:
        /* <DEDUP_REMOVED lines=25> */
.L_x_1165:
        /* <DEDUP_REMOVED lines=12> */
.L_x_1167:
[----:B------:R-:W-:Y:S05]  /*1120*/  BSYNC B0 ;  /* 0x0000000000007941 */ /* 0x000fea0003800000 */
.L_x_1166:
        /* <DEDUP_REMOVED lines=19> */
.L_x_1168:
        /* <DEDUP_REMOVED lines=10> */
.L_x_1153:
        /* <DEDUP_REMOVED lines=14> */
.L_x_1170:
        /* <DEDUP_REMOVED lines=10> */
.L_x_4427:


//--------------------- .text._Z32group_norm_nhwc_fwd_scale_kernelI11Fp16IOBf16WLi196EEv26Group_norm_nhwc_fwd_params --------------------------
	.section	.text._Z32group_norm_nhwc_fwd_scale_kernelI11Fp16IOBf16WLi196EEv26Group_norm_nhwc_fwd_params,"ax",@progbits
	.align	128
        .global         _Z32group_norm_nhwc_fwd_scale_kernelI11Fp16IOBf16WLi196EEv26Group_norm_nhwc_fwd_params
        .type           _Z32group_norm_nhwc_fwd_scale_kernelI11Fp16IOBf16WLi196EEv26Group_norm_nhwc_fwd_params,@function
        .size           _Z32group_norm_nhwc_fwd_scale_kernelI11Fp16IOBf16WLi196EEv26Group_norm_nhwc_fwd_params,(.L_x_4428 - _Z32group_norm_nhwc_fwd_scale_kernelI11Fp16IOBf16WLi196EEv26Group_norm_nhwc_fwd_params)
        .other          _Z32group_norm_nhwc_fwd_scale_kernelI11Fp16IOBf16WLi196EEv26Group_norm_nhwc_fwd_params,@"STO_CUDA_ENTRY STV_DEFAULT"
_Z32group_norm_nhwc_fwd_scale_kernelI11Fp16IOBf16WLi196EEv26Group_norm_nhwc_fwd_params:
.text._Z32group_norm_nhwc_fwd_scale_kernelI11Fp16IOBf16WLi196EEv26Group_norm_nhwc_fwd_params:
        /* <DEDUP_REMOVED lines=53> */
[----:B-1----:R-:W-:-:S05]  /*0350*/  @!P0 SHF.L.U64.HI R12, R10, 0x1, R11 ;  /* 0x000000010a0c8819 */ /* 0x002fca000001020b */
[----:B------:R-:W1:Y:S01]  /*0360*/  @!P0 LDC.64 R14, c[0x0][0x230] ;  /* 0x00008c00ff0e8b82 */ /* 0x000e620000000a00 */
[----:B----4-:R-:W-:-:S05]  /*0370*/  @!P0 IADD3 R6, P1, R5, R6, RZ ;  /* 0x0000000605068210 */ /* 0x010fca0007f3e0ff */
[----:B------:R-:W-:Y:S01]  /*0380*/  @!P0 IMAD.X R7, R12, 0x1, R7, P1 ;  /* 0x000000010c078824 */ /* 0x000fe200008e0607 */
[----:B-1----:R-:W-:-:S04]  /*0390*/  @!P0 IADD3 R14, P2, R5, R14, RZ ;  /* 0x0000000e050e8210 */ /* 0x002fc80007f5e0ff */
[----:B------:R-:W4:Y:S01]  /*03a0*/  @!P0 LDG.E.U16 R23, desc[UR8][R6.64] ;  /* 0x0000000806178981 */ /* 0x000f22000c1e1500 */
[----:B------:R-:W-:-:S03]  /*03b0*/  @!P0 IADD3.X R15, R12, R15, RZ, P2, !PT ;  /* 0x0000000f0c0f8210 */ /* 0x000fc600017fe4ff */
[----:B------:R1:W5:Y:S01]  /*03c0*/  @!P0 LDG.E.U16 R16, desc[UR8][R6.64+0x2] ;  /* 0x0000020806108981 */ /* 0x000362000c1e1500 */
[----:B------:R-:W0:Y:S03]  /*03d0*/  LDC.64 R12, c[0x0][0x278] ;  /* 0x00009e00ff0c7b82 */ /* 0x000e260000000a00 */
[----:B------:R-:W5:Y:S04]  /*03e0*/  @!P0 LDG.E.U16 R17, desc[UR8][R14.64] ;  /* 0x000000080e118981 */ /* 0x000f68000c1e1500 */
[----:B------:R0:W5:Y:S01]  /*03f0*/  @!P0 LDG.E.U16 R22, desc[UR8][R14.64+0x2] ;  /* 0x000002080e168981 */ /* 0x000162000c1e1500 */
[----:B--2---:R-:W-:-:S04]  /*0400*/  FMUL.FTZ R5, R2, UR6 ;  /* 0x0000000602057c20 */ /* 0x004fc80008410000 */
[----:B------:R-:W-:-:S04]  /*0410*/  FMUL.FTZ R9, R5, R5 ;  /* 0x0000000505097220 */ /* 0x000fc80000410000 */
[----:B---3--:R-:W-:Y:S01]  /*0420*/  FFMA.FTZ R24, R4, UR6, -R9 ;  /* 0x0000000604187c23 */ /* 0x008fe20008010809 */
[----:B------:R-:W0:Y:S04]  /*0430*/  S2UR UR6, SR_CTAID.Y ;  /* 0x00000000000679c3 */ /* 0x000e280000002600 */
[----:B------:R-:W-:-:S13]  /*0440*/  FSETP.GTU.FTZ.AND P2, PT, R24, RZ, PT ;  /* 0x000000ff1800720b */ /* 0x000fda0003f5c000 */
[----:B-1----:R-:W1:Y:S01]  /*0450*/  @P2 LDC R7, c[0x0][0x238] ;  /* 0x00008e00ff072b82 */ /* 0x002e620000000800 */
[----:B0-----:R-:W-:-:S05]  /*0460*/  IMAD R6, R25, UR6, RZ ;  /* 0x0000000619067c24 */ /* 0x001fca000f8e02ff */
[----:B------:R-:W-:Y:S02]  /*0470*/  SHF.R.S32.HI R20, RZ, 0x1f, R6 ;  /* 0x0000001fff147819 */ /* 0x000fe40000011406 */
[----:B------:R-:W-:-:S04]  /*0480*/  IADD3 R9, P1, R6, R25, RZ ;  /* 0x0000001906097210 */ /* 0x000fc80007f3e0ff */
[----:B------:R-:W-:Y:S02]  /*0490*/  LEA.HI.X.SX32 R14, R25, R20, 0x1, P1 ;  /* 0x00000014190e7211 */ /* 0x000fe400008f0eff */
[----:B------:R-:W-:-:S04]  /*04a0*/  ISETP.LT.U32.AND P1, PT, R9, R12, PT ;  /* 0x0000000c0900720c */ /* 0x000fc80003f21070 */
[----:B------:R-:W-:Y:S01]  /*04b0*/  ISETP.LT.AND.EX P1, PT, R14, R13, PT, P1 ;  /* 0x0000000d0e00720c */ /* 0x000fe20003f21310 */
[----:B-1----:R-:W-:Y:S01]  /*04c0*/  @P2 FADD.FTZ R13, R24, R7 ;  /* 0x00000007180d2221 */ /* 0x002fe20000010000 */
[----:B------:R-:W-:Y:S02]  /*04d0*/  MOV R7, 0x3f800000 ;  /* 0x3f80000000077802 */ /* 0x000fe40000000f00 */
[----:B------:R-:W-:-:S04]  /*04e0*/  SEL R9, R9, R12, P1 ;  /* 0x0000000c09097207 */ /* 0x000fc80000800000 */
[----:B------:R-:W-:Y:S01]  /*04f0*/  ISETP.GE.AND P1, PT, R6, R9, PT ;  /* 0x000000090600720c */ /* 0x000fe20003f26270 */
[----:B------:R0:W1:Y:S01]  /*0500*/  @P2 MUFU.RSQ R7, R13 ;  /* 0x0000000d00072308 */ /* 0x0000620000001400 */
[----:B----4-:R-:W-:Y:S02]  /*0510*/  @!P0 SHF.L.U32 R8, R23, 0x10, RZ ;  /* 0x0000001017088819 */ /* 0x010fe400000006ff */
[----:B-----5:R-:W-:Y:S01]  /*0520*/  @!P0 SHF.L.U32 R18, R16, 0x10, RZ ;  /* 0x0000001010128819 */ /* 0x020fe200000006ff */
[----:B------:R-:W-:Y:S01]  /*0530*/  @!P0 IMAD.U32 R19, R17, 0x10000, RZ ;  /* 0x0001000011138824 */ /* 0x000fe200078e00ff */
[----:B------:R-:W-:-:S07]  /*0540*/  @!P0 SHF.L.U32 R21, R22, 0x10, RZ ;  /* 0x0000001016158819 */ /* 0x000fce00000006ff */
[----:B0-----:R-:W-:Y:S05]  /*0550*/  @P1 BRA `(.L_x_1171) ;  /* 0x0000000c00801947 */ /* 0x001fea0003800000 */
[----:B------:R-:W-:Y:S01]  /*0560*/  IADD3 R14, -R6, R9, RZ ;  /* 0x00000009060e7210 */ /* 0x000fe20007ffe1ff */
[----:B------:R-:W-:Y:S01]  /*0570*/  ULDC.64 UR6, c[0x0][0x280] ;  /* 0x0000a00000067ab9 */ /* 0x000fe20000000a00 */
[----:B------:R-:W-:Y:S02]  /*0580*/  SHF.R.S32.HI R12, RZ, 0x1f, R3 ;  /* 0x0000001fff0c7819 */ /* 0x000fe40000011403 */
[----:B------:R-:W-:Y:S02]  /*0590*/  LOP3.LUT P1, R22, R14, 0x3, RZ, 0xc0, !PT ;  /* 0x000000030e167812 */ /* 0x000fe4000782c0ff */
[----:B------:R-:W-:Y:S01]  /*05a0*/  MOV R17, R6 ;  /* 0x0000000600117202 */ /* 0x000fe20000000f00 */
        /* <DEDUP_REMOVED lines=8> */
.L_x_1174:
        /* <DEDUP_REMOVED lines=36> */
.L_x_1173:
[----:B------:R-:W-:Y:S02]  /*0870*/  @!P0 F2FP.F16.F32.PACK_AB R17, R17, R16 ;  /* 0x000000101111823e */ /* 0x000fe400000000ff */
[----:B------:R-:W-:Y:S02]  /*0880*/  IADD3 R22, R22, -0x1, RZ ;  /* 0xffffffff16167810 */ /* 0x000fe40007ffe0ff */
[----:B------:R-:W-:Y:S01]  /*0890*/  IADD3 R24, P1, R24, 0x1, RZ ;  /* 0x0000000118187810 */ /* 0x000fe20007f3e0ff */
[----:B------:R0:W-:Y:S01]  /*08a0*/  @!P0 STG.E desc[UR8][R14.64], R17 ;  /* 0x000000110e008986 */ /* 0x0001e2000c101908 */
[----:B------:R-:W-:-:S03]  /*08b0*/  ISETP.NE.AND P2, PT, R22, RZ, PT ;  /* 0x000000ff1600720c */ /* 0x000fc60003f45270 */
[----:B------:R-:W-:-:S10]  /*08c0*/  IMAD.X R20, RZ, RZ, R20, P1 ;  /* 0x000000ffff147224 */ /* 0x000fd400008e0614 */
[----:B0-----:R-:W-:Y:S05]  /*08d0*/  @P2 BRA `(.L_x_1174) ;  /* 0xfffffffc00542947 */ /* 0x001fea000383ffff */
[----:B------:R-:W-:-:S07]  /*08e0*/  MOV R17, R24 ;  /* 0x0000001800117202 */ /* 0x000fce0000000f00 */
.L_x_1172:
        /* <DEDUP_REMOVED lines=10> */
.L_x_1187:
        /* <DEDUP_REMOVED lines=14> */
.L_x_1176:
[----:B------:R-:W-:Y:S05]  /*0a70*/  BSYNC B0 ;  /* 0x0000000000007941 */ /* 0x000fea0003800000 */
.L_x_1175:
        /* <DEDUP_REMOVED lines=24> */
.L_x_1177:
        /* <DEDUP_REMOVED lines=12> */
.L_x_1179:
[----:B------:R-:W-:Y:S05]  /*0cc0*/  BSYNC B0 ;  /* 0x0000000000007941 */ /* 0x000fea0003800000 */
.L_x_1178:
[----:B0-----:R-:W0:Y:S02]  /*0cd0*/  @!P0 LDC.64 R10, c[0x0][0x210] ;  /* 0x00008400ff0a8b82 */ /* 0x001e240000000a00 */
[----:B0-----:R-:W-:-:S04]  /*0ce0*/  @!P0 LEA R10, P2, R14, R10, 0x1 ;  /* 0x0000000a0e0a8211 */ /* 0x001fc800078408ff */
[----:B------:R-:W-:Y:S01]  /*0cf0*/  @!P0 LEA.HI.X R11, R14, R11, R25, 0x1, P2 ;  /* 0x0000000b0e0b8211 */ /* 0x000fe200010f0c19 */
[--C-:B------:R-:W-:Y:S01]  /*0d00*/  HADD2.F32 R14, -RZ, R16.reuse.H1_H1 ;  /* 0x30000010ff0e7230 */ /* 0x100fe20000004100 */
[----:B------:R-:W-:Y:S01]  /*0d10*/  IADD3 R15, P2, R17, 0x1, RZ ;  /* 0x00000001110f7810 */ /* 0x000fe20007f5e0ff */
[----:B------:R-:W-:-:S03]  /*0d20*/  HADD2.F32 R16, -RZ, R16.H0_H0 ;  /* 0x20000010ff107230 */ /* 0x000fc60000004100 */
[C---:B------:R-:W-:Y:S01]  /*0d30*/  FADD.FTZ R14, -R5.reuse, R14 ;  /* 0x0000000e050e7221 */ /* 0x040fe20000010100 */
[----:B------:R-:W-:Y:S02]  /*0d40*/  IMAD.X R24, RZ, RZ, R6, P2 ;  /* 0x000000ffff187224 */ /* 0x000fe400010e0606 */
[----:B------:R-:W-:Y:S01]  /*0d50*/  FADD.FTZ R20, -R5, R16 ;  /* 0x0000001005147221 */ /* 0x000fe20000010100 */
[-C--:B------:R-:W-:Y:S01]  /*0d60*/  FMUL.FTZ R16, R14, R7.reuse ;  /* 0x000000070e107220 */ /* 0x080fe20000410000 */
[----:B------:R-:W-:Y:S02]  /*0d70*/  IMAD R14, R24, UR10, RZ ;  /* 0x0000000a180e7c24 */ /* 0x000fe4000f8e02ff */
[----:B------:R-:W-:Y:S01]  /*0d80*/  FMUL.FTZ R20, R20, R7 ;  /* 0x0000000714147220 */ /* 0x000fe20000410000 */
[----:B------:R-:W-:-:S03]  /*0d90*/  FFMA.FTZ R16, R8, R16, R19 ;  /* 0x0000001008107223 */ /* 0x000fc60000010013 */
        /* <DEDUP_REMOVED lines=12> */
.L_x_1180:
        /* <DEDUP_REMOVED lines=12> */
.L_x_1182:
[----:B------:R-:W-:Y:S05]  /*0f20*/  BSYNC B0 ;  /* 0x0000000000007941 */ /* 0x000fea0003800000 */
.L_x_1181:
        /* <DEDUP_REMOVED lines=25> */
.L_x_1183:
        /* <DEDUP_REMOVED lines=12> */
.L_x_1185:
[----:B------:R-:W-:Y:S05]  /*1180*/  BSYNC B0 ;  /* 0x0000000000007941 */ /* 0x000fea0003800000 */
.L_x_1184:
        /* <DEDUP_REMOVED lines=19> */
.L_x_1186:
        /* <DEDUP_REMOVED lines=10> */
.L_x_1171:
        /* <DEDUP_REMOVED lines=14> */
.L_x_1188:
        /* <DEDUP_REMOVED lines=12> */
.L_x_4428:


//--------------------- .text._Z32group_norm_nhwc_fwd_scale_kernelI11Fp16IOBf16WLi168EEv26Group_norm_nhwc_fwd_params --------------------------
	.section	.text._Z32group_norm_nhwc_fwd_scale_kernelI11Fp16IOBf16WLi168EEv26Group_norm_nhwc_fwd_params,"ax",@progbits
	.align	128
        .global         _Z32group_norm_nhwc_fwd_scale_kernelI11Fp16IOBf16WLi168EEv26Group_norm_nhwc_fwd_params
        .type           _Z32group_norm_nhwc_fwd_scale_kernelI11Fp16IOBf16WLi168EEv26Group_norm_nhwc_fwd_params,@function
        .size           _Z32group_norm_nhwc_fwd_scale_kernelI11Fp16IOBf16WLi168EEv26Group_norm_nhwc_fwd_params,(.L_x_4429 - _Z32group_norm_nhwc_fwd_scale_kernelI11Fp16IOBf16WLi168EEv26Group_norm_nhwc_fwd_params)
        .other          _Z32group_norm_nhwc_fwd_scale_kernelI11Fp16IOBf16WLi168EEv26Group_norm_nhwc_fwd_params,@"STO_CUDA_ENTRY STV_DEFAULT"
_Z32group_norm_nhwc_fwd_scale_kernelI11Fp16IOBf16WLi168EEv26Group_norm_nhwc_fwd_params:
.text._Z32group_norm_nhwc_fwd_scale_kernelI11Fp16IOBf16WLi168EEv26Group_norm_nhwc_fwd_params:
        /* <DEDUP_REMOVED lines=99> */
.L_x_1192:
        /* <DEDUP_REMOVED lines=36> */
.L_x_1191:
        /* <DEDUP_REMOVED lines=8> */
.L_x_1190:
        /* <DEDUP_REMOVED lines=10> */
.L_x_1205:
        /* <DEDUP_REMOVED lines=14> */
.L_x_1194:
[----:B------:R-:W-:Y:S05]  /*0a70*/  BSYNC B0 ;  /* 0x0000000000007941 */ /* 0x000fea0003800000 */
.L_x_1193:
        /* <DEDUP_REMOVED lines=24> */
.L_x_1195:
        /* <DEDUP_REMOVED lines=12> */
.L_x_1197:
[----:B------:R-:W-:Y:S05]  /*0cc0*/  BSYNC B0 ;  /* 0x0000000000007941 */ /* 0x000fea0003800000 */
.L_x_1196:
        /* <DEDUP_REMOVED lines=25> */
.L_x_1198:
        /* <DEDUP_REMOVED lines=12> */
.L_x_1200:
[----:B------:R-:W-:Y:S05]  /*0f20*/  BSYNC B0 ;  /* 0x0000000000007941 */ /* 0x000fea0003800000 */
.L_x_1199:
        /* <DEDUP_REMOVED lines=25> */
.L_x_1201:
        /* <DEDUP_REMOVED lines=12> */
.L_x_1203:
[----:B------:R-:W-:Y:S05]  /*1180*/  BSYNC B0 ;  /* 0x0000000000007941 */ /* 0x000fea0003800000 */
.L_x_1202:
        /* <DEDUP_REMOVED lines=19> */
.L_x_1204:
        /* <DEDUP_REMOVED lines=10> */
.L_x_1189:
        /* <DEDUP_REMOVED lines=14> */
.L_x_1206:
        /* <DEDUP_REMOVED lines=12> */
.L_x_4429:


//--------------------- .text._Z32group_norm_nhwc_fwd_scale_kernelI11Fp16IOBf16WLi64EEv26Group_norm_nhwc_fwd_params --------------------------
	.section	.text._Z32group_norm_nhwc_fwd_scale_kernelI11Fp16IOBf16WLi64EEv26Group_norm_nhwc_fwd_params,"ax",@progbits
	.align	128
        .global         _Z32group_norm_nhwc_fwd_scale_kernelI11Fp16IOBf16WLi64EEv26Group_norm_nhwc_fwd_params
        .type           _Z32group_norm_nhwc_fwd_scale_kernelI11Fp16IOBf16WLi64EEv26Group_norm_nhwc_fwd_params,@function
        .size           _Z32group_norm_nhwc_fwd_scale_kernelI11Fp16IOBf16WLi64EEv26Group_norm_nhwc_fwd_params,(.L_x_4430 - _Z32group_norm_nhwc_fwd_scale_kernelI11Fp16IOBf16WLi64EEv26Group_norm_nhwc_fwd_params)
        .other          _Z32group_norm_nhwc_fwd_scale_kernelI11Fp16IOBf16WLi64EEv26Group_norm_nhwc_fwd_params,@"STO_CUDA_ENTRY STV_DEFAULT"
_Z32group_norm_nhwc_fwd_scale_kernelI11Fp16IOBf16WLi64EEv26Group_norm_nhwc_fwd_params:
.text._Z32group_norm_nhwc_fwd_scale_kernelI11Fp16IOBf16WLi64EEv26Group_norm_nhwc_fwd_params:
        /* <DEDUP_REMOVED lines=99> */
.L_x_1210:
        /* <DEDUP_REMOVED lines=36> */
.L_x_1209:
        /* <DEDUP_REMOVED lines=8> */
.L_x_1208:
        /* <DEDUP_REMOVED lines=10> */
.L_x_1223:
        /* <DEDUP_REMOVED lines=14> */
.L_x_1212:
[----:B------:R-:W-:Y:S05]  /*0a70*/  BSYNC B0 ;  /* 0x0000000000007941 */ /* 0x000fea0003800000 */
.L_x_1211:
        /* <DEDUP_REMOVED lines=24> */
.L_x_1213:
        /* <DEDUP_REMOVED lines=12> */
.L_x_1215:
[----:B------:R-:W-:Y:S05]  /*0cc0*/  BSYNC B0 ;  /* 0x0000000000007941 */ /* 0x000fea0003800000 */
.L_x_1214:
        /* <DEDUP_REMOVED lines=25> */
.L_x_1216:
        /* <DEDUP_REMOVED lines=12> */
.L_x_1218:
[----:B------:R-:W-:Y:S05]  /*0f20*/  BSYNC B0 ;  /* 0x0000000000007941 */ /* 0x000fea0003800000 */
.L_x_1217:
        /* <DEDUP_REMOVED lines=25> */
.L_x_1219:
        /* <DEDUP_REMOVED lines=12> */
.L_x_1221:
[----:B------:R-:W-:Y:S05]  /*1180*/  BSYNC B0 ;  /* 0x0000000000007941 */ /* 0x000fea0003800000 */
.L_x_1220:
        /* <DEDUP_REMOVED lines=19> */
.L_x_1222:
        /* <DEDUP_REMOVED lines=10> */
.L_x_1207:
        /* <DEDUP_REMOVED lines=14> */
.L_x_1224:
        /* <DEDUP_REMOVED lines=12> */
.L_x_4430:


//--------------------- .text._Z32group_norm_nhwc_fwd_scale_kernelI11Fp16IOBf16WLi128EEv26Group_norm_nhwc_fwd_params --------------------------
	.section	.text._Z32group_norm_nhwc_fwd_scale_kernelI11Fp16IOBf16WLi128EEv26Group_norm_nhwc_fwd_params,"ax",@progbits
	.align	128
        .global         _Z32group_norm_nhwc_fwd_scale_kernelI11Fp16IOBf16WLi128EEv26Group_norm_nhwc_fwd_params
        .type           _Z32group_norm_nhwc_fwd_scale_kernelI11Fp16IOBf16WLi128EEv26Group_norm_nhwc_fwd_params,@function
        .size           _Z32group_norm_nhwc_fwd_scale_kernelI11Fp16IOBf16WLi128EEv26Group_norm_nhwc_fwd_params,(.L_x_4431 - _Z32group_norm_nhwc_fwd_scale_kernelI11Fp16IOBf16WLi128EEv26Group_norm_nhwc_fwd_params)
        .other          _Z32group_norm_nhwc_fwd_scale_kernelI11Fp16IOBf16WLi128EEv26Group_norm_nhwc_fwd_params,@"STO_CUDA_ENTRY STV_DEFAULT"
_Z32group_norm_nhwc_fwd_scale_kernelI11Fp16IOBf16WLi128EEv26Group_norm_nhwc_fwd_params:
.text._Z32group_norm_nhwc_fwd_scale_kernelI11Fp16IOBf16WLi128EEv26Group_norm_nhwc_fwd_params:
        /* <DEDUP_REMOVED lines=99> */
.L_x_1228:
        /* <DEDUP_REMOVED lines=36> */
.L_x_1227:
        /* <DEDUP_REMOVED lines=8> */
.L_x_1226:
        /* <DEDUP_REMOVED lines=10> */
.L_x_1241:
        /* <DEDUP_REMOVED lines=14> */
.L_x_1230:
[----:B------:R-:W-:Y:S05]  /*0a70*/  BSYNC B0 ;  /* 0x0000000000007941 */ /* 0x000fea0003800000 */
.L_x_1229:
        /* <DEDUP_REMOVED lines=24> */
.L_x_1231:
        /* <DEDUP_REMOVED lines=12> */
.L_x_1233:
[----:B------:R-:W-:Y:S05]  /*0cc0*/  BSYNC B0 ;  /* 0x0000000000007941 */ /* 0x000fea0003800000 */
.L_x_1232:
        /* <DEDUP_REMOVED lines=25> */
.L_x_1234:
        /* <DEDUP_REMOVED lines=12> */
.L_x_1236:
[----:B------:R-:W-:Y:S05]  /*0f20*/  BSYNC B0 ;  /* 0x0000000000007941 */ /* 0x000fea0003800000 */
.L_x_1235:
        /* <DEDUP_REMOVED lines=25> */
.L_x_1237:
        /* <DEDUP_REMOVED lines=12> */
.L_x_1239:
[----:B------:R-:W-:Y:S05]  /*1180*/  BSYNC B0 ;  /* 0x0000000000007941 */ /* 0x000fea0003800000 */
.L_x_1238:
        /* <DEDUP_REMOVED lines=19> */
.L_x_1240:
        /* <DEDUP_REMOVED lines=10> */
.L_x_1225:
        /* <DEDUP_REMOVED lines=14> */
.L_x_1242:
        /* <DEDUP_REMOVED lines=12> */
.L_x_4431:


//--------------------- .text._Z32group_norm_nhwc_fwd_scale_kernelI11Fp16IOBf16WLi192EEv26Group_norm_nhwc_fwd_params --------------------------
	.section	.text._Z32group_norm_nhwc_fwd_scale_kernelI11Fp16IOBf16WLi192EEv26Group_norm_nhwc_fwd_params,"ax",@progbits
	.align	128
        .global         _Z32group_norm_nhwc_fwd_scale_kernelI11Fp16IOBf16WLi192EEv26Group_norm_nhwc_fwd_params
        .type           _Z32group_norm_nhwc_fwd_scale_kernelI11Fp16IOBf16WLi192EEv26Group_norm_nhwc_fwd_params,@function
        .size           _Z32group_norm_nhwc_fwd_scale_kernelI11Fp16IOBf16WLi192EEv26Group_norm_nhwc_fwd_params,(.L_x_4432 - _Z32group_norm_nhwc_fwd_scale_kernelI11Fp16IOBf16WLi192EEv26Group_norm_nhwc_fwd_params)
        .other          _Z32group_norm_nhwc_fwd_scale_kernelI11Fp16IOBf16WLi192EEv26Group_norm_nhwc_fwd_params,@"STO_CUDA_ENTRY STV_DEFAULT"
_Z32group_norm_nhwc_fwd_scale_kernelI11Fp16IOBf16WLi192EEv26Group_norm_nhwc_fwd_params:
.text._Z32group_norm_nhwc_fwd_scale_kernelI11Fp16IOBf16WLi192EEv26Group_norm_nhwc_fwd_params:
        /* <DEDUP_REMOVED lines=99> */
.L_x_1246:
        /* <DEDUP_REMOVED lines=36> */
.L_x_1245:
        /* <DEDUP_REMOVED lines=8> */
.L_x_1244:
        /* <DEDUP_REMOVED lines=10> */
.L_x_1259:
        /* <DEDUP_REMOVED lines=14> */
.L_x_1248:
[----:B------:R-:W-:Y:S05]  /*0a70*/  BSYNC B0 ;  /* 0x0000000000007941 */ /* 0x000fea0003800000 */
.L_x_1247:
        /* <DEDUP_REMOVED lines=24> */
.L_x_1249:
        /* <DEDUP_REMOVED lines=12> */
.L_x_1251:
[----:B------:R-:W-:Y:S05]  /*0cc0*/  BSYNC B0 ;  /* 0x0000000000007941 */ /* 0x000fea0003800000 */
.L_x_1250:
        /* <DEDUP_REMOVED lines=25> */
.L_x_1252:
        /* <DEDUP_REMOVED lines=12> */
.L_x_1254:
[----:B------:R-:W-:Y:S05]  /*0f20*/  BSYNC B0 ;  /* 0x0000000000007941 */ /* 0x000fea0003800000 */
.L_x_1253:
        /* <DEDUP_REMOVED lines=25> */
.L_x_1255:
        /* <DEDUP_REMOVED lines=12> */
.L_x_1257:
[----:B------:R-:W-:Y:S05]  /*1180*/  BSYNC B0 ;  /* 0x0000000000007941 */ /* 0x000fea0003800000 */
.L_x_1256:
        /* <DEDUP_REMOVED lines=19> */
.L_x_1258:
        /* <DEDUP_REMOVED lines=10> */
.L_x_1243:
        /* <DEDUP_REMOVED lines=14> */
.L_x_1260:
        /* <DEDUP_REMOVED lines=12> */
.L_x_4432:


//--------------------- .text._Z32group_norm_nhwc_fwd_scale_kernelI11Fp16IOBf16WLi448EEv26Group_norm_nhwc_fwd_params --------------------------
	.section	.text._Z32group_norm_nhwc_fwd_scale_kernelI11Fp16IOBf16WLi448EEv26Group_norm_nhwc_fwd_params,"ax",@progbits
	.align	128
        .global         _Z32group_norm_nhwc_fwd_scale_kernelI11Fp16IOBf16WLi448EEv26Group_norm_nhwc_fwd_params
        .type           _Z32group_norm_nhwc_fwd_scale_kernelI11Fp16IOBf16WLi448EEv26Group_norm_nhwc_fwd_params,@function
        .size           _Z32group_norm_nhwc_fwd_scale_kernelI11Fp16IOBf16WLi448EEv26Group_norm_nhwc_fwd_params,(.L_x_4433 - _Z32group_norm_nhwc_fwd_scale_kernelI11Fp16IOBf16WLi448EEv26Group_norm_nhwc_fwd_params)
        .other          _Z32group_norm_nhwc_fwd_scale_kernelI11Fp16IOBf16WLi448EEv26Group_norm_nhwc_fwd_params,@"STO_CUDA_ENTRY STV_DEFAULT"
_Z32group_norm_nhwc_fwd_scale_kernelI11Fp16IOBf16WLi448EEv26Group_norm_nhwc_fwd_params:
.text._Z32group_norm_nhwc_fwd_scale_kernelI11Fp16IOBf16WLi448EEv26Group_norm_nhwc_fwd_params:
        /* <DEDUP_REMOVED lines=99> */
.L_x_1264:
        /* <DEDUP_REMOVED lines=36> */
.L_x_1263:
        /* <DEDUP_REMOVED lines=8> */
.L_x_1262:
        /* <DEDUP_REMOVED lines=10> */
.L_x_1277:
        /* <DEDUP_REMOVED lines=14> */
.L_x_1266:
[----:B------:R-:W-:Y:S05]  /*0a70*/  BSYNC B0 ;  /* 0x0000000000007941 */ /* 0x000fea0003800000 */
.L_x_1265:
        /* <DEDUP_REMOVED lines=24> */
.L_x_1267:
        /* <DEDUP_REMOVED lines=12> */
.L_x_1269:
[----:B------:R-:W-:Y:S05]  /*0cc0*/  BSYNC B0 ;  /* 0x0000000000007941 */ /* 0x000fea0003800000 */
.L_x_1268:
        /* <DEDUP_REMOVED lines=25> */
.L_x_1270:
        /* <DEDUP_REMOVED lines=12> */
.L_x_1272:
[----:B------:R-:W-:Y:S05]  /*0f20*/  BSYNC B0 ;  /* 0x0000000000007941 */ /* 0x000fea0003800000 */
.L_x_1271:
        /* <DEDUP_REMOVED lines=25> */
.L_x_1273:
        /* <DEDUP_REMOVED lines=12> */
.L_x_1275:
[----:B------:R-:W-:Y:S05]  /*1180*/  BSYNC B0 ;  /* 0x0000000000007941 */ /* 0x000fea0003800000 */
.L_x_1274:
        /* <DEDUP_REMOVED lines=19> */
.L_x_1276:
        /* <DEDUP_REMOVED lines=10> */
.L_x_1261:
        /* <DEDUP_REMOVED lines=14> */
.L_x_1278:
        /* <DEDUP_REMOVED lines=12> */
.L_x_4433:


//--------------------- .text._Z32group_norm_nhwc_fwd_scale_kernelI11Fp16IOBf16WLi256EEv26Group_norm_nhwc_fwd_params --------------------------
	.section	.text._Z32group_norm_nhwc_fwd_scale_kernelI11Fp16IOBf16WLi256EEv26Group_norm_nhwc_fwd_params,"ax",@progbits
	.align	128
        .global         _Z32group_norm_nhwc_fwd_scale_kernelI11Fp16IOBf16WLi256EEv26Group_norm_nhwc_fwd_params
        .type           _Z32group_norm_nhwc_fwd_scale_kernelI11Fp16IOBf16WLi256EEv26Group_norm_nhwc_fwd_params,@function
        .size           _Z32group_norm_nhwc_fwd_scale_kernelI11Fp16IOBf16WLi256EEv26Group_norm_nhwc_fwd_params,(.L_x_4434 - _Z32group_norm_nhwc_fwd_scale_kernelI11Fp16IOBf16WLi256EEv26Group_norm_nhwc_fwd_params)
        .other          _Z32group_norm_nhwc_fwd_scale_kernelI11Fp16IOBf16WLi256EEv26Group_norm_nhwc_fwd_params,@"STO_CUDA_ENTRY STV_DEFAULT"
_Z32group_norm_nhwc_fwd_scale_kernelI11Fp16IOBf16WLi256EEv26Group_norm_nhwc_fwd_params:
.text._Z32group_norm_nhwc_fwd_scale_kernelI11Fp16IOBf16WLi256EEv26Group_norm_nhwc_fwd_params:
        /* <DEDUP_REMOVED lines=99> */
.L_x_1282:
        /* <DEDUP_REMOVED lines=36> */
.L_x_1281:
        /* <DEDUP_REMOVED lines=8> */
.L_x_1280:
        /* <DEDUP_REMOVED lines=10> */
.L_x_1295:
        /* <DEDUP_REMOVED lines=14> */
.L_x_1284:
[----:B------:R-:W-:Y:S05]  /*0a70*/  BSYNC B0 ;  /* 0x0000000000007941 */ /* 0x000fea0003800000 */
.L_x_1283:
        /* <DEDUP_REMOVED lines=24> */
.L_x_1285:
        /* <DEDUP_REMOVED lines=12> */
.L_x_1287:
[----:B------:R-:W-:Y:S05]  /*0cc0*/  BSYNC B0 ;  /* 0x0000000000007941 */ /* 0x000fea0003800000 */
.L_x_1286:
        /* <DEDUP_REMOVED lines=25> */
.L_x_1288:
        /* <DEDUP_REMOVED lines=12> */
.L_x_1290:
[----:B------:R-:W-:Y:S05]  /*0f20*/  BSYNC B0 ;  /* 0x0000000000007941 */ /* 0x000fea0003800000 */
.L_x_1289:
        /* <DEDUP_REMOVED lines=25> */
.L_x_1291:
        /* <DEDUP_REMOVED lines=12> */
.L_x_1293:
[----:B------:R-:W-:Y:S05]  /*1180*/  BSYNC B0 ;  /* 0x0000000000007941 */ /* 0x000fea0003800000 */
.L_x_1292:
        /* <DEDUP_REMOVED lines=19> */
.L_x_1294:
        /* <DEDUP_REMOVED lines=10> */
.L_x_1279:
        /* <DEDUP_REMOVED lines=14> */
.L_x_1296:
        /* <DEDUP_REMOVED lines=12> */
.L_x_4434:


//--------------------- .text._Z32group_norm_nhwc_fwd_scale_kernelI11Fp16IOBf16WLi120EEv26Group_norm_nhwc_fwd_params --------------------------
	.section	.text._Z32group_norm_nhwc_fwd_scale_kernelI11Fp16IOBf16WLi120EEv26Group_norm_nhwc_fwd_params,"ax",@progbits
	.align	128
        .global         _Z32group_norm_nhwc_fwd_scale_kernelI11Fp16IOBf16WLi120EEv26Group_norm_nhwc_fwd_params
        .type           _Z32group_norm_nhwc_fwd_scale_kernelI11Fp16IOBf16WLi120EEv26Group_norm_nhwc_fwd_params,@function
        .size           _Z32group_norm_nhwc_fwd_scale_kernelI11Fp16IOBf16WLi120EEv26Group_norm_nhwc_fwd_params,(.L_x_4435 - _Z32group_norm_nhwc_fwd_scale_kernelI11Fp16IOBf16WLi120EEv26Group_norm_nhwc_fwd_params)
        .other          _Z32group_norm_nhwc_fwd_scale_kernelI11Fp16IOBf16WLi120EEv26Group_norm_nhwc_fwd_params,@"STO_CUDA_ENTRY STV_DEFAULT"
_Z32group_norm_nhwc_fwd_scale_kernelI11Fp16IOBf16WLi120EEv26Group_norm_nhwc_fwd_params:
.text._Z32group_norm_nhwc_fwd_scale_kernelI11Fp16IOBf16WLi120EEv26Group_norm_nhwc_fwd_params:
        /* <DEDUP_REMOVED lines=99> */
.L_x_1300:
        /* <DEDUP_REMOVED lines=36> */
.L_x_1299:
        /* <DEDUP_REMOVED lines=8> */
.L_x_1298:
        /* <DEDUP_REMOVED lines=10> */
.L_x_1313:
        /* <DEDUP_REMOVED lines=14> */
.L_x_1302:
[----:B------:R-:W-:Y:S05]  /*0a70*/  BSYNC B0 ;  /* 0x0000000000007941 */ /* 0x000fea0003800000 */
.L_x_1301:
        /* <DEDUP_REMOVED lines=24> */
.L_x_1303:
        /* <DEDUP_REMOVED lines=12> */
.L_x_1305:
[----:B------:R-:W-:Y:S05]  /*0cc0*/  BSYNC B0 ;  /* 0x0000000000007941 */ /* 0x000fea0003800000 */
.L_x_1304:
        /* <DEDUP_REMOVED lines=25> */
.L_x_1306:
        /* <DEDUP_REMOVED lines=12> */
.L_x_1308:
[----:B------:R-:W-:Y:S05]  /*0f20*/  BSYNC B0 ;  /* 0x0000000000007941 */ /* 0x000fea0003800000 */
.L_x_1307:
        /* <DEDUP_REMOVED lines=25> */
.L_x_1309:
        /* <DEDUP_REMOVED lines=12> */
.L_x_1311:
[----:B------:R-:W-:Y:S05]  /*1180*/  BSYNC B0 ;  /* 0x0000000000007941 */ /* 0x000fea0003800000 */
.L_x_1310:
        /* <DEDUP_REMOVED lines=19> */
.L_x_1312:
        /* <DEDUP_REMOVED lines=10> */
.L_x_1297:
        /* <DEDUP_REMOVED lines=14> */
.L_x_1314:
        /* <DEDUP_REMOVED lines=12> */
.L_x_4435:


//--------------------- .text._Z32group_norm_nhwc_fwd_scale_kernelI11Fp16IOBf16WLi140EEv26Group_norm_nhwc_fwd_params --------------------------
	.section	.text._Z32group_norm_nhwc_fwd_scale_kernelI11Fp16IOBf16WLi140EEv26Group_norm_nhwc_fwd_params,"ax",@progbits
	.align	128
        .global         _Z32group_norm_nhwc_fwd_scale_kernelI11Fp16IOBf16WLi140EEv26Group_norm_nhwc_fwd_params
        .type           _Z32group_norm_nhwc_fwd_scale_kernelI11Fp16IOBf16WLi140EEv26Group_norm_nhwc_fwd_params,@function
        .size           _Z32group_norm_nhwc_fwd_scale_kernelI11Fp16IOBf16WLi140EEv26Group_norm_nhwc_fwd_params,(.L_x_4436 - _Z32group_norm_nhwc_fwd_scale_kernelI11Fp16IOBf16WLi140EEv26Group_norm_nhwc_fwd_params)
        .other          _Z32group_norm_nhwc_fwd_scale_kernelI11Fp16IOBf16WLi140EEv26Group_norm_nhwc_fwd_params,@"STO_CUDA_ENTRY STV_DEFAULT"
_Z32group_norm_nhwc_fwd_scale_kernelI11Fp16IOBf16WLi140EEv26Group_norm_nhwc_fwd_params:
.text._Z32group_norm_nhwc_fwd_scale_kernelI11Fp16IOBf16WLi140EEv26Group_norm_nhwc_fwd_params:
        /* <DEDUP_REMOVED lines=99> */
.L_x_1318:
        /* <DEDUP_REMOVED lines=36> */
.L_x_1317:
        /* <DEDUP_REMOVED lines=8> */
.L_x_1316:
        /* <DEDUP_REMOVED lines=10> */
.L_x_1331:
        /* <DEDUP_REMOVED lines=14> */
.L_x_1320:
[----:B------:R-:W-:Y:S05]  /*0a70*/  BSYNC B0 ;  /* 0x0000000000007941 */ /* 0x000fea0003800000 */
.L_x_1319:
        /* <DEDUP_REMOVED lines=24> */
.L_x_1321:
        /* <DEDUP_REMOVED lines=12> */
.L_x_1323:
[----:B------:R-:W-:Y:S05]  /*0cc0*/  BSYNC B0 ;  /* 0x0000000000007941 */ /* 0x000fea0003800000 */
.L_x_1322:
        /* <DEDUP_REMOVED lines=25> */
.L_x_1324:
        /* <DEDUP_REMOVED lines=12> */
.L_x_1326:
[----:B------:R-:W-:Y:S05]  /*0f20*/  BSYNC B0 ;  /* 0x0000000000007941 */ /* 0x000fea0003800000 */
.L_x_1325:
        /* <DEDUP_REMOVED lines=25> */
.L_x_1327:
        /* <DEDUP_REMOVED lines=12> */
.L_x_1329:
[----:B------:R-:W-:Y:S05]  /*1180*/  BSYNC B0 ;  /* 0x0000000000007941 */ /* 0x000fea0003800000 */
.L_x_1328:
        /* <DEDUP_REMOVED lines=19> */
.L_x_1330:
        /* <DEDUP_REMOVED lines=10> */
.L_x_1315:
        /* <DEDUP_REMOVED lines=14> */
.L_x_1332:
        /* <DEDUP_REMOVED lines=12> */
.L_x_4436:


//--------------------- .text._Z32group_norm_nhwc_fwd_scale_kernelI11Fp16IOBf16WLi160EEv26Group_norm_nhwc_fwd_params --------------------------
	.section	.text._Z32group_norm_nhwc_fwd_scale_kernelI11Fp16IOBf16WLi160EEv26Group_norm_nhwc_fwd_params,"ax",@progbits
	.align	128
        .global         _Z32group_norm_nhwc_fwd_scale_kernelI11Fp16IOBf16WLi160EEv26Group_norm_nhwc_fwd_params
        .type           _Z32group_norm_nhwc_fwd_scale_kernelI11Fp16IOBf16WLi160EEv26Group_norm_nhwc_fwd_params,@function
        .size           _Z32group_norm_nhwc_fwd_scale_kernelI11Fp16IOBf16WLi160EEv26Group_norm_nhwc_fwd_params,(.L_x_4437 - _Z32group_norm_nhwc_fwd_scale_kernelI11Fp16IOBf16WLi160EEv26Group_norm_nhwc_fwd_params)
        .other          _Z32group_norm_nhwc_fwd_scale_kernelI11Fp16IOBf16WLi160EEv26Group_norm_nhwc_fwd_params,@"STO_CUDA_ENTRY STV_DEFAULT"
_Z32group_norm_nhwc_fwd_scale_kernelI11Fp16IOBf16WLi160EEv26Group_norm_nhwc_fwd_params:
.text._Z32group_norm_nhwc_fwd_scale_kernelI11Fp16IOBf16WLi160EEv26Group_norm_nhwc_fwd_params:
        /* <DEDUP_REMOVED lines=99> */
.L_x_1336:
        /* <DEDUP_REMOVED lines=36> */
.L_x_1335:
        /* <DEDUP_REMOVED lines=8> */
.L_x_1334:
        /* <DEDUP_REMOVED lines=10> */
.L_x_1349:
        /* <DEDUP_REMOVED lines=14> */
.L_x_1338:
[----:B------:R-:W-:Y:S05]  /*0a70*/  BSYNC B0 ;  /* 0x0000000000007941 */ /* 0x000fea0003800000 */
.L_x_1337:
        /* <DEDUP_REMOVED lines=24> */
.L_x_1339:
        /* <DEDUP_REMOVED lines=12> */
.L_x_1341:
[----:B------:R-:W-:Y:S05]  /*0cc0*/  BSYNC B0 ;  /* 0x0000000000007941 */ /* 0x000fea0003800000 */
.L_x_1340:
        /* <DEDUP_REMOVED lines=25> */
.L_x_1342:
        /* <DEDUP_REMOVED lines=12> */
.L_x_1344:
[----:B------:R-:W-:Y:S05]  /*0f20*/  BSYNC B0 ;  /* 0x0000000000007941 */ /* 0x000fea0003800000 */
.L_x_1343:
        /* <DEDUP_REMOVED lines=25> */
.L_x_1345:
        /* <DEDUP_REMOVED lines=12> */
.L_x_1347:
[----:B------:R-:W-:Y:S05]  /*1180*/  BSYNC B0 ;  /* 0x0000000000007941 */ /* 0x000fea0003800000 */
.L_x_1346:
        /* <DEDUP_REMOVED lines=19> */
.L_x_1348:
        /* <DEDUP_REMOVED lines=10> */
.L_x_1333:
        /* <DEDUP_REMOVED lines=14> */
.L_x_1350:
        /* <DEDUP_REMOVED lines=12> */
.L_x_4437:


//--------------------- .text._Z32group_norm_nhwc_fwd_scale_kernelI11Fp16IOFp16WLi196EEv26Group_norm_nhwc_fwd_params --------------------------
	.section	.text._Z32group_norm_nhwc_fwd_scale_kernelI11Fp16IOFp16WLi196EEv26Group_norm_nhwc_fwd_params,"ax",@progbits
	.align	128
        .global         _Z32group_norm_nhwc_fwd_scale_kernelI11Fp16IOFp16WLi196EEv26Group_norm_nhwc_fwd_params
        .type           _Z32group_norm_nhwc_fwd_scale_kernelI11Fp16IOFp16WLi196EEv26Group_norm_nhwc_fwd_params,@function
        .size           _Z32group_norm_nhwc_fwd_scale_kernelI11Fp16IOFp16WLi196EEv26Group_norm_nhwc_fwd_params,(.L_x_4438 - _Z32group_norm_nhwc_fwd_scale_kernelI11Fp16IOFp16WLi196EEv26Group_norm_nhwc_fwd_params)
        .other          _Z32group_norm_nhwc_fwd_scale_kernelI11Fp16IOFp16WLi196EEv26Group_norm_nhwc_fwd_params,@"STO_CUDA_ENTRY STV_DEFAULT"
_Z32group_norm_nhwc_fwd_scale_kernelI11Fp16IOFp16WLi196EEv26Group_norm_nhwc_fwd_params:
.text._Z32group_norm_nhwc_fwd_scale_kernelI11Fp16IOFp16WLi196EEv26Group_norm_nhwc_fwd_params:
        /* <DEDUP_REMOVED lines=38> */
[----:B-1----:R-:W-:-:S05]  /*0260*/  @!P0 SHF.L.U32 R5, R3, 0x1, RZ ;  /* 0x0000000103058819 */ /* 0x002fca00000006ff */
[C---:B------:R-:W-:Y:S02]  /*0270*/  @!P0 IMAD R13, R5.reuse, UR4, R0 ;  /* 0x00000004050d8c24 */ /* 0x040fe4000f8e0200 */
[----:B------:R-:W-:Y:S01]  /*0280*/  @!P0 VIADD R5, R5, 0x1 ;  /* 0x0000000105058836 */ /* 0x000fe20000000000 */
[----:B------:R-:W-:-:S03]  /*0290*/  HFMA2.MMA R4, -RZ, RZ, 0, 0 ;  /* 0x00000000ff047435 */ /* 0x000fc600000001ff */
        /* <DEDUP_REMOVED lines=13> */
[----:B----4-:R-:W-:-:S04]  /*0370*/  @!P0 IADD3 R6, P1, R5, R6, RZ ;  /* 0x0000000605068210 */ /* 0x010fc80007f3e0ff */
[----:B------:R-:W-:Y:S02]  /*0380*/  @!P0 IADD3.X R7, R12, R7, RZ, P1, !PT ;  /* 0x000000070c078210 */ /* 0x000fe40000ffe4ff */
[----:B-1----:R-:W-:-:S03]  /*0390*/  @!P0 IADD3 R14, P2, R5, R14, RZ ;  /* 0x0000000e050e8210 */ /* 0x002fc60007f5e0ff */
        /* <DEDUP_REMOVED lines=23> */
[----:B----4-:R-:W-:Y:S02]  /*0510*/  @!P0 HADD2.F32 R8, -RZ, R23.H0_H0 ;  /* 0x20000017ff088230 */ /* 0x010fe40000004100 */
[----:B-----5:R-:W-:Y:S02]  /*0520*/  @!P0 HADD2.F32 R18, -RZ, R16.H0_H0 ;  /* 0x20000010ff128230 */ /* 0x020fe40000004100 */
[----:B------:R-:W-:Y:S02]  /*0530*/  @!P0 HADD2.F32 R19, -RZ, R17.H0_H0 ;  /* 0x20000011ff138230 */ /* 0x000fe40000004100 */
[----:B------:R-:W-:-:S05]  /*0540*/  @!P0 HADD2.F32 R21, -RZ, R22.H0_H0 ;  /* 0x20000016ff158230 */ /* 0x000fca0000004100 */
        /* <DEDUP_REMOVED lines=9> */
[----:B------:R-:W-:-:S04]  /*05e0*/  IMAD R23, R3, UR7, R16 ;  /* 0x0000000703177c24 */ /* 0x000fc8000f8e0210 */
[----:B------:R-:W-:Y:S01]  /*05f0*/  IMAD.IADD R23, R13, 0x1, R23 ;  /* 0x000000010d177824 */ /* 0x000fe200078e0217 */
[----:B------:R-:W-:Y:S06]  /*0600*/  @!P1 BRA `(.L_x_1352) ;  /* 0x0000000000b89947 */ /* 0x000fec0003800000 */
[----:B------:R-:W-:Y:S01]  /*0610*/  MOV R24, R6 ;  /* 0x0000000600187202 */ /* 0x000fe20000000f00 */
[----:B------:R-:W-:-:S06]  /*0620*/  ULDC.64 UR4, c[0x0][0x270] ;  /* 0x00009c0000047ab9 */ /* 0x000fcc0000000a00 */
.L_x_1354:
        /* <DEDUP_REMOVED lines=36> */
.L_x_1353:
[----:B------:R-:W-:Y:S02]  /*0870*/  @!P0 F2FP.F16.F32.PACK_AB R17, R17, R16 ;  /* 0x000000101111823e */ /* 0x000fe400000000ff */
[----:B------:R-:W-:Y:S02]  /*0880*/  IADD3 R22, R22, -0x1, RZ ;  /* 0xffffffff16167810 */ /* 0x000fe40007ffe0ff */
[----:B------:R-:W-:Y:S01]  /*0890*/  IADD3 R24, P1, R24, 0x1, RZ ;  /* 0x0000000118187810 */ /* 0x000fe20007f3e0ff */
[----:B------:R0:W-:Y:S01]  /*08a0*/  @!P0 STG.E desc[UR8][R14.64], R17 ;  /* 0x000000110e008986 */ /* 0x0001e2000c101908 */
[----:B------:R-:W-:Y:S02]  /*08b0*/  ISETP.NE.AND P2, PT, R22, RZ, PT ;  /* 0x000000ff1600720c */ /* 0x000fe40003f45270 */
[----:B------:R-:W-:-:S11]  /*08c0*/  IADD3.X R20, RZ, R20, RZ, P1, !PT ;  /* 0x00000014ff147210 */ /* 0x000fd60000ffe4ff */
[----:B0-----:R-:W-:Y:S05]  /*08d0*/  @P2 BRA `(.L_x_1354) ;  /* 0xfffffffc00542947 */ /* 0x001fea000383ffff */
[----:B------:R-:W-:-:S07]  /*08e0*/  MOV R17, R24 ;  /* 0x0000001800117202 */ /* 0x000fce0000000f00 */
.L_x_1352:
        /* <DEDUP_REMOVED lines=10> */
.L_x_1367:
[----:B------:R-:W-:Y:S01]  /*0990*/  IADD3 R11, P1, R17, -0x1, RZ ;  /* 0xffffffff110b7810 */ /* 0x000fe20007f3e0ff */
[----:B------:R-:W-:Y:S01]  /*09a0*/  IMAD.MOV.U32 R22, RZ, RZ, R12 ;  /* 0x000000ffff167224 */ /* 0x000fe200078e000c */
[----:B------:R-:W-:Y:S01]  /*09b0*/  BSSY B0, `(.L_x_1355) ;  /* 0x000000c000007945 */ /* 0x000fe20003800000 */
[----:B------:R-:W-:Y:S02]  /*09c0*/  PRMT R16, RZ, 0x5410, RZ ;  /* 0x00005410ff107816 */ /* 0x000fe400000000ff */
[----:B------:R-:W-:Y:S01]  /*09d0*/  IADD3.X R10, R6, -0x1, RZ, P1, !PT ;  /* 0xffffffff060a7810 */ /* 0x000fe20000ffe4ff */
        /* <DEDUP_REMOVED lines=9> */
.L_x_1356:
[----:B------:R-:W-:Y:S05]  /*0a70*/  BSYNC B0 ;  /* 0x0000000000007941 */ /* 0x000fea0003800000 */
.L_x_1355:
        /* <DEDUP_REMOVED lines=24> */
.L_x_1357:
        /* <DEDUP_REMOVED lines=12> */
.L_x_1359:
[----:B------:R-:W-:Y:S05]  /*0cc0*/  BSYNC B0 ;  /* 0x0000000000007941 */ /* 0x000fea0003800000 */
.L_x_1358:
        /* <DEDUP_REMOVED lines=25> */
.L_x_1360:
        /* <DEDUP_REMOVED lines=12> */
.L_x_1362:
[----:B------:R-:W-:Y:S05]  /*0f20*/  BSYNC B0 ;  /* 0x0000000000007941 */ /* 0x000fea0003800000 */
.L_x_1361:
        /* <DEDUP_REMOVED lines=25> */
.L_x_1363:
        /* <DEDUP_REMOVED lines=12> */
.L_x_1365:
[----:B------:R-:W-:Y:S05]  /*1180*/  BSYNC B0 ;  /* 0x0000000000007941 */ /* 0x000fea0003800000 */
.L_x_1364:
        /* <DEDUP_REMOVED lines=19> */
.L_x_1366:
        /* <DEDUP_REMOVED lines=10> */
.L_x_1351:
        /* <DEDUP_REMOVED lines=14> */
.L_x_1368:
        /* <DEDUP_REMOVED lines=12> */
.L_x_4438:


//--------------------- .text._Z32group_norm_nhwc_fwd_scale_kernelI11Fp16IOFp16WLi168EEv26Group_norm_nhwc_fwd_params --------------------------
	.section	.text._Z32group_norm_nhwc_fwd_scale_kernelI11Fp16IOFp16WLi168EEv26Group_norm_nhwc_fwd_params,"ax",@progbits
	.align	128
        .global         _Z32group_norm_nhwc_fwd_scale_kernelI11Fp16IOFp16WLi168EEv26Group_norm_nhwc_fwd_params
        .type           _Z32group_norm_nhwc_fwd_scale_kernelI11Fp16IOFp16WLi168EEv26Group_norm_nhwc_fwd_params,@function
        .size           _Z32group_norm_nhwc_fwd_scale_kernelI11Fp16IOFp16WLi168EEv26Group_norm_nhwc_fwd_params,(.L_x_4439 - _Z32group_norm_nhwc_fwd_scale_kernelI11Fp16IOFp16WLi168EEv26Group_norm_nhwc_fwd_params)
        .other          _Z32group_norm_nhwc_fwd_scale_kernelI11Fp16IOFp16WLi168EEv26Group_norm_nhwc_fwd_params,@"STO_CUDA_ENTRY STV_DEFAULT"
_Z32group_norm_nhwc_fwd_scale_kernelI11Fp16IOFp16WLi168EEv26Group_norm_nhwc_fwd_params:
.text._Z32group_norm_nhwc_fwd_scale_kernelI11Fp16IOFp16WLi168EEv26Group_norm_nhwc_fwd_params:
        /* <DEDUP_REMOVED lines=99> */
.L_x_1372:
        /* <DEDUP_REMOVED lines=36> */
.L_x_1371:
        /* <DEDUP_REMOVED lines=8> */
.L_x_1370:
        /* <DEDUP_REMOVED lines=10> */
.L_x_1385:
        /* <DEDUP_REMOVED lines=14> */
.L_x_1374:
[----:B------:R-:W-:Y:S05]  /*0a70*/  BSYNC B0 ;  /* 0x0000000000007941 */ /* 0x000fea0003800000 */
.L_x_1373:
        /* <DEDUP_REMOVED lines=24> */
.L_x_1375:
        /* <DEDUP_REMOVED lines=12> */
.L_x_1377:
[----:B------:R-:W-:Y:S05]  /*0cc0*/  BSYNC B0 ;  /* 0x0000000000007941 */ /* 0x000fea0003800000 */
.L_x_1376:
        /* <DEDUP_REMOVED lines=25> */
.L_x_1378:
        /* <DEDUP_REMOVED lines=12> */
.L_x_1380:
[----:B------:R-:W-:Y:S05]  /*0f20*/  BSYNC B0 ;  /* 0x0000000000007941 */ /* 0x000fea0003800000 */
.L_x_1379:
        /* <DEDUP_REMOVED lines=25> */
.L_x_1381:
        /* <DEDUP_REMOVED lines=12> */
.L_x_1383:
[----:B------:R-:W-:Y:S05]  /*1180*/  BSYNC B0 ;  /* 0x0000000000007941 */ /* 0x000fea0003800000 */
.L_x_1382:
        /* <DEDUP_REMOVED lines=19> */
.L_x_1384:
        /* <DEDUP_REMOVED lines=10> */
.L_x_1369:
        /* <DEDUP_REMOVED lines=14> */
.L_x_1386:
        /* <DEDUP_REMOVED lines=12> */
.L_x_4439:


//--------------------- .text._Z32group_norm_nhwc_fwd_scale_kernelI11Fp16IOFp16WLi64EEv26Group_norm_nhwc_fwd_params --------------------------
	.section	.text._Z32group_norm_nhwc_fwd_scale_kernelI11Fp16IOFp16WLi64EEv26Group_norm_nhwc_fwd_params,"ax",@progbits
	.align	128
        .global         _Z32group_norm_nhwc_fwd_scale_kernelI11Fp16IOFp16WLi64EEv26Group_norm_nhwc_fwd_params
        .type           _Z32group_norm_nhwc_fwd_scale_kernelI11Fp16IOFp16WLi64EEv26Group_norm_nhwc_fwd_params,@function
        .size           _Z32group_norm_nhwc_fwd_scale_kernelI11Fp16IOFp16WLi64EEv26Group_norm_nhwc_fwd_params,(.L_x_4440 - _Z32group_norm_nhwc_fwd_scale_kernelI11Fp16IOFp16WLi64EEv26Group_norm_nhwc_fwd_params)
        .other          _Z32group_norm_nhwc_fwd_scale_kernelI11Fp16IOFp16WLi64EEv26Group_norm_nhwc_fwd_params,@"STO_CUDA_ENTRY STV_DEFAULT"
_Z32group_norm_nhwc_fwd_scale_kernelI11Fp16IOFp16WLi64EEv26Group_norm_nhwc_fwd_params:
.text._Z32group_norm_nhwc_fwd_scale_kernelI11Fp16IOFp16WLi64EEv26Group_norm_nhwc_fwd_params:
        /* <DEDUP_REMOVED lines=99> */
.L_x_1390:
        /* <DEDUP_REMOVED lines=36> */
.L_x_1389:
        /* <DEDUP_REMOVED lines=8> */
.L_x_1388:
        /* <DEDUP_REMOVED lines=10> */
.L_x_1403:
        /* <DEDUP_REMOVED lines=14> */
.L_x_1392:
[----:B------:R-:W-:Y:S05]  /*0a70*/  BSYNC B0 ;  /* 0x0000000000007941 */ /* 0x000fea0003800000 */
.L_x_1391:
        /* <DEDUP_REMOVED lines=24> */
.L_x_1393:
        /* <DEDUP_REMOVED lines=12> */
.L_x_1395:
[----:B------:R-:W-:Y:S05]  /*0cc0*/  BSYNC B0 ;  /* 0x0000000000007941 */ /* 0x000fea0003800000 */
.L_x_1394:
        /* <DEDUP_REMOVED lines=25> */
.L_x_1396:
        /* <DEDUP_REMOVED lines=12> */
.L_x_1398:
[----:B------:R-:W-:Y:S05]  /*0f20*/  BSYNC B0 ;  /* 0x0000000000007941 */ /* 0x000fea0003800000 */
.L_x_1397:
        /* <DEDUP_REMOVED lines=25> */
.L_x_1399:
        /* <DEDUP_REMOVED lines=12> */
.L_x_1401:
[----:B------:R-:W-:Y:S05]  /*1180*/  BSYNC B0 ;  /* 0x0000000000007941 */ /* 0x000fea0003800000 */
.L_x_1400:
        /* <DEDUP_REMOVED lines=19> */
.L_x_1402:
        /* <DEDUP_REMOVED lines=10> */
.L_x_1387:
        /* <DEDUP_REMOVED lines=14> */
.L_x_1404:
        /* <DEDUP_REMOVED lines=12> */
.L_x_4440:


//--------------------- .text._Z32group_norm_nhwc_fwd_scale_kernelI11Fp16IOFp16WLi128EEv26Group_norm_nhwc_fwd_params --------------------------
	.section	.text._Z32group_norm_nhwc_fwd_scale_kernelI11Fp16IOFp16WLi128EEv26Group_norm_nhwc_fwd_params,"ax",@progbits
	.align	128
        .global         _Z32group_norm_nhwc_fwd_scale_kernelI11Fp16IOFp16WLi128EEv26Group_norm_nhwc_fwd_params
        .type           _Z32group_norm_nhwc_fwd_scale_kernelI11Fp16IOFp16WLi128EEv26Group_norm_nhwc_fwd_params,@function
        .size           _Z32group_norm_nhwc_fwd_scale_kernelI11Fp16IOFp16WLi128EEv26Group_norm_nhwc_fwd_params,(.L_x_4441 - _Z32group_norm_nhwc_fwd_scale_kernelI11Fp16IOFp16WLi128EEv26Group_norm_nhwc_fwd_params)
        .other          _Z32group_norm_nhwc_fwd_scale_kernelI11Fp16IOFp16WLi128EEv26Group_norm_nhwc_fwd_params,@"STO_CUDA_ENTRY STV_DEFAULT"
_Z32group_norm_nhwc_fwd_scale_kernelI11Fp16IOFp16WLi128EEv26Group_norm_nhwc_fwd_params:
.text._Z32group_norm_nhwc_fwd_scale_kernelI11Fp16IOFp16WLi128EEv26Group_norm_nhwc_fwd_params:
        /* <DEDUP_REMOVED lines=99> */
.L_x_1408:
        /* <DEDUP_REMOVED lines=36> */
.L_x_1407:
        /* <DEDUP_REMOVED lines=8> */
.L_x_1406:
        /* <DEDUP_REMOVED lines=10> */
.L_x_1421:
        /* <DEDUP_REMOVED lines=14> */
.L_x_1410:
[----:B------:R-:W-:Y:S05]  /*0a70*/  BSYNC B0 ;  /* 0x0000000000007941 */ /* 0x000fea0003800000 */
.L_x_1409:
        /* <DEDUP_REMOVED lines=24> */
.L_x_1411:
        /* <DEDUP_REMOVED lines=12> */
.L_x_1413:
[----:B------:R-:W-:Y:S05]  /*0cc0*/  BSYNC B0 ;  /* 0x0000000000007941 */ /* 0x000fea0003800000 */
.L_x_1412:
        /* <DEDUP_REMOVED lines=25> */
.L_x_1414:
        /* <DEDUP_REMOVED lines=12> */
.L_x_1416:
[----:B------:R-:W-:Y:S05]  /*0f20*/  BSYNC B0 ;  /* 0x0000000000007941 */ /* 0x000fea0003800000 */
.L_x_1415:
        /* <DEDUP_REMOVED lines=25> */
.L_x_1417:
        /* <DEDUP_REMOVED lines=12> */
.L_x_1419:
[----:B------:R-:W-:Y:S05]  /*1180*/  BSYNC B0 ;  /* 0x0000000000007941 */ /* 0x000fea0003800000 */
.L_x_1418:
        /* <DEDUP_REMOVED lines=19> */
.L_x_1420:
        /* <DEDUP_REMOVED lines=10> */
.L_x_1405:
        /* <DEDUP_REMOVED lines=14> */
.L_x_1422:
        /* <DEDUP_REMOVED lines=12> */
.L_x_4441:


//--------------------- .text._Z32group_norm_nhwc_fwd_scale_kernelI11Fp16IOFp16WLi192EEv26Group_norm_nhwc_fwd_params --------------------------
	.section	.text._Z32group_norm_nhwc_fwd_scale_kernelI11Fp16IOFp16WLi192EEv26Group_norm_nhwc_fwd_params,"ax",@progbits
	.align	128
        .global         _Z32group_norm_nhwc_fwd_scale_kernelI11Fp16IOFp16WLi192EEv26Group_norm_nhwc_fwd_params
        .type           _Z32group_norm_nhwc_fwd_scale_kernelI11Fp16IOFp16WLi192EEv26Group_norm_nhwc_fwd_params,@function
        .size           _Z32group_norm_nhwc_fwd_scale_kernelI11Fp16IOFp16WLi192EEv26Group_norm_nhwc_fwd_params,(.L_x_4442 - _Z32group_norm_nhwc_fwd_scale_kernelI11Fp16IOFp16WLi192EEv26Group_norm_nhwc_fwd_params)
        .other          _Z32group_norm_nhwc_fwd_scale_kernelI11Fp16IOFp16WLi192EEv26Group_norm_nhwc_fwd_params,@"STO_CUDA_ENTRY STV_DEFAULT"
_Z32group_norm_nhwc_fwd_scale_kernelI11Fp16IOFp16WLi192EEv26Group_norm_nhwc_fwd_params:
.text._Z32group_norm_nhwc_fwd_scale_kernelI11Fp16IOFp16WLi192EEv26Group_norm_nhwc_fwd_params:
        /* <DEDUP_REMOVED lines=99> */
.L_x_1426:
        /* <DEDUP_REMOVED lines=36> */
.L_x_1425:
        /* <DEDUP_REMOVED lines=8> */
.L_x_1424:
        /* <DEDUP_REMOVED lines=10> */
.L_x_1439:
        /* <DEDUP_REMOVED lines=14> */
.L_x_1428:
[----:B------:R-:W-:Y:S05]  /*0a70*/  BSYNC B0 ;  /* 0x0000000000007941 */ /* 0x000fea0003800000 */
.L_x_1427:
        /* <DEDUP_REMOVED lines=24> */
.L_x_1429:
        /* <DEDUP_REMOVED lines=12> */
.L_x_1431:
[----:B------:R-:W-:Y:S05]  /*0cc0*/  BSYNC B0 ;  /* 0x0000000000007941 */ /* 0x000fea0003800000 */
.L_x_1430:
        /* <DEDUP_REMOVED lines=25> */
.L_x_1432:
        /* <DEDUP_REMOVED lines=12> */
.L_x_1434:
[----:B------:R-:W-:Y:S05]  /*0f20*/  BSYNC B0 ;  /* 0x0000000000007941 */ /* 0x000fea0003800000 */
.L_x_1433:
        /* <DEDUP_REMOVED lines=25> */
.L_x_1435:
        /* <DEDUP_REMOVED lines=12> */
.L_x_1437:
[----:B------:R-:W-:Y:S05]  /*1180*/  BSYNC B0 ;  /* 0x0000000000007941 */ /* 0x000fea0003800000 */
.L_x_1436:
        /* <DEDUP_REMOVED lines=19> */
.L_x_1438:
        /* <DEDUP_REMOVED lines=10> */
.L_x_1423:
        /* <DEDUP_REMOVED lines=14> */
.L_x_1440:
        /* <DEDUP_REMOVED lines=12> */
.L_x_4442:


//--------------------- .text._Z32group_norm_nhwc_fwd_scale_kernelI11Fp16IOFp16WLi448EEv26Group_norm_nhwc_fwd_params --------------------------
	.section	.text._Z32group_norm_nhwc_fwd_scale_kernelI11Fp16IOFp16WLi448EEv26Group_norm_nhwc_fwd_params,"ax",@progbits
	.align	128
        .global         _Z32group_norm_nhwc_fwd_scale_kernelI11Fp16IOFp16WLi448EEv26Group_norm_nhwc_fwd_params
        .type           _Z32group_norm_nhwc_fwd_scale_kernelI11Fp16IOFp16WLi448EEv26Group_norm_nhwc_fwd_params,@function
        .size           _Z32group_norm_nhwc_fwd_scale_kernelI11Fp16IOFp16WLi448EEv26Group_norm_nhwc_fwd_params,(.L_x_4443 - _Z32group_norm_nhwc_fwd_scale_kernelI11Fp16IOFp16WLi448EEv26Group_norm_nhwc_fwd_params)
        .other          _Z32group_norm_nhwc_fwd_scale_kernelI11Fp16IOFp16WLi448EEv26Group_norm_nhwc_fwd_params,@"STO_CUDA_ENTRY STV_DEFAULT"
_Z32group_norm_nhwc_fwd_scale_kernelI11Fp16IOFp16WLi448EEv26Group_norm_nhwc_fwd_params:
.text._Z32group_norm_nhwc_fwd_scale_kernelI11Fp16IOFp16WLi448EEv26Group_norm_nhwc_fwd_params:
        /* <DEDUP_REMOVED lines=99> */
.L_x_1444:
        /* <DEDUP_REMOVED lines=36> */
.L_x_1443:
        /* <DEDUP_REMOVED lines=8> */
.L_x_1442:
        /* <DEDUP_REMOVED lines=10> */
.L_x_1457:
        /* <DEDUP_REMOVED lines=14> */
.L_x_1446:
[----:B------:R-:W-:Y:S05]  /*0a70*/  BSYNC B0 ;  /* 0x0000000000007941 */ /* 0x000fea0003800000 */
.L_x_1445:
        /* <DEDUP_REMOVED lines=24> */
.L_x_1447:
        /* <DEDUP_REMOVED lines=12> */
.L_x_1449:
[----:B------:R-:W-:Y:S05]  /*0cc0*/  BSYNC B0 ;  /* 0x0000000000007941 */ /* 0x000fea0003800000 */
.L_x_1448:
        /* <DEDUP_REMOVED lines=25> */
.L_x_1450:
        /* <DEDUP_REMOVED lines=12> */
.L_x_1452:
[----:B------:R-:W-:Y:S05]  /*0f20*/  BSYNC B0 ;  /* 0x0000000000007941 */ /* 0x000fea0003800000 */
.L_x_1451:
        /* <DEDUP_REMOVED lines=25> */
.L_x_1453:
        /* <DEDUP_REMOVED lines=12> */
.L_x_1455:
[----:B------:R-:W-:Y:S05]  /*1180*/  BSYNC B0 ;  /* 0x0000000000007941 */ /* 0x000fea0003800000 */
.L_x_1454:
        /* <DEDUP_REMOVED lines=19> */
.L_x_1456:
        /* <DEDUP_REMOVED lines=10> */
.L_x_1441:
        /* <DEDUP_REMOVED lines=14> */
.L_x_1458:
        /* <DEDUP_REMOVED lines=12> */
.L_x_4443:


//--------------------- .text._Z32group_norm_nhwc_fwd_scale_kernelI11Fp16IOFp16WLi256EEv26Group_norm_nhwc_fwd_params --------------------------
	.section	.text._Z32group_norm_nhwc_fwd_scale_kernelI11Fp16IOFp16WLi256EEv26Group_norm_nhwc_fwd_params,"ax",@progbits
	.align	128
        .global         _Z32group_norm_nhwc_fwd_scale_kernelI11Fp16IOFp16WLi256EEv26Group_norm_nhwc_fwd_params
        .type           _Z32group_norm_nhwc_fwd_scale_kernelI11Fp16IOFp16WLi256EEv26Group_norm_nhwc_fwd_params,@function
        .size           _Z32group_norm_nhwc_fwd_scale_kernelI11Fp16IOFp16WLi256EEv26Group_norm_nhwc_fwd_params,(.L_x_4444 - _Z32group_norm_nhwc_fwd_scale_kernelI11Fp16IOFp16WLi256EEv26Group_norm_nhwc_fwd_params)
        .other          _Z32group_norm_nhwc_fwd_scale_kernelI11Fp16IOFp16WLi256EEv26Group_norm_nhwc_fwd_params,@"STO_CUDA_ENTRY STV_DEFAULT"
_Z32group_norm_nhwc_fwd_scale_kernelI11Fp16IOFp16WLi256EEv26Group_norm_nhwc_fwd_params:
.text._Z32group_norm_nhwc_fwd_scale_kernelI11Fp16IOFp16WLi256EEv26Group_norm_nhwc_fwd_params:
        /* <DEDUP_REMOVED lines=99> */
.L_x_1462:
        /* <DEDUP_REMOVED lines=36> */
.L_x_1461:
        /* <DEDUP_REMOVED lines=8> */
.L_x_1460:
        /* <DEDUP_REMOVED lines=10> */
.L_x_1475:
        /* <DEDUP_REMOVED lines=14> */
.L_x_1464:
[----:B------:R-:W-:Y:S05]  /*0a70*/  BSYNC B0 ;  /* 0x0000000000007941 */ /* 0x000fea0003800000 */
.L_x_1463:
        /* <DEDUP_REMOVED lines=24> */
.L_x_1465:
        /* <DEDUP_REMOVED lines=12> */
.L_x_1467:
[----:B------:R-:W-:Y:S05]  /*0cc0*/  BSYNC B0 ;  /* 0x0000000000007941 */ /* 0x000fea0003800000 */
.L_x_1466:
        /* <DEDUP_REMOVED lines=25> */
.L_x_1468:
        /* <DEDUP_REMOVED lines=12> */
.L_x_1470:
[----:B------:R-:W-:Y:S05]  /*0f20*/  BSYNC B0 ;  /* 0x0000000000007941 */ /* 0x000fea0003800000 */
.L_x_1469:
        /* <DEDUP_REMOVED lines=25> */
.L_x_1471:
        /* <DEDUP_REMOVED lines=12> */
.L_x_1473:
[----:B------:R-:W-:Y:S05]  /*1180*/  BSYNC B0 ;  /* 0x0000000000007941 */ /* 0x000fea0003800000 */
.L_x_1472:
        /* <DEDUP_REMOVED lines=19> */
.L_x_1474:
        /* <DEDUP_REMOVED lines=10> */
.L_x_1459:
        /* <DEDUP_REMOVED lines=14> */
.L_x_1476:
        /* <DEDUP_REMOVED lines=12> */
.L_x_4444:


//--------------------- .text._Z32group_norm_nhwc_fwd_scale_kernelI11Fp16IOFp16WLi120EEv26Group_norm_nhwc_fwd_params --------------------------
	.section	.text._Z32group_norm_nhwc_fwd_scale_kernelI11Fp16IOFp16WLi120EEv26Group_norm_nhwc_fwd_params,"ax",@progbits
	.align	128
        .global         _Z32group_norm_nhwc_fwd_scale_kernelI11Fp16IOFp16WLi120EEv26Group_norm_nhwc_fwd_params
        .type           _Z32group_norm_nhwc_fwd_scale_kernelI11Fp16IOFp16WLi120EEv26Group_norm_nhwc_fwd_params,@function
        .size           _Z32group_norm_nhwc_fwd_scale_kernelI11Fp16IOFp16WLi120EEv26Group_norm_nhwc_fwd_params,(.L_x_4445 - _Z32group_norm_nhwc_fwd_scale_kernelI11Fp16IOFp16WLi120EEv26Group_norm_nhwc_fwd_params)
        .other          _Z32group_norm_nhwc_fwd_scale_kernelI11Fp16IOFp16WLi120EEv26Group_norm_nhwc_fwd_params,@"STO_CUDA_ENTRY STV_DEFAULT"
_Z32group_norm_nhwc_fwd_scale_kernelI11Fp16IOFp16WLi120EEv26Group_norm_nhwc_fwd_params:
.text._Z32group_norm_nhwc_fwd_scale_kernelI11Fp16IOFp16WLi120EEv26Group_norm_nhwc_fwd_params:
        /* <DEDUP_REMOVED lines=99> */
.L_x_1480:
        /* <DEDUP_REMOVED lines=36> */
.L_x_1479:
        /* <DEDUP_REMOVED lines=8> */
.L_x_1478:
        /* <DEDUP_REMOVED lines=10> */
.L_x_1493:
        /* <DEDUP_REMOVED lines=14> */
.L_x_1482:
[----:B------:R-:W-:Y:S05]  /*0a70*/  BSYNC B0 ;  /* 0x0000000000007941 */ /* 0x000fea0003800000 */
.L_x_1481:
        /* <DEDUP_REMOVED lines=24> */
.L_x_1483:
        /* <DEDUP_REMOVED lines=12> */
.L_x_1485:
[----:B------:R-:W-:Y:S05]  /*0cc0*/  BSYNC B0 ;  /* 0x0000000000007941 */ /* 0x000fea0003800000 */
.L_x_1484:
        /* <DEDUP_REMOVED lines=25> */
.L_x_1486:
        /* <DEDUP_REMOVED lines=12> */
.L_x_1488:
[----:B------:R-:W-:Y:S05]  /*0f20*/  BSYNC B0 ;  /* 0x0000000000007941 */ /* 0x000fea0003800000 */
.L_x_1487:
        /* <DEDUP_REMOVED lines=25> */
.L_x_1489:
        /* <DEDUP_REMOVED lines=12> */
.L_x_1491:
[----:B------:R-:W-:Y:S05]  /*1180*/  BSYNC B0 ;  /* 0x0000000000007941 */ /* 0x000fea0003800000 */
.L_x_1490:
        /* <DEDUP_REMOVED lines=19> */
.L_x_1492:
        /* <DEDUP_REMOVED lines=10> */
.L_x_1477:
        /* <DEDUP_REMOVED lines=14> */
.L_x_1494:
        /* <DEDUP_REMOVED lines=12> */
.L_x_4445:


//--------------------- .text._Z32group_norm_nhwc_fwd_scale_kernelI11Fp16IOFp16WLi140EEv26Group_norm_nhwc_fwd_params --------------------------
	.section	.text._Z32group_norm_nhwc_fwd_scale_kernelI11Fp16IOFp16WLi140EEv26Group_norm_nhwc_fwd_params,"ax",@progbits
	.align	128
        .global         _Z32group_norm_nhwc_fwd_scale_kernelI11Fp16IOFp16WLi140EEv26Group_norm_nhwc_fwd_params
        .type           _Z32group_norm_nhwc_fwd_scale_kernelI11Fp16IOFp16WLi140EEv26Group_norm_nhwc_fwd_params,@function
        .size           _Z32group_norm_nhwc_fwd_scale_kernelI11Fp16IOFp16WLi140EEv26Group_norm_nhwc_fwd_params,(.L_x_4446 - _Z32group_norm_nhwc_fwd_scale_kernelI11Fp16IOFp16WLi140EEv26Group_norm_nhwc_fwd_params)
        .other          _Z32group_norm_nhwc_fwd_scale_kernelI11Fp16IOFp16WLi140EEv26Group_norm_nhwc_fwd_params,@"STO_CUDA_ENTRY STV_DEFAULT"
_Z32group_norm_nhwc_fwd_scale_kernelI11Fp16IOFp16WLi140EEv26Group_norm_nhwc_fwd_params:
.text._Z32group_norm_nhwc_fwd_scale_kernelI11Fp16IOFp16WLi140EEv26Group_norm_nhwc_fwd_params:
        /* <DEDUP_REMOVED lines=99> */
.L_x_1498:
        /* <DEDUP_REMOVED lines=36> */
.L_x_1497:
        /* <DEDUP_REMOVED lines=8> */
.L_x_1496:
        /* <DEDUP_REMOVED lines=10> */
.L_x_1511:
        /* <DEDUP_REMOVED lines=14> */
.L_x_1500:
[----:B------:R-:W-:Y:S05]  /*0a70*/  BSYNC B0 ;  /* 0x0000000000007941 */ /* 0x000fea0003800000 */
.L_x_1499:
        /* <DEDUP_REMOVED lines=24> */
.L_x_1501:
        /* <DEDUP_REMOVED lines=12> */
.L_x_1503:
[----:B------:R-:W-:Y:S05]  /*0cc0*/  BSYNC B0 ;  /* 0x0000000000007941 */ /* 0x000fea0003800000 */
.L_x_1502:
        /* <DEDUP_REMOVED lines=25> */
.L_x_1504:
        /* <DEDUP_REMOVED lines=12> */
.L_x_1506:
[----:B------:R-:W-:Y:S05]  /*0f20*/  BSYNC B0 ;  /* 0x0000000000007941 */ /* 0x000fea0003800000 */
.L_x_1505:
        /* <DEDUP_REMOVED lines=25> */
.L_x_1507:
        /* <DEDUP_REMOVED lines=12> */
.L_x_1509:
[----:B------:R-:W-:Y:S05]  /*1180*/  BSYNC B0 ;  /* 0x0000000000007941 */ /* 0x000fea0003800000 */
.L_x_1508:
        /* <DEDUP_REMOVED lines=19> */
.L_x_1510:
        /* <DEDUP_REMOVED lines=10> */
.L_x_1495:
        /* <DEDUP_REMOVED lines=14> */
.L_x_1512:
        /* <DEDUP_REMOVED lines=12> */
.L_x_4446:


//--------------------- .text._Z32group_norm_nhwc_fwd_scale_kernelI11Fp16IOFp16WLi160EEv26Group_norm_nhwc_fwd_params --------------------------
	.section	.text._Z32group_norm_nhwc_fwd_scale_kernelI11Fp16IOFp16WLi160EEv26Group_norm_nhwc_fwd_params,"ax",@progbits
	.align	128
        .global         _Z32group_norm_nhwc_fwd_scale_kernelI11Fp16IOFp16WLi160EEv26Group_norm_nhwc_fwd_params
        .type           _Z32group_norm_nhwc_fwd_scale_kernelI11Fp16IOFp16WLi160EEv26Group_norm_nhwc_fwd_params,@function
        .size           _Z32group_norm_nhwc_fwd_scale_kernelI11Fp16IOFp16WLi160EEv26Group_norm_nhwc_fwd_params,(.L_x_4447 - _Z32group_norm_nhwc_fwd_scale_kernelI11Fp16IOFp16WLi160EEv26Group_norm_nhwc_fwd_params)
        .other          _Z32group_norm_nhwc_fwd_scale_kernelI11Fp16IOFp16WLi160EEv26Group_norm_nhwc_fwd_params,@"STO_CUDA_ENTRY STV_DEFAULT"
_Z32group_norm_nhwc_fwd_scale_kernelI11Fp16IOFp16WLi160EEv26Group_norm_nhwc_fwd_params:
.text._Z32group_norm_nhwc_fwd_scale_kernelI11Fp16IOFp16WLi160EEv26Group_norm_nhwc_fwd_params:
        /* <DEDUP_REMOVED lines=99> */
.L_x_1516:
        /* <DEDUP_REMOVED lines=36> */
.L_x_1515:
        /* <DEDUP_REMOVED lines=8> */
.L_x_1514:
        /* <DEDUP_REMOVED lines=10> */
.L_x_1529:
        /* <DEDUP_REMOVED lines=14> */
.L_x_1518:
[----:B------:R-:W-:Y:S05]  /*0a70*/  BSYNC B0 ;  /* 0x0000000000007941 */ /* 0x000fea0003800000 */
.L_x_1517:
        /* <DEDUP_REMOVED lines=24> */
.L_x_1519:
        /* <DEDUP_REMOVED lines=12> */
.L_x_1521:
[----:B------:R-:W-:Y:S05]  /*0cc0*/  BSYNC B0 ;  /* 0x0000000000007941 */ /* 0x000fea0003800000 */
.L_x_1520:
        /* <DEDUP_REMOVED lines=25> */
.L_x_1522:
        /* <DEDUP_REMOVED lines=12> */
.L_x_1524:
[----:B------:R-:W-:Y:S05]  /*0f20*/  BSYNC B0 ;  /* 0x0000000000007941 */ /* 0x000fea0003800000 */
.L_x_1523:
        /* <DEDUP_REMOVED lines=25> */
.L_x_1525:
        /* <DEDUP_REMOVED lines=12> */
.L_x_1527:
[----:B------:R-:W-:Y:S05]  /*1180*/  BSYNC B0 ;  /* 0x0000000000007941 */ /* 0x000fea0003800000 */
.L_x_1526:
        /* <DEDUP_REMOVED lines=19> */
.L_x_1528:
        /* <DEDUP_REMOVED lines=10> */
.L_x_1513:
        /* <DEDUP_REMOVED lines=14> */
.L_x_1530:
        /* <DEDUP_REMOVED lines=12> */
.L_x_4447:


//--------------------- .text._Z30group_norm_nhwc_fwd_sum_kernelI11Fp32IOFp32WLi196EEv26Group_norm_nhwc_fwd_params --------------------------
	.section	.text._Z30group_norm_nhwc_fwd_sum_kernelI11Fp32IOFp32WLi196EEv26Group_norm_nhwc_fwd_params,"ax",@progbits
	.align	128
        .global         _Z30group_norm_nhwc_fwd_sum_kernelI11Fp32IOFp32WLi196EEv26Group_norm_nhwc_fwd_params
        .type           _Z30group_norm_nhwc_fwd_sum_kernelI11Fp32IOFp32WLi196EEv26Group_norm_nhwc_fwd_params,@function
        .size           _Z30group_norm_nhwc_fwd_sum_kernelI11Fp32IOFp32WLi196EEv26Group_norm_nhwc_fwd_params,(.L_x_4448 - _Z30group_norm_nhwc_fwd_sum_kernelI11Fp32IOFp32WLi196EEv26Group_norm_nhwc_fwd_params)
        .other          _Z30group_norm_nhwc_fwd_sum_kernelI11Fp32IOFp32WLi196EEv26Group_norm_nhwc_fwd_params,@"STO_CUDA_ENTRY STV_DEFAULT"
_Z30group_norm_nhwc_fwd_sum_kernelI11Fp32IOFp32WLi196EEv26Group_norm_nhwc_fwd_params:
.text._Z30group_norm_nhwc_fwd_sum_kernelI11Fp32IOFp32WLi196EEv26Group_norm_nhwc_fwd_params:
[----:B------:R-:W-:Y:S08]  /*0000*/  LDC R1, c[0x0][0x28] ;  /* 0x00000a00ff017b82 */ /* 0x000ff00000000800 */
[----:B------:R-:W0:Y:S01]  /*0010*/  S2UR UR4, SR_CTAID.Y ;  /* 0x00000000000479c3 */ /* 0x000e220000002600 */
[----:B------:R-:W1:Y:S01]  /*0020*/  S2R R0, SR_TID.X ;  /* 0x0000000000007919 */ /* 0x000e620000002100 */
[----:B------:R-:W-:Y:S01]  /*0030*/  ULDC.64 UR6, c[0x0][0x208] ;  /* 0x0000820000067ab9 */ /* 0x000fe20000000a00 */
[----:B------:R-:W-:-:S05]  /*0040*/  IMAD.MOV.U32 R20, RZ, RZ, RZ ;  /* 0x000000ffff147224 */ /* 0x000fca00078e00ff */
[----:B------:R-:W0:Y:S08]  /*0050*/  LDC R2, c[0x0][0x294] ;  /* 0x0000a500ff027b82 */ /* 0x000e300000000800 */
[----:B------:R-:W2:Y:S08]  /*0060*/  LDC.64 R6, c[0x0][0x278] ;  /* 0x00009e00ff067b82 */ /* 0x000eb00000000a00 */
[----:B------:R-:W3:Y:S01]  /*0070*/  S2UR UR8, SR_CTAID.Z ;  /* 0x00000000000879c3 */ /* 0x000ee20000002700 */
[----:B0-----:R-:W-:-:S07]  /*0080*/  IMAD R3, R2, UR4, RZ ;  /* 0x0000000402037c24 */ /* 0x001fce000f8e02ff */
[----:B------:R-:W0:Y:S01]  /*0090*/  S2UR UR5, SR_CTAID.X ;  /* 0x00000000000579c3 */ /* 0x000e220000002500 */
[----:B-1----:R-:W-:Y:S02]  /*00a0*/  SHF.L.U32 R4, R0, 0x1, RZ ;  /* 0x0000000100047819 */ /* 0x002fe400000006ff */
[----:B------:R-:W-:Y:S02]  /*00b0*/  SHF.R.S32.HI R19, RZ, 0x1f, R3 ;  /* 0x0000001fff137819 */ /* 0x000fe40000011403 */
[----:B------:R-:W-:-:S04]  /*00c0*/  IADD3 R5, P0, R3, R2, RZ ;  /* 0x0000000203057210 */ /* 0x000fc80007f1e0ff */
[----:B------:R-:W-:Y:S02]  /*00d0*/  LEA.HI.X.SX32 R2, R2, R19, 0x1, P0 ;  /* 0x0000001302027211 */ /* 0x000fe400000f0eff */
[----:B--2---:R-:W-:-:S04]  /*00e0*/  ISETP.LT.U32.AND P0, PT, R5, R6, PT ;  /* 0x000000060500720c */ /* 0x004fc80003f01070 */
[----:B------:R-:W-:Y:S01]  /*00f0*/  ISETP.LT.AND.EX P0, PT, R2, R7, PT, P0 ;  /* 0x000000070200720c */ /* 0x000fe20003f01300 */
[----:B------:R-:W-:-:S03]  /*0100*/  IMAD.MOV.U32 R7, RZ, RZ, RZ ;  /* 0x000000ffff077224 */ /* 0x000fc600078e00ff */
[----:B------:R-:W-:-:S04]  /*0110*/  SEL R2, R5, R6, P0 ;  /* 0x0000000605027207 */ /* 0x000fc80000000000 */
[----:B------:R-:W-:-:S13]  /*0120*/  ISETP.GE.AND P0, PT, R3, R2, PT ;  /* 0x000000020300720c */ /* 0x000fda0003f06270 */
[----:B0--3--:R-:W-:Y:S05]  /*0130*/  @P0 BRA `(.L_x_1531) ;  /* 0x0000000800100947 */ /* 0x009fea0003800000 */
[----:B------:R-:W0:Y:S01]  /*0140*/  LDC R11, c[0x0][0x2a0] ;  /* 0x0000a800ff0b7b82 */ /* 0x000e220000000800 */
[----:B------:R-:W-:Y:S01]  /*0150*/  IMAD.IADD R5, R2, 0x1, -R3 ;  /* 0x0000000102057824 */ /* 0x000fe200078e0a03 */
[----:B------:R-:W-:Y:S01]  /*0160*/  USHF.R.S32.HI UR4, URZ, 0x1f, UR8 ;  /* 0x0000001f3f047899 */ /* 0x000fe20008011408 */
[----:B------:R-:W-:Y:S01]  /*0170*/  HFMA2.MMA R7, -RZ, RZ, 0, 0 ;  /* 0x00000000ff077435 */ /* 0x000fe200000001ff */
[----:B------:R-:W-:Y:S02]  /*0180*/  MOV R20, RZ ;  /* 0x000000ff00147202 */ /* 0x000fe40000000f00 */
[----:B------:R-:W-:Y:S02]  /*0190*/  LOP3.LUT P0, R6, R5, 0x3, RZ, 0xc0, !PT ;  /* 0x0000000305067812 */ /* 0x000fe4000780c0ff */
[----:B------:R-:W1:Y:S01]  /*01a0*/  LDC.64 R12, c[0x0][0x280] ;  /* 0x0000a000ff0c7b82 */ /* 0x000e620000000a00 */
[----:B0-----:R-:W-:-:S05]  /*01b0*/  IMAD R10, R11, UR5, R4 ;  /* 0x000000050b0a7c24 */ /* 0x001fca000f8e0204 */
[----:B------:R-:W-:Y:S01]  /*01c0*/  SHF.R.S32.HI R11, RZ, 0x1f, R10 ;  /* 0x0000001fff0b7819 */ /* 0x000fe2000001140a */
[----:B-1----:R-:W-:-:S04]  /*01d0*/  IMAD R8, R12, UR4, RZ ;  /* 0x000000040c087c24 */ /* 0x002fc8000f8e02ff */
[----:B------:R-:W-:Y:S02]  /*01e0*/  IMAD R5, R13, UR8, R8 ;  /* 0x000000080d057c24 */ /* 0x000fe4000f8e0208 */
[----:B------:R-:W-:-:S04]  /*01f0*/  IMAD.WIDE.U32 R8, R12, UR8, R10 ;  /* 0x000000080c087c25 */ /* 0x000fc8000f8e000a */
[----:B------:R-:W-:Y:S02]  /*0200*/  IMAD.MOV.U32 R12, RZ, RZ, R3 ;  /* 0x000000ffff0c7224 */ /* 0x000fe400078e0003 */
[----:B------:R-:W-:Y:S01]  /*0210*/  IMAD.IADD R5, R9, 0x1, R5 ;  /* 0x0000000109057824 */ /* 0x000fe200078e0205 */
[----:B------:R-:W-:Y:S06]  /*0220*/  @!P0 BRA `(.L_x_1532) ;  /* 0x0000000000748947 */ /* 0x000fec0003800000 */
[----:B------:R-:W-:Y:S01]  /*0230*/  ULDC.64 UR10, c[0x0][0x270] ;  /* 0x00009c00000a7ab9 */ /* 0x000fe20000000a00 */
[----:B------:R-:W-:Y:S01]  /*0240*/  MOV R21, R3 ;  /* 0x0000000300157202 */ /* 0x000fe20000000f00 */
[----:B------:R-:W-:Y:S01]  /*0250*/  IMAD.MOV.U32 R7, RZ, RZ, RZ ;  /* 0x000000ffff077224 */ /* 0x000fe200078e00ff */
[----:B------:R-:W-:Y:S02]  /*0260*/  ISETP.GE.U32.AND P0, PT, R10, UR10, PT ;  /* 0x0000000a0a007c0c */ /* 0x000fe4000bf06070 */
[----:B------:R-:W-:Y:S02]  /*0270*/  MOV R20, RZ ;  /* 0x000000ff00147202 */ /* 0x000fe40000000f00 */
[----:B------:R-:W-:-:S13]  /*0280*/  ISETP.GE.AND.EX P0, PT, R11, UR11, PT, P0 ;  /* 0x0000000b0b007c0c */ /* 0x000fda000bf06300 */
.L_x_1533:
[----:B------:R-:W0:Y:S01]  /*0290*/  @!P0 LDC.64 R16, c[0x0][0x270] ;  /* 0x00009c00ff108b82 */ /* 0x000e220000000a00 */
[----:B------:R-:W-:Y:S01]  /*02a0*/  @!P0 MOV R15, R5 ;  /* 0x00000005000f8202 */ /* 0x000fe20000000f00 */
[----:B------:R-:W-:-:S06]  /*02b0*/  @!P0 IMAD.MOV.U32 R14, RZ, RZ, R8 ;  /* 0x000000ffff0e8224 */ /* 0x000fcc00078e0008 */
[----:B------:R-:W1:Y:S01]  /*02c0*/  @!P0 LDC.64 R12, c[0x0][0x220] ;  /* 0x00008800ff0c8b82 */ /* 0x000e620000000a00 */
[-C--:B0-----:R-:W-:Y:S02]  /*02d0*/  @!P0 IMAD R18, R19, R16.reuse, RZ ;  /* 0x0000001013128224 */ /* 0x081fe400078e02ff */
[----:B------:R-:W-:-:S04]  /*02e0*/  @!P0 IMAD.WIDE.U32 R14, R21, R16, R14 ;  /* 0x00000010150e8225 */ /* 0x000fc800078e000e */
[----:B------:R-:W-:Y:S01]  /*02f0*/  @!P0 IMAD R17, R21, R17, R18 ;  /* 0x0000001115118224 */ /* 0x000fe200078e0212 */
[----:B-1----:R-:W-:-:S03]  /*0300*/  @!P0 LEA R12, P1, R14, R12, 0x2 ;  /* 0x0000000c0e0c8211 */ /* 0x002fc600078210ff */
[----:B------:R-:W-:-:S05]  /*0310*/  @!P0 IMAD.IADD R16, R15, 0x1, R17 ;  /* 0x000000010f108824 */ /* 0x000fca00078e0211 */
[----:B------:R-:W-:Y:S02]  /*0320*/  @!P0 LEA.HI.X R13, R14, R13, R16, 0x2, P1 ;  /* 0x0000000d0e0d8211 */ /* 0x000fe400008f1410 */
[----:B------:R-:W-:-:S06]  /*0330*/  CS2R R14, SRZ ;  /* 0x00000000000e7805 */ /* 0x000fcc000001ff00 */
[----:B------:R-:W2:Y:S01]  /*0340*/  @!P0 LDG.E.64 R14, desc[UR6][R12.64] ;  /* 0x000000060c0e8981 */ /* 0x000ea2000c1e1b00 */
[----:B------:R-:W-:Y:S02]  /*0350*/  IADD3 R6, R6, -0x1, RZ ;  /* 0xffffffff06067810 */ /* 0x000fe40007ffe0ff */
[----:B------:R-:W-:Y:S02]  /*0360*/  IADD3 R21, P2, R21, 0x1, RZ ;  /* 0x0000000115157810 */ /* 0x000fe40007f5e0ff */
[----:B------:R-:W-:-:S03]  /*0370*/  ISETP.NE.AND P1, PT, R6, RZ, PT ;  /* 0x000000ff0600720c */ /* 0x000fc60003f25270 */
[----:B------:R-:W-:Y:S02]  /*0380*/  IMAD.X R19, RZ, RZ, R19, P2 ;  /* 0x000000ffff137224 */ /* 0x000fe400010e0613 */
[C---:B--2---:R-:W-:Y:S01]  /*0390*/  FMUL.FTZ R16, R14.reuse, R14 ;  /* 0x0000000e0e107220 */ /* 0x044fe20000410000 */
[----:B------:R-:W-:-:S03]  /*03a0*/  FADD.FTZ R17, R14, R15 ;  /* 0x0000000f0e117221 */ /* 0x000fc60000010000 */
[----:B------:R-:W-:Y:S01]  /*03b0*/  FFMA.FTZ R16, R15, R15, R16 ;  /* 0x0000000f0f107223 */ /* 0x000fe20000010010 */
[----:B------:R-:W-:-:S03]  /*03c0*/  FADD.FTZ R20, R17, R20 ;  /* 0x0000001411147221 */ /* 0x000fc60000010000 */
[----:B------:R-:W-:Y:S01]  /*03d0*/  FADD.FTZ R7, R16, R7 ;  /* 0x0000000710077221 */ /* 0x000fe20000010000 */
[----:B------:R-:W-:Y:S06]  /*03e0*/  @P1 BRA `(.L_x_1533) ;  /* 0xfffffffc00a81947 */ /* 0x000fec000383ffff */
[----:B------:R-:W-:-:S07]  /*03f0*/  MOV R12, R21 ;  /* 0x00000015000c7202 */ /* 0x000fce0000000f00 */
.L_x_1532:
[----:B------:R-:W-:-:S04]  /*0400*/  LOP3.LUT R6, RZ, R2, RZ, 0x33, !PT ;  /* 0x00000002ff067212 */ /* 0x000fc800078e33ff */
[----:B------:R-:W-:-:S04]  /*0410*/  IADD3 R6, -R6, -0x2, -R3 ;  /* 0xfffffffe06067810 */ /* 0x000fc80007ffe903 */
[----:B------:R-:W-:-:S13]  /*0420*/  ISETP.GE.U32.AND P0, PT, R6, 0x3, PT ;  /* 0x000000030600780c */ /* 0x000fda0003f06070 */
[----:B------:R-:W-:Y:S05]  /*0430*/  @!P0 BRA `(.L_x_1531) ;  /* 0x0000000400508947 */ /* 0x000fea0003800000 */
[----:B------:R-:W-:Y:S01]  /*0440*/  ULDC.64 UR10, c[0x0][0x270] ;  /* 0x00009c00000a7ab9 */ /* 0x000fe20000000a00 */
[----:B------:R-:W-:Y:S01]  /*0450*/  VIADD R6, R12, 0x1 ;  /* 0x000000010c067836 */ /* 0x000fe20000000000 */
[----:B------:R-:W-:-:S04]  /*0460*/  ISETP.GE.U32.AND P0, PT, R10, UR10, PT ;  /* 0x0000000a0a007c0c */ /* 0x000fc8000bf06070 */
[----:B------:R-:W-:Y:S02]  /*0470*/  ISETP.GE.AND.EX P0, PT, R11, UR11, PT, P0 ;  /* 0x0000000b0b007c0c */ /* 0x000fe4000bf06300 */
[----:B------:R-:W-:-:S11]  /*0480*/  SHF.R.S32.HI R3, RZ, 0x1f, R6 ;  /* 0x0000001fff037819 */ /* 0x000fd60000011406 */
.L_x_1534:
[----:B------:R-:W0:Y:S01]  /*0490*/  @!P0 LDC.64 R18, c[0x0][0x270] ;  /* 0x00009c00ff128b82 */ /* 0x000e220000000a00 */
[----:B------:R-:W-:Y:S01]  /*04a0*/  @!P0 IADD3 R21, P1, R6, -0x1, RZ ;  /* 0xffffffff06158810 */ /* 0x000fe20007f3e0ff */
[----:B------:R-:W-:Y:S01]  /*04b0*/  @!P0 IMAD.MOV.U32 R23, RZ, RZ, R5 ;  /* 0x000000ffff178224 */ /* 0x000fe200078e0005 */
[----:B------:R-:W-:Y:S02]  /*04c0*/  @!P0 MOV R22, R8 ;  /* 0x0000000800168202 */ /* 0x000fe40000000f00 */
[----:B------:R-:W-:-:S03]  /*04d0*/  @!P0 IADD3.X R17, R3, -0x1, RZ, P1, !PT ;  /* 0xffffffff03118810 */ /* 0x000fc60000ffe4ff */
[----:B------:R-:W1:Y:S08]  /*04e0*/  @!P0 LDC.64 R10, c[0x0][0x220] ;  /* 0x00008800ff0a8b82 */ /* 0x000e700000000a00 */
[----:B------:R-:W2:Y:S08]  /*04f0*/  @!P0 LDC.64 R12, c[0x0][0x270] ;  /* 0x00009c00ff0c8b82 */ /* 0x000eb00000000a00 */
[----:B------:R-:W3:Y:S01]  /*0500*/  @!P0 LDC.64 R14, c[0x0][0x270] ;  /* 0x00009c00ff0e8b82 */ /* 0x000ee20000000a00 */
[----:B0-----:R-:W-:-:S02]  /*0510*/  @!P0 IMAD R24, R17, R18, RZ ;  /* 0x0000001211188224 */ /* 0x001fc400078e02ff */
[----:B------:R-:W-:-:S04]  /*0520*/  @!P0 IMAD.WIDE.U32 R22, R21, R18, R22 ;  /* 0x0000001215168225 */ /* 0x000fc800078e0016 */
[----:B------:R-:W-:Y:S01]  /*0530*/  @!P0 IMAD R21, R21, R19, R24 ;  /* 0x0000001315158224 */ /* 0x000fe200078e0218 */
[----:B------:R-:W0:Y:S01]  /*0540*/  @!P0 LDC.64 R16, c[0x0][0x220] ;  /* 0x00008800ff108b82 */ /* 0x000e220000000a00 */
[----:B-1----:R-:W-:-:S03]  /*0550*/  @!P0 LEA R10, P1, R22, R10, 0x2 ;  /* 0x0000000a160a8211 */ /* 0x002fc600078210ff */
[----:B------:R-:W-:Y:S02]  /*0560*/  @!P0 IADD3 R23, R23, R21, RZ ;  /* 0x0000001517178210 */ /* 0x000fe40007ffe0ff */
[----:B------:R-:W-:Y:S02]  /*0570*/  @!P0 IADD3 R21, P2, R6, 0x1, RZ ;  /* 0x0000000106158810 */ /* 0x000fe40007f5e0ff */
[----:B------:R-:W1:Y:S01]  /*0580*/  @!P0 LDC.64 R18, c[0x0][0x220] ;  /* 0x00008800ff128b82 */ /* 0x000e620000000a00 */
[----:B------:R-:W-:Y:S01]  /*0590*/  @!P0 LEA.HI.X R11, R22, R11, R23, 0x2, P1 ;  /* 0x0000000b160b8211 */ /* 0x000fe200008f1417 */
[----:B--2---:R-:W-:Y:S01]  /*05a0*/  @!P0 IMAD R26, R3, R12, RZ ;  /* 0x0000000c031a8224 */ /* 0x004fe200078e02ff */
[----:B------:R-:W-:Y:S01]  /*05b0*/  @!P0 MOV R22, R8 ;  /* 0x0000000800168202 */ /* 0x000fe20000000f00 */
[----:B------:R-:W-:Y:S02]  /*05c0*/  @!P0 IMAD.X R27, RZ, RZ, R3, P2 ;  /* 0x000000ffff1b8224 */ /* 0x000fe400010e0603 */
[----:B------:R-:W-:-:S02]  /*05d0*/  @!P0 IMAD.MOV.U32 R23, RZ, RZ, R5 ;  /* 0x000000ffff178224 */ /* 0x000fc400078e0005 */
[----:B---3--:R-:W-:Y:S02]  /*05e0*/  @!P0 IMAD R28, R27, R14, RZ ;  /* 0x0000000e1b1c8224 */ /* 0x008fe400078e02ff */
[----:B------:R-:W-:Y:S01]  /*05f0*/  @!P0 IMAD.WIDE.U32 R24, R6, R12, R22 ;  /* 0x0000000c06188225 */ /* 0x000fe200078e0016 */
[----:B------:R-:W-:-:S03]  /*0600*/  @!P0 MOV R12, R8 ;  /* 0x00000008000c8202 */ /* 0x000fc60000000f00 */
[----:B------:R-:W-:Y:S02]  /*0610*/  @!P0 IMAD R27, R6, R13, R26 ;  /* 0x0000000d061b8224 */ /* 0x000fe400078e021a */
[----:B------:R-:W-:Y:S01]  /*0620*/  @!P0 IMAD.MOV.U32 R13, RZ, RZ, R5 ;  /* 0x000000ffff0d8224 */ /* 0x000fe200078e0005 */
[C---:B0-----:R-:W-:Y:S02]  /*0630*/  @!P0 LEA R16, P1, R24.reuse, R16, 0x2 ;  /* 0x0000001018108211 */ /* 0x041fe400078210ff */
[----:B------:R-:W-:Y:S01]  /*0640*/  @!P0 IADD3 R27, R25, R27, RZ ;  /* 0x0000001b191b8210 */ /* 0x000fe20007ffe0ff */
[C---:B------:R-:W-:Y:S02]  /*0650*/  @!P0 IMAD.WIDE.U32 R22, R21.reuse, R14, R12 ;  /* 0x0000000e15168225 */ /* 0x040fe400078e000c */
[----:B------:R-:W0:Y:S01]  /*0660*/  @!P0 LDC.64 R12, c[0x0][0x270] ;  /* 0x00009c00ff0c8b82 */ /* 0x000e220000000a00 */
[----:B------:R-:W-:Y:S01]  /*0670*/  @!P0 LEA.HI.X R17, R24, R17, R27, 0x2, P1 ;  /* 0x0000001118118211 */ /* 0x000fe200008f141b */
[----:B------:R-:W-:Y:S01]  /*0680*/  @!P0 IMAD R21, R21, R15, R28 ;  /* 0x0000000f15158224 */ /* 0x000fe200078e021c */
[----:B-1----:R-:W-:-:S03]  /*0690*/  @!P0 LEA R24, P1, R22, R18, 0x2 ;  /* 0x0000001216188211 */ /* 0x002fc600078210ff */
[----:B------:R-:W-:Y:S02]  /*06a0*/  @!P0 IMAD.IADD R21, R23, 0x1, R21 ;  /* 0x0000000117158824 */ /* 0x000fe400078e0215 */
[----:B------:R-:W1:Y:S03]  /*06b0*/  @!P0 LDC.64 R14, c[0x0][0x220] ;  /* 0x00008800ff0e8b82 */ /* 0x000e660000000a00 */
[----:B------:R-:W-:Y:S02]  /*06c0*/  @!P0 LEA.HI.X R25, R22, R19, R21, 0x2, P1 ;  /* 0x0000001316198211 */ /* 0x000fe400008f1415 */
[----:B------:R-:W-:Y:S02]  /*06d0*/  CS2R R18, SRZ ;  /* 0x0000000000127805 */ /* 0x000fe4000001ff00 */
[----:B------:R-:W-:-:S04]  /*06e0*/  @!P0 IADD3 R21, P1, R6, 0x2, RZ ;  /* 0x0000000206158810 */ /* 0x000fc80007f3e0ff */
[----:B------:R-:W-:Y:S01]  /*06f0*/  @!P0 IADD3.X R23, RZ, R3, RZ, P1, !PT ;  /* 0x00000003ff178210 */ /* 0x000fe20000ffe4ff */
[----:B------:R2:W3:Y:S02]  /*0700*/  @!P0 LDG.E.64 R18, desc[UR6][R10.64] ;  /* 0x000000060a128981 */ /* 0x0004e4000c1e1b00 */
[----:B--2---:R-:W-:Y:S01]  /*0710*/  @!P0 MOV R11, R5 ;  /* 0x00000005000b8202 */ /* 0x004fe20000000f00 */
[----:B------:R-:W-:-:S04]  /*0720*/  @!P0 IMAD.MOV.U32 R10, RZ, RZ, R8 ;  /* 0x000000ffff0a8224 */ /* 0x000fc800078e0008 */
[----:B0-----:R-:W-:-:S04]  /*0730*/  @!P0 IMAD.WIDE.U32 R26, R21, R12, R10 ;  /* 0x0000000c151a8225 */ /* 0x001fc800078e000a */
[----:B------:R-:W-:Y:S01]  /*0740*/  @!P0 IMAD R12, R23, R12, RZ ;  /* 0x0000000c170c8224 */ /* 0x000fe200078e02ff */
[----:B------:R-:W-:-:S03]  /*0750*/  CS2R R22, SRZ ;  /* 0x0000000000167805 */ /* 0x000fc6000001ff00 */
[----:B------:R-:W-:Y:S01]  /*0760*/  @!P0 IMAD R21, R21, R13, R12 ;  /* 0x0000000d15158224 */ /* 0x000fe200078e020c */
[----:B------:R-:W-:Y:S02]  /*0770*/  CS2R R12, SRZ ;  /* 0x00000000000c7805 */ /* 0x000fe4000001ff00 */
[C---:B-1----:R-:W-:Y:S01]  /*0780*/  @!P0 LEA R14, P1, R26.reuse, R14, 0x2 ;  /* 0x0000000e1a0e8211 */ /* 0x042fe200078210ff */
[----:B------:R0:W2:Y:S01]  /*0790*/  @!P0 LDG.E.64 R22, desc[UR6][R16.64] ;  /* 0x0000000610168981 */ /* 0x0000a2000c1e1b00 */
[----:B------:R-:W-:Y:S01]  /*07a0*/  @!P0 IMAD.IADD R21, R27, 0x1, R21 ;  /* 0x000000011b158824 */ /* 0x000fe200078e0215 */
[----:B------:R-:W-:Y:S02]  /*07b0*/  CS2R R10, SRZ ;  /* 0x00000000000a7805 */ /* 0x000fe4000001ff00 */
[----:B------:R-:W4:Y:S02]  /*07c0*/  @!P0 LDG.E.64 R12, desc[UR6][R24.64] ;  /* 0x00000006180c8981 */ /* 0x000f24000c1e1b00 */
[----:B------:R-:W-:-:S05]  /*07d0*/  @!P0 LEA.HI.X R15, R26, R15, R21, 0x2, P1 ;  /* 0x0000000f1a0f8211 */ /* 0x000fca00008f1415 */
[----:B------:R-:W5:Y:S01]  /*07e0*/  @!P0 LDG.E.64 R10, desc[UR6][R14.64] ;  /* 0x000000060e0a8981 */ /* 0x000f62000c1e1b00 */
[C---:B---3--:R-:W-:Y:S01]  /*07f0*/  FADD.FTZ R21, R18.reuse, R19 ;  /* 0x0000001312157221 */ /* 0x048fe20000010000 */
[----:B------:R-:W-:-:S04]  /*0800*/  FMUL.FTZ R18, R18, R18 ;  /* 0x0000001212127220 */ /* 0x000fc80000410000 */
[----:B------:R-:W-:Y:S01]  /*0810*/  FFMA.FTZ R18, R19, R19, R18 ;  /* 0x0000001313127223 */ /* 0x000fe20000010012 */
[----:B------:R-:W-:-:S03]  /*0820*/  FADD.FTZ R21, R21, R20 ;  /* 0x0000001415157221 */ /* 0x000fc60000010000 */
[----:B0-----:R-:W-:Y:S01]  /*0830*/  FADD.FTZ R17, R18, R7 ;  /* 0x0000000712117221 */ /* 0x001fe20000010000 */
[----:B------:R-:W-:-:S04]  /*0840*/  IADD3 R7, R6, 0x3, RZ ;  /* 0x0000000306077810 */ /* 0x000fc80007ffe0ff */
[----:B------:R-:W-:Y:S01]  /*0850*/  ISETP.GE.AND P1, PT, R7, R2, PT ;  /* 0x000000020700720c */ /* 0x000fe20003f26270 */
[C---:B--2---:R-:W-:Y:S01]  /*0860*/  FMUL.FTZ R16, R22.reuse, R22 ;  /* 0x0000001616107220 */ /* 0x044fe20000410000 */
[----:B------:R-:W-:Y:S01]  /*0870*/  FADD.FTZ R22, R22, R23 ;  /* 0x0000001716167221 */ /* 0x000fe20000010000 */
[----:B----4-:R-:W-:-:S03]  /*0880*/  FMUL.FTZ R18, R12, R12 ;  /* 0x0000000c0c127220 */ /* 0x010fc60000410000 */
[----:B------:R-:W-:Y:S01]  /*0890*/  FADD.FTZ R21, R21, R22 ;  /* 0x0000001615157221 */ /* 0x000fe20000010000 */
[----:B------:R-:W-:Y:S01]  /*08a0*/  FADD.FTZ R12, R12, R13 ;  /* 0x0000000d0c0c7221 */ /* 0x000fe20000010000 */
[----:B------:R-:W-:Y:S01]  /*08b0*/  FFMA.FTZ R16, R23, R23, R16 ;  /* 0x0000001717107223 */ /* 0x000fe20000010010 */
[----:B------:R-:W-:Y:S02]  /*08c0*/  FFMA.FTZ R18, R13, R13, R18 ;  /* 0x0000000d0d127223 */ /* 0x000fe40000010012 */
[----:B------:R-:W-:Y:S01]  /*08d0*/  FADD.FTZ R21, R21, R12 ;  /* 0x0000000c15157221 */ /* 0x000fe20000010000 */
[----:B------:R-:W-:Y:S01]  /*08e0*/  FADD.FTZ R17, R17, R16 ;  /* 0x0000001011117221 */ /* 0x000fe20000010000 */
[----:B-----5:R-:W-:Y:S01]  /*08f0*/  FMUL.FTZ R12, R10, R10 ;  /* 0x0000000a0a0c7220 */ /* 0x020fe20000410000 */
[----:B------:R-:W-:Y:S01]  /*0900*/  IADD3 R6, P2, R6, 0x4, RZ ;  /* 0x0000000406067810 */ /* 0x000fe20007f5e0ff */
[----:B------:R-:W-:Y:S01]  /*0910*/  FADD.FTZ R10, R10, R11 ;  /* 0x0000000b0a0a7221 */ /* 0x000fe20000010000 */
[----:B------:R-:W-:Y:S01]  /*0920*/  FADD.FTZ R17, R17, R18 ;  /* 0x0000001211117221 */ /* 0x000fe20000010000 */
[----:B------:R-:W-:-:S02]  /*0930*/  FFMA.FTZ R12, R11, R11, R12 ;  /* 0x0000000b0b0c7223 */ /* 0x000fc4000001000c */
[----:B------:R-:W-:Y:S01]  /*0940*/  FADD.FTZ R20, R21, R10 ;  /* 0x0000000a15147221 */ /* 0x000fe20000010000 */
[----:B------:R-:W-:Y:S02]  /*0950*/  IMAD.X R3, RZ, RZ, R3, P2 ;  /* 0x000000ffff037224 */ /* 0x000fe400010e0603 */
[----:B------:R-:W-:Y:S01]  /*0960*/  FADD.FTZ R7, R17, R12 ;  /* 0x0000000c11077221 */ /* 0x000fe20000010000 */
[----:B------:R-:W-:Y:S06]  /*0970*/  @!P1 BRA `(.L_x_1534) ;  /* 0xfffffff800c49947 */ /* 0x000fec000383ffff */
.L_x_1531:
[----:B------:R-:W-:Y:S01]  /*0980*/  ULDC UR9, c[0x0][0x29c] ;  /* 0x0000a70000097ab9 */ /* 0x000fe20000000800 */
[----:B------:R-:W-:Y:S01]  /*0990*/  MOV R9, 0x400 ;  /* 0x0000040000097802 */ /* 0x000fe20000000f00 */
[----:B------:R-:W0:Y:S01]  /*09a0*/  I2F.U32.RP R6, UR9 ;  /* 0x0000000900067d06 */ /* 0x000e220008209000 */
[----:B------:R-:W-:-:S07]  /*09b0*/  ISETP.NE.U32.AND P2, PT, RZ, UR9, PT ;  /* 0x00000009ff007c0c */ /* 0x000fce000bf45070 */
[----:B0-----:R-:W0:Y:S02]  /*09c0*/  MUFU.RCP R6, R6 ;  /* 0x0000000600067308 */ /* 0x001e240000001000 */
[----:B0-----:R-:W-:Y:S02]  /*09d0*/  IADD3 R2, R6, 0xffffffe, RZ ;  /* 0x0ffffffe06027810 */ /* 0x001fe40007ffe0ff */
[----:B------:R-:W0:Y:S04]  /*09e0*/  S2R R6, SR_CgaCtaId ;  /* 0x0000000000067919 */ /* 0x000e280000008800 */
[----:B------:R1:W2:Y:S02]  /*09f0*/  F2I.FTZ.U32.TRUNC.NTZ R3, R2 ;  /* 0x0000000200037305 */ /* 0x0002a4000021f000 */
[----:B-1----:R-:W-:Y:S01]  /*0a00*/  HFMA2.MMA R2, -RZ, RZ, 0, 0 ;  /* 0x00000000ff027435 */ /* 0x002fe200000001ff */
[----:B--2---:R-:W-:-:S04]  /*0a10*/  IMAD.MOV R5, RZ, RZ, -R3 ;  /* 0x000000ffff057224 */ /* 0x004fc800078e0a03 */
[----:B------:R-:W-:-:S05]  /*0a20*/  IMAD R5, R5, UR9, RZ ;  /* 0x0000000905057c24 */ /* 0x000fca000f8e02ff */
[----:B------:R-:W-:-:S06]  /*0a30*/  IMAD.HI.U32 R3, R3, R5, R2 ;  /* 0x0000000503037227 */ /* 0x000fcc00078e0002 */
[----:B------:R-:W-:Y:S01]  /*0a40*/  IMAD.HI.U32 R5, R3, R4, RZ ;  /* 0x0000000403057227 */ /* 0x000fe200078e00ff */
[----:B0-----:R-:W-:-:S03]  /*0a50*/  LEA R9, R6, R9, 0x18 ;  /* 0x0000000906097211 */ /* 0x001fc600078ec0ff */
[----:B------:R-:W-:-:S04]  /*0a60*/  IMAD.MOV R3, RZ, RZ, -R5 ;  /* 0x000000ffff037224 */ /* 0x000fc800078e0a05 */
[----:B------:R-:W-:-:S05]  /*0a70*/  IMAD R3, R3, UR9, R4 ;  /* 0x0000000903037c24 */ /* 0x000fca000f8e0204 */
[----:B------:R-:W-:-:S13]  /*0a80*/  ISETP.GE.U32.AND P0, PT, R3, UR9, PT ;  /* 0x0000000903007c0c */ /* 0x000fda000bf06070 */
[----:B------:R-:W-:Y:S01]  /*0a90*/  @P0 IADD3 R3, R3, -UR9, RZ ;  /* 0x8000000903030c10 */ /* 0x000fe2000fffe0ff */
[----:B------:R-:W-:-:S03]  /*0aa0*/  @P0 VIADD R5, R5, 0x1 ;  /* 0x0000000105050836 */ /* 0x000fc60000000000 */
[----:B------:R-:W-:-:S13]  /*0ab0*/  ISETP.GE.U32.AND P1, PT, R3, UR9, PT ;  /* 0x0000000903007c0c */ /* 0x000fda000bf26070 */
[----:B------:R-:W-:Y:S02]  /*0ac0*/  @P1 IADD3 R5, R5, 0x1, RZ ;  /* 0x0000000105051810 */ /* 0x000fe40007ffe0ff */
[----:B------:R-:W-:-:S05]  /*0ad0*/  @!P2 LOP3.LUT R5, RZ, UR9, RZ, 0x33, !PT ;  /* 0x00000009ff05ac12 */ /* 0x000fca000f8e33ff */
[----:B------:R-:W-:-:S04]  /*0ae0*/  IMAD.MOV R3, RZ, RZ, -R5 ;  /* 0x000000ffff037224 */ /* 0x000fc800078e0a05 */
[----:B------:R-:W-:Y:S02]  /*0af0*/  IMAD R4, R3, UR9, R4 ;  /* 0x0000000903047c24 */ /* 0x000fe4000f8e0204 */
[----:B------:R-:W-:-:S03]  /*0b00*/  IMAD R3, R0, 0xc, R9 ;  /* 0x0000000c00037824 */ /* 0x000fc600078e0209 */
[----:B------:R-:W-:Y:S02]  /*0b10*/  ISETP.NE.AND P0, PT, R4, RZ, PT ;  /* 0x000000ff0400720c */ /* 0x000fe40003f05270 */
[----:B------:R0:W-:Y:S02]  /*0b20*/  STS [R3+0x214], R20 ;  /* 0x0002141403007388 */ /* 0x0001e40000000800 */
[----:B------:R-:W-:Y:S02]  /*0b30*/  SEL R2, RZ, 0x1, P0 ;  /* 0x00000001ff027807 */ /* 0x000fe40000000000 */
[----:B------:R-:W-:Y:S01]  /*0b40*/  ISETP.GT.U32.AND P0, PT, R0, 0x1b, PT ;  /* 0x0000001b0000780c */ /* 0x000fe20003f04070 */
[----:B------:R0:W-:Y:S04]  /*0b50*/  STS [R3+0x218], R7 ;  /* 0x0002180703007388 */ /* 0x0001e80000000800 */
[----:B------:R0:W-:Y:S01]  /*0b60*/  STS [R3+0x210], R2 ;  /* 0x0002100203007388 */ /* 0x0001e20000000800 */
[----:B------:R-:W-:Y:S07]  /*0b70*/  BAR.SYNC.DEFER_BLOCKING 0x0 ;  /* 0x0000000000007b1d */ /* 0x000fee0000010000 */
[----:B------:R-:W-:Y:S05]  /*0b80*/  @P0 BRA `(.L_x_1535) ;  /* 0x0000000c00940947 */ /* 0x000fea0003800000 */
[----:B------:R-:W-:Y:S01]  /*0b90*/  IMAD R6, R0, 0x54, R9 ;  /* 0x0000005400067824 */ /* 0x000fe200078e0209 */
[----:B------:R-:W1:Y:S04]  /*0ba0*/  S2R R17, SR_LANEID ;  /* 0x0000000000117919 */ /* 0x000e680000000000 */
[----:B0-----:R-:W0:Y:S04]  /*0bb0*/  LDS R2, [R6+0x21c] ;  /* 0x00021c0006027984 */ /* 0x001e280000000800 */
[----:B------:R-:W-:Y:S04]  /*0bc0*/  LDS R3, [R6+0x220] ;  /* 0x0002200006037984 */ /* 0x000fe80000000800 */
[----:B------:R-:W-:Y:S04]  /*0bd0*/  LDS R8, [R6+0x214] ;  /* 0x0002140006087984 */ /* 0x000fe80000000800 */
[----:B------:R-:W2:Y:S04]  /*0be0*/  LDS R22, [R6+0x228] ;  /* 0x0002280006167984 */ /* 0x000ea80000000800 */
[----:B------:R-:W3:Y:S04]  /*0bf0*/  LDS R21, [R6+0x234] ;  /* 0x0002340006157984 */ /* 0x000ee80000000800 */
[----:B------:R-:W4:Y:S04]  /*0c00*/  LDS R16, [R6+0x240] ;  /* 0x0002400006107984 */ /* 0x000f280000000800 */
[----:B------:R-:W-:Y:S04]  /*0c10*/  LDS R20, [R6+0x224] ;  /* 0x0002240006147984 */ /* 0x000fe80000000800 */
[----:B------:R-:W5:Y:S04]  /*0c20*/  LDS R23, [R6+0x218] ;  /* 0x0002180006177984 */ /* 0x000f680000000800 */
[----:B------:R-:W1:Y:S04]  /*0c30*/  LDS R12, [R6+0x24c] ;  /* 0x00024c00060c7984 */ /* 0x000e680000000800 */
[----:B------:R-:W1:Y:S04]  /*0c40*/  LDS R24, [R6+0x22c] ;  /* 0x00022c0006187984 */ /* 0x000e680000000800 */
[----:B------:R-:W1:Y:S01]  /*0c50*/  LDS R27, [R6+0x230] ;  /* 0x00023000061b7984 */ /* 0x000e620000000800 */
[----:B0-----:R-:W-:-:S03]  /*0c60*/  ISETP.NE.AND P0, PT, R2, RZ, PT ;  /* 0x000000ff0200720c */ /* 0x001fc60003f05270 */
[----:B------:R-:W0:Y:S04]  /*0c70*/  LDS R13, [R6+0x258] ;  /* 0x00025800060d7984 */ /* 0x000e280000000800 */
[----:B------:R-:W0:Y:S04]  /*0c80*/  LDS R19, [R6+0x238] ;  /* 0x0002380006137984 */ /* 0x000e280000000800 */
[----:B------:R-:W0:Y:S01]  /*0c90*/  LDS R18, [R6+0x23c] ;  /* 0x00023c0006127984 */ /* 0x000e220000000800 */
[----:B--2---:R-:W-:Y:S01]  /*0ca0*/  ISETP.NE.AND P1, PT, R22, RZ, PT ;  /* 0x000000ff1600720c */ /* 0x004fe20003f25270 */
[----:B------:R-:W-:-:S02]  /*0cb0*/  @!P0 FADD.FTZ R3, R3, R8 ;  /* 0x0000000803038221 */ /* 0x000fc40000010000 */
[----:B------:R-:W2:Y:S01]  /*0cc0*/  LDS R25, [R6+0x210] ;  /* 0x0002100006197984 */ /* 0x000ea20000000800 */
[----:B---3--:R-:W-:-:S03]  /*0cd0*/  ISETP.NE.AND P2, PT, R21, RZ, PT ;  /* 0x000000ff1500720c */ /* 0x008fc60003f45270 */
[----:B------:R-:W3:Y:S01]  /*0ce0*/  LDS R14, [R6+0x244] ;  /* 0x00024400060e7984 */ /* 0x000ee20000000800 */
[----:B----4-:R-:W-:-:S03]  /*0cf0*/  ISETP.NE.AND P3, PT, R16, RZ, PT ;  /* 0x000000ff1000720c */ /* 0x010fc60003f65270 */
[----:B------:R-:W4:Y:S04]  /*0d00*/  LDS R15, [R6+0x248] ;  /* 0x00024800060f7984 */ /* 0x000f280000000800 */
[----:B------:R-:W4:Y:S01]  /*0d10*/  LDS R11, [R6+0x250] ;  /* 0x00025000060b7984 */ /* 0x000f220000000800 */
[----:B-----5:R-:W-:-:S03]  /*0d20*/  @!P0 FADD.FTZ R20, R20, R23 ;  /* 0x0000001714148221 */ /* 0x020fc60000010000 */
[----:B------:R-:W5:Y:S01]  /*0d30*/  LDS R10, [R6+0x254] ;  /* 0x00025400060a7984 */ /* 0x000f620000000800 */
[----:B-1----:R-:W-:-:S03]  /*0d40*/  ISETP.NE.AND P0, PT, R12, RZ, PT ;  /* 0x000000ff0c00720c */ /* 0x002fc60003f05270 */
[----:B------:R-:W1:Y:S01]  /*0d50*/  LDS R8, [R6+0x25c] ;  /* 0x00025c0006087984 */ /* 0x000e620000000800 */
[----:B------:R-:W-:Y:S01]  /*0d60*/  @!P1 FADD.FTZ R24, R3, R24 ;  /* 0x0000001803189221 */ /* 0x000fe20000010000 */
[----:B------:R-:W-:Y:S02]  /*0d70*/  SHF.R.U32.HI R3, RZ, 0x2, R17 ;  /* 0x00000002ff037819 */ /* 0x000fe40000011611 */
[----:B------:R-:W1:Y:S01]  /*0d80*/  LDS R7, [R6+0x260] ;  /* 0x0002600006077984 */ /* 0x000e620000000800 */
[----:B------:R-:W-:Y:S01]  /*0d90*/  @!P1 FADD.FTZ R27, R20, R27 ;  /* 0x0000001b141b9221 */ /* 0x000fe20000010000 */
[----:B0-----:R-:W-:Y:S01]  /*0da0*/  ISETP.NE.AND P1, PT, R13, RZ, PT ;  /* 0x000000ff0d00720c */ /* 0x001fe20003f25270 */
[----:B------:R-:W-:Y:S02]  /*0db0*/  @!P2 FADD.FTZ R19, R24, R19 ;  /* 0x000000131813a221 */ /* 0x000fe40000010000 */
[----:B------:R-:W-:Y:S01]  /*0dc0*/  @!P2 FADD.FTZ R18, R27, R18 ;  /* 0x000000121b12a221 */ /* 0x000fe20000010000 */
[----:B--2---:R-:W-:Y:S01]  /*0dd0*/  IADD3 R25, R22, R2, R25 ;  /* 0x0000000216197210 */ /* 0x004fe20007ffe019 */
[----:B------:R-:W-:-:S04]  /*0de0*/  IMAD.WIDE.U32 R2, R3, 0x24924925, RZ ;  /* 0x2492492503027825 */ /* 0x000fc800078e00ff */
[----:B---3--:R-:W-:Y:S01]  /*0df0*/  @!P3 FADD.FTZ R14, R19, R14 ;  /* 0x0000000e130eb221 */ /* 0x008fe20000010000 */
[----:B------:R-:W-:Y:S01]  /*0e00*/  IADD3 R25, R16, R25, R21 ;  /* 0x0000001910197210 */ /* 0x000fe20007ffe015 */
[----:B------:R-:W-:Y:S01]  /*0e10*/  IMAD R2, R3, -0x1c, R17 ;  /* 0xffffffe403027824 */ /* 0x000fe200078e0211 */
[----:B------:R-:W-:Y:S01]  /*0e20*/  MOV R3, 0xfffffff ;  /* 0x0fffffff00037802 */ /* 0x000fe20000000f00 */
[----:B----4-:R-:W-:Y:S01]  /*0e30*/  @!P3 FADD.FTZ R15, R18, R15 ;  /* 0x0000000f120fb221 */ /* 0x010fe20000010000 */
[----:B------:R-:W-:Y:S01]  /*0e40*/  IADD3 R12, R13, R25, R12 ;  /* 0x000000190d0c7210 */ /* 0x000fe20007ffe00c */
[----:B------:R-:W-:Y:S01]  /*0e50*/  IMAD R9, R2, 0xc, R9 ;  /* 0x0000000c02097824 */ /* 0x000fe200078e0209 */
[----:B------:R-:W-:Y:S01]  /*0e60*/  R2UR UR4, R3 ;  /* 0x00000000030472ca */ /* 0x000fe200000e0000 */
[----:B------:R-:W-:-:S03]  /*0e70*/  @!P0 FADD.FTZ R11, R14, R11 ;  /* 0x0000000b0e0b8221 */ /* 0x000fc60000010000 */
[----:B------:R0:W-:Y:S01]  /*0e80*/  STS [R9+0xc0], R12 ;  /* 0x0000c00c09007388 */ /* 0x0001e20000000800 */
[----:B-----5:R-:W-:Y:S01]  /*0e90*/  @!P0 FADD.FTZ R10, R15, R10 ;  /* 0x0000000a0f0a8221 */ /* 0x020fe20000010000 */
[----:B-1----:R-:W-:-:S03]  /*0ea0*/  @!P1 FADD.FTZ R8, R11, R8 ;  /* 0x000000080b089221 */ /* 0x002fc60000010000 */
[----:B------:R-:W-:Y:S02]  /*0eb0*/  @!P1 FADD.FTZ R7, R10, R7 ;  /* 0x000000070a079221 */ /* 0x000fe40000010000 */
[----:B------:R0:W-:Y:S04]  /*0ec0*/  STS [R9+0xc4], R8 ;  /* 0x0000c40809007388 */ /* 0x0001e80000000800 */
[----:B------:R0:W-:Y:S01]  /*0ed0*/  STS [R9+0xc8], R7 ;  /* 0x0000c80709007388 */ /* 0x0001e20000000800 */
[----:B------:R-:W-:Y:S05]  /*0ee0*/  BRA.DIV UR4, `(.L_x_1536) ;  /* 0x0000000e04487947 */ /* 0x000fea000b800000 */
[----:B------:R-:W-:Y:S01]  /*0ef0*/  NOP ;  /* 0x0000000000007918 */ /* 0x000fe20000000000 */
.L_x_1550:
[----:B------:R-:W-:Y:S01]  /*0f00*/  ISETP.NE.AND P0, PT, R2, RZ, PT ;  /* 0x000000ff0200720c */ /* 0x000fe20003f05270 */
[----:B------:R-:W-:-:S12]  /*0f10*/  BSSY B0, `(.L_x_1537) ;  /* 0x000000b000007945 */ /* 0x000fd80003800000 */
[----:B------:R-:W-:Y:S05]  /*0f20*/  @!P0 BRA `(.L_x_1538) ;  /* 0x0000000000248947 */ /* 0x000fea0003800000 */
[----:B------:R-:W1:Y:S01]  /*0f30*/  LDS R10, [R9+0xbc] ;  /* 0x0000bc00090a7984 */ /* 0x000e620000000800 */
[----:B------:R-:W-:-:S03]  /*0f40*/  ISETP.NE.AND P0, PT, R12, RZ, PT ;  /* 0x000000ff0c00720c */ /* 0x000fc60003f05270 */
[----:B------:R-:W2:Y:S04]  /*0f50*/  LDS R11, [R9+0xb8] ;  /* 0x0000b800090b7984 */ /* 0x000ea80000000800 */
[----:B------:R-:W3:Y:S01]  /*0f60*/  LDS R13, [R9+0xb4] ;  /* 0x0000b400090d7984 */ /* 0x000ee20000000800 */
[----:B-1----:R-:W-:Y:S01]  /*0f70*/  FADD.FTZ R10, R7, R10 ;  /* 0x0000000a070a7221 */ /* 0x002fe20000010000 */
[----:B--2---:R-:W-:-:S04]  /*0f80*/  FADD.FTZ R11, R8, R11 ;  /* 0x0000000b080b7221 */ /* 0x004fc80000010000 */
[----:B0-----:R-:W-:Y:S01]  /*0f90*/  FSEL R7, R10, R7, !P0 ;  /* 0x000000070a077208 */ /* 0x001fe20004000000 */
[----:B---3--:R-:W-:Y:S01]  /*0fa0*/  IMAD.IADD R12, R12, 0x1, R13 ;  /* 0x000000010c0c7824 */ /* 0x008fe200078e020d */
[----:B------:R-:W-:-:S07]  /*0fb0*/  FSEL R8, R11, R8, !P0 ;  /* 0x000000080b087208 */ /* 0x000fce0004000000 */
.L_x_1538:
[----:B------:R-:W-:Y:S05]  /*0fc0*/  BSYNC B0 ;  /* 0x0000000000007941 */ /* 0x000fea0003800000 */
.L_x_1537:
[----:B------:R-:W-:-:S13]  /*0fd0*/  R2UR UR4, R3 ;  /* 0x00000000030472ca */ /* 0x000fda00000e0000 */
[----:B------:R-:W-:Y:S05]  /*0fe0*/  BRA.DIV UR4, `(.L_x_1539) ;  /* 0x0000000e04187947 */ /* 0x000fea000b800000 */
[----:B------:R-:W-:Y:S01]  /*0ff0*/  NOP ;  /* 0x0000000000007918 */ /* 0x000fe20000000000 */
[----:B------:R1:W-:Y:S04]  /*1000*/  STS [R9+0xc0], R12 ;  /* 0x0000c00c09007388 */ /* 0x0003e80000000800 */
[----:B------:R1:W-:Y:S04]  /*1010*/  STS [R9+0xc4], R8 ;  /* 0x0000c40809007388 */ /* 0x0003e80000000800 */
[----:B------:R1:W-:Y:S01]  /*1020*/  STS [R9+0xc8], R7 ;  /* 0x0000c80709007388 */ /* 0x0003e20000000800 */
[----:B------:R-:W-:Y:S01]  /*1030*/  NOP ;  /* 0x0000000000007918 */ /* 0x000fe20000000000 */
.L_x_1554:
[----:B------:R-:W-:Y:S01]  /*1040*/  ISETP.GE.U32.AND P0, PT, R2, 0x2, PT ;  /* 0x000000020200780c */ /* 0x000fe20003f06070 */
[----:B------:R-:W-:-:S12]  /*1050*/  BSSY B0, `(.L_x_1540) ;  /* 0x000000b000007945 */ /* 0x000fd80003800000 */
[----:B------:R-:W-:Y:S05]  /*1060*/  @!P0 BRA `(.L_x_1541) ;  /* 0x0000000000248947 */ /* 0x000fea0003800000 */
[----:B------:R-:W2:Y:S01]  /*1070*/  LDS R10, [R9+0xb0] ;  /* 0x0000b000090a7984 */ /* 0x000ea20000000800 */
[----:B------:R-:W-:-:S03]  /*1080*/  ISETP.NE.AND P0, PT, R12, RZ, PT ;  /* 0x000000ff0c00720c */ /* 0x000fc60003f05270 */
[----:B------:R-:W3:Y:S04]  /*1090*/  LDS R11, [R9+0xac] ;  /* 0x0000ac00090b7984 */ /* 0x000ee80000000800 */
[----:B------:R-:W4:Y:S01]  /*10a0*/  LDS R13, [R9+0xa8] ;  /* 0x0000a800090d7984 */ /* 0x000f220000000800 */
[----:B--2---:R-:W-:Y:S01]  /*10b0*/  FADD.FTZ R10, R7, R10 ;  /* 0x0000000a070a7221 */ /* 0x004fe20000010000 */
[----:B---3--:R-:W-:-:S04]  /*10c0*/  FADD.FTZ R11, R8, R11 ;  /* 0x0000000b080b7221 */ /* 0x008fc80000010000 */
[----:B01----:R-:W-:Y:S02]  /*10d0*/  FSEL R7, R10, R7, !P0 ;  /* 0x000000070a077208 */ /* 0x003fe40004000000 */
[----:B----4-:R-:W-:Y:S02]  /*10e0*/  IADD3 R12, R12, R13, RZ ;  /* 0x0000000d0c0c7210 */ /* 0x010fe40007ffe0ff */
[----:B------:R-:W-:-:S07]  /*10f0*/  FSEL R8, R11, R8, !P0 ;  /* 0x000000080b087208 */ /* 0x000fce0004000000 */
.L_x_1541:
[----:B------:R-:W-:Y:S05]  /*1100*/  BSYNC B0 ;  /* 0x0000000000007941 */ /* 0x000fea0003800000 */
.L_x_1540:
[----:B------:R-:W-:-:S13]  /*1110*/  R2UR UR4, R3 ;  /* 0x00000000030472ca */ /* 0x000fda00000e0000 */
[----:B------:R-:W-:Y:S05]  /*1120*/  BRA.DIV UR4, `(.L_x_1542) ;  /* 0x0000000a04f87947 */ /* 0x000fea000b800000 */
[----:B------:R-:W-:Y:S01]  /*1130*/  NOP ;  /* 0x0000000000007918 */ /* 0x000fe20000000000 */
[----:B------:R2:W-:Y:S04]  /*1140*/  STS [R9+0xc0], R12 ;  /* 0x0000c00c09007388 */ /* 0x0005e80000000800 */
[----:B------:R2:W-:Y:S04]  /*1150*/  STS [R9+0xc4], R8 ;  /* 0x0000c40809007388 */ /* 0x0005e80000000800 */
[----:B------:R2:W-:Y:S01]  /*1160*/  STS [R9+0xc8], R7 ;  /* 0x0000c80709007388 */ /* 0x0005e20000000800 */
[----:B------:R-:W-:Y:S01]  /*1170*/  NOP ;  /* 0x0000000000007918 */ /* 0x000fe20000000000 */
.L_x_1558:
[----:B------:R-:W-:Y:S01]  /*1180*/  ISETP.GE.U32.AND P0, PT, R2, 0x4, PT ;  /* 0x000000040200780c */ /* 0x000fe20003f06070 */
[----:B------:R-:W-:-:S12]  /*1190*/  BSSY B0, `(.L_x_1543) ;  /* 0x000000b000007945 */ /* 0x000fd80003800000 */
[----:B------:R-:W-:Y:S05]  /*11a0*/  @!P0 BRA `(.L_x_1544) ;  /* 0x0000000000248947 */ /* 0x000fea0003800000 */
[----:B------:R-:W3:Y:S01]  /*11b0*/  LDS R10, [R9+0x98] ;  /* 0x00009800090a7984 */ /* 0x000ee20000000800 */
[----:B------:R-:W-:-:S03]  /*11c0*/  ISETP.NE.AND P0, PT, R12, RZ, PT ;  /* 0x000000ff0c00720c */ /* 0x000fc60003f05270 */
[----:B------:R-:W4:Y:S04]  /*11d0*/  LDS R11, [R9+0x94] ;  /* 0x00009400090b7984 */ /* 0x000f280000000800 */
[----:B------:R-:W5:Y:S01]  /*11e0*/  LDS R13, [R9+0x90] ;  /* 0x00009000090d7984 */ /* 0x000f620000000800 */
[----:B---3--:R-:W-:Y:S01]  /*11f0*/  FADD.FTZ R10, R7, R10 ;  /* 0x0000000a070a7221 */ /* 0x008fe20000010000 */
[----:B----4-:R-:W-:-:S04]  /*1200*/  FADD.FTZ R11, R8, R11 ;  /* 0x0000000b080b7221 */ /* 0x010fc80000010000 */
[----:B012---:R-:W-:Y:S01]  /*1210*/  FSEL R7, R10, R7, !P0 ;  /* 0x000000070a077208 */ /* 0x007fe20004000000 */
[----:B-----5:R-:W-:Y:S01]  /*1220*/  IMAD.IADD R12, R12, 0x1, R13 ;  /* 0x000000010c0c7824 */ /* 0x020fe200078e020d */
[----:B------:R-:W-:-:S07]  /*1230*/  FSEL R8, R11, R8, !P0 ;  /* 0x000000080b087208 */ /* 0x000fce0004000000 */
.L_x_1544:
[----:B------:R-:W-:Y:S05]  /*1240*/  BSYNC B0 ;  /* 0x0000000000007941 */ /* 0x000fea0003800000 */
.L_x_1543:
[----:B------:R-:W-:-:S13]  /*1250*/  R2UR UR4, R3 ;  /* 0x00000000030472ca */ /* 0x000fda00000e0000 */
[----:B------:R-:W-:Y:S05]  /*1260*/  BRA.DIV UR4, `(.L_x_1545) ;  /* 0x0000000a04d87947 */ /* 0x000fea000b800000 */
[----:B------:R-:W-:Y:S01]  /*1270*/  NOP ;  /* 0x0000000000007918 */ /* 0x000fe20000000000 */
[----:B------:R3:W-:Y:S04]  /*1280*/  STS [R9+0xc0], R12 ;  /* 0x0000c00c09007388 */ /* 0x0007e80000000800 */
[----:B------:R3:W-:Y:S04]  /*1290*/  STS [R9+0xc4], R8 ;  /* 0x0000c40809007388 */ /* 0x0007e80000000800 */
[----:B------:R3:W-:Y:S01]  /*12a0*/  STS [R9+0xc8], R7 ;  /* 0x0000c80709007388 */ /* 0x0007e20000000800 */
[----:B------:R-:W-:Y:S01]  /*12b0*/  NOP ;  /* 0x0000000000007918 */ /* 0x000fe20000000000 */
.L_x_1562:
[----:B------:R-:W-:Y:S01]  /*12c0*/  ISETP.GE.U32.AND P0, PT, R2, 0x8, PT ;  /* 0x000000080200780c */ /* 0x000fe20003f06070 */
[----:B------:R-:W-:-:S12]  /*12d0*/  BSSY B0, `(.L_x_1546) ;  /* 0x000000b000007945 */ /* 0x000fd80003800000 */
[----:B------:R-:W-:Y:S05]  /*12e0*/  @!P0 BRA `(.L_x_1547) ;  /* 0x0000000000248947 */ /* 0x000fea0003800000 */
[----:B------:R-:W4:Y:S01]  /*12f0*/  LDS R10, [R9+0x68] ;  /* 0x00006800090a7984 */ /* 0x000f220000000800 */
[----:B------:R-:W-:-:S03]  /*1300*/  ISETP.NE.AND P0, PT, R12, RZ, PT ;  /* 0x000000ff0c00720c */ /* 0x000fc60003f05270 */
[----:B------:R-:W5:Y:S04]  /*1310*/  LDS R11, [R9+0x64] ;  /* 0x00006400090b7984 */ /* 0x000f680000000800 */
[----:B------:R-:W0:Y:S01]  /*1320*/  LDS R13, [R9+0x60] ;  /* 0x00006000090d7984 */ /* 0x000e220000000800 */
[----:B----4-:R-:W-:Y:S01]  /*1330*/  FADD.FTZ R10, R7, R10 ;  /* 0x0000000a070a7221 */ /* 0x010fe20000010000 */
[----:B-----5:R-:W-:-:S04]  /*1340*/  FADD.FTZ R11, R8, R11 ;  /* 0x0000000b080b7221 */ /* 0x020fc80000010000 */
[----:B0123--:R-:W-:Y:S02]  /*1350*/  FSEL R7, R10, R7, !P0 ;  /* 0x000000070a077208 */ /* 0x00ffe40004000000 */
[----:B------:R-:W-:Y:S02]  /*1360*/  IADD3 R12, R12, R13, RZ ;  /* 0x0000000d0c0c7210 */ /* 0x000fe40007ffe0ff */
[----:B------:R-:W-:-:S07]  /*1370*/  FSEL R8, R11, R8, !P0 ;  /* 0x000000080b087208 */ /* 0x000fce0004000000 */
.L_x_1547:
[----:B------:R-:W-:Y:S05]  /*1380*/  BSYNC B0 ;  /* 0x0000000000007941 */ /* 0x000fea0003800000 */
.L_x_1546:
[----:B------:R-:W-:Y:S01]  /*1390*/  R2UR UR4, R3 ;  /* 0x00000000030472ca */ /* 0x000fe200000e0000 */
[----:B------:R-:W-:Y:S01]  /*13a0*/  IMAD.MOV.U32 R15, RZ, RZ, R8 ;  /* 0x000000ffff0f7224 */ /* 0x000fe200078e0008 */
[----:B------:R-:W-:-:S11]  /*13b0*/  MOV R13, R7 ;  /* 0x00000007000d7202 */ /* 0x000fd60000000f00 */
[----:B------:R-:W-:Y:S05]  /*13c0*/  BRA.DIV UR4, `(.L_x_1548) ;  /* 0x0000000a04b07947 */ /* 0x000fea000b800000 */
[----:B------:R-:W-:Y:S01]  /*13d0*/  ISETP.GE.U32.AND P0, PT, R2, 0x10, PT ;  /* 0x000000100200780c */ /* 0x000fe20003f06070 */
[----:B------:R-:W-:Y:S01]  /*13e0*/  NOP ;  /* 0x0000000000007918 */ /* 0x000fe20000000000 */
[----:B------:R-:W-:Y:S02]  /*13f0*/  STS [R9+0xc0], R12 ;  /* 0x0000c00c09007388 */ /* 0x000fe40000000800 */
[----:B------:R-:W-:Y:S02]  /*1400*/  ISETP.NE.OR P1, PT, R12, RZ, !P0 ;  /* 0x000000ff0c00720c */ /* 0x000fe40004725670 */
[----:B------:R-:W-:Y:S04]  /*1410*/  STS [R9+0xc4], R8 ;  /* 0x0000c40809007388 */ /* 0x000fe80000000800 */
[----:B------:R-:W-:Y:S01]  /*1420*/  STS [R9+0xc8], R7 ;  /* 0x0000c80709007388 */ /* 0x000fe20000000800 */
[----:B------:R-:W-:-:S03]  /*1430*/  NOP ;  /* 0x0000000000007918 */ /* 0x000fc60000000000 */
[----:B------:R-:W4:Y:S04]  /*1440*/  @P0 LDS R11, [R9] ;  /* 0x00000000090b0984 */ /* 0x000f280000000800 */
[----:B------:R-:W5:Y:S04]  /*1450*/  @P0 LDS R2, [R9+0x8] ;  /* 0x0000080009020984 */ /* 0x000f680000000800 */
[----:B------:R-:W0:Y:S01]  /*1460*/  @P0 LDS R10, [R9+0x4] ;  /* 0x00000400090a0984 */ /* 0x000e220000000800 */
[----:B----4-:R-:W-:Y:S02]  /*1470*/  @P0 IMAD.IADD R11, R12, 0x1, R11 ;  /* 0x000000010c0b0824 */ /* 0x010fe400078e020b */
[----:B-----5:R-:W-:-:S03]  /*1480*/  @!P1 FADD.FTZ R13, R2, R13 ;  /* 0x0000000d020d9221 */ /* 0x020fc60000010000 */
[----:B0123--:R-:W-:Y:S01]  /*1490*/  @P0 MOV R12, R11 ;  /* 0x0000000b000c0202 */ /* 0x00ffe20000000f00 */
[----:B------:R-:W-:Y:S01]  /*14a0*/  NOP ;  /* 0x0000000000007918 */ /* 0x000fe20000000000 */
[----:B------:R-:W-:Y:S01]  /*14b0*/  @!P1 FADD.FTZ R15, R10, R15 ;  /* 0x0000000f0a0f9221 */ /* 0x000fe20000010000 */
[----:B------:R-:W-:Y:S02]  /*14c0*/  @P0 IMAD.MOV.U32 R7, RZ, RZ, R13 ;  /* 0x000000ffff070224 */ /* 0x000fe400078e000d */
[----:B------:R0:W-:Y:S02]  /*14d0*/  STS [R9+0xc0], R12 ;  /* 0x0000c00c09007388 */ /* 0x0001e40000000800 */
[----:B------:R-:W-:-:S05]  /*14e0*/  @P0 MOV R8, R15 ;  /* 0x0000000f00080202 */ /* 0x000fca0000000f00 */
[----:B------:R0:W-:Y:S04]  /*14f0*/  STS [R9+0xc4], R8 ;  /* 0x0000c40809007388 */ /* 0x0001e80000000800 */
[----:B------:R0:W-:Y:S01]  /*1500*/  STS [R9+0xc8], R7 ;  /* 0x0000c80709007388 */ /* 0x0001e20000000800 */
[----:B------:R-:W-:Y:S01]  /*1510*/  NOP ;  /* 0x0000000000007918 */ /* 0x000fe20000000000 */
.L_x_1568:
[----:B------:R-:W1:Y:S01]  /*1520*/  LDS R25, [R6+0x210] ;  /* 0x0002100006197984 */ /* 0x000e620000000800 */
[----:B------:R-:W-:Y:S02]  /*1530*/  ISETP.NE.AND P1, PT, R0, RZ, PT ;  /* 0x000000ff0000720c */ /* 0x000fe40003f25270 */
[----:B------:R-:W-:Y:S01]  /*1540*/  PLOP3.LUT P0, PT, PT, PT, PT, 0x80, 0x0 ;  /* 0x000000000000781c */ /* 0x000fe20003f0f070 */
[----:B------:R-:W2:Y:S04]  /*1550*/  LDS R16, [R9+0xb4] ;  /* 0x0000b40009107984 */ /* 0x000ea80000000800 */
[----:B------:R-:W-:Y:S04]  /*1560*/  LDS R3, [R6+0x214] ;  /* 0x0002140006037984 */ /* 0x000fe80000000800 */
[----:B------:R-:W3:Y:S04]  /*1570*/  LDS R18, [R9+0xb8] ;  /* 0x0000b80009127984 */ /* 0x000ee80000000800 */
[----:B0-----:R-:W-:Y:S04]  /*1580*/  LDS R7, [R6+0x218] ;  /* 0x0002180006077984 */ /* 0x001fe80000000800 */
[----:B------:R-:W0:Y:S04]  /*1590*/  LDS R20, [R9+0xbc] ;  /* 0x0000bc0009147984 */ /* 0x000e280000000800 */
[----:B------:R-:W4:Y:S04]  /*15a0*/  LDS R22, [R6+0x21c] ;  /* 0x00021c0006167984 */ /* 0x000f280000000800 */
[----:B------:R-:W5:Y:S04]  /*15b0*/  LDS R14, [R6+0x228] ;  /* 0x00022800060e7984 */ /* 0x000f680000000800 */
[----:B------:R-:W5:Y:S04]  /*15c0*/  LDS R15, [R6+0x234] ;  /* 0x00023400060f7984 */ /* 0x000f680000000800 */
[----:B------:R-:W5:Y:S01]  /*15d0*/  LDS R13, [R6+0x240] ;  /* 0x00024000060d7984 */ /* 0x000f620000000800 */
[----:B-1----:R-:W-:-:S03]  /*15e0*/  @P1 ISETP.NE.AND P2, PT, R25, RZ, PT ;  /* 0x000000ff1900120c */ /* 0x002fc60003f45270 */
[----:B------:R-:W1:Y:S01]  /*15f0*/  LDS R8, [R6+0x220] ;  /* 0x0002200006087984 */ /* 0x000e620000000800 */
[----:B------:R-:W-:-:S03]  /*1600*/  @P1 PLOP3.LUT P0, PT, P2, PT, PT, 0x80, 0x0 ;  /* 0x000000000000181c */ /* 0x000fc6000170f070 */
[----:B------:R-:W1:Y:S01]  /*1610*/  LDS R2, [R6+0x224] ;  /* 0x0002240006027984 */ /* 0x000e620000000800 */
[----:B--2---:R-:W-:-:S03]  /*1620*/  @P1 IMAD.IADD R25, R16, 0x1, R25 ;  /* 0x0000000110191824 */ /* 0x004fc600078e0219 */
[----:B------:R-:W2:Y:S04]  /*1630*/  LDS R12, [R6+0x24c] ;  /* 0x00024c00060c7984 */ /* 0x000ea80000000800 */
[----:B------:R-:W2:Y:S04]  /*1640*/  LDS R11, [R6+0x22c] ;  /* 0x00022c00060b7984 */ /* 0x000ea80000000800 */
[----:B------:R-:W2:Y:S01]  /*1650*/  LDS R9, [R6+0x230] ;  /* 0x0002300006097984 */ /* 0x000ea20000000800 */
[----:B---3--:R-:W-:Y:S01]  /*1660*/  @!P0 FADD.FTZ R3, R18, R3 ;  /* 0x0000000312038221 */ /* 0x008fe20000010000 */
[----:B0-----:R-:W-:-:S02]  /*1670*/  @!P0 FADD.FTZ R7, R20, R7 ;  /* 0x0000000714078221 */ /* 0x001fc40000010000 */
[----:B------:R-:W0:Y:S01]  /*1680*/  LDS R10, [R6+0x258] ;  /* 0x00025800060a7984 */ /* 0x000e220000000800 */
[----:B----4-:R-:W-:-:S03]  /*1690*/  IADD3 R27, R22, R25, RZ ;  /* 0x00000019161b7210 */ /* 0x010fc60007ffe0ff */
[----:B------:R-:W3:Y:S01]  /*16a0*/  LDS R17, [R6+0x238] ;  /* 0x0002380006117984 */ /* 0x000ee20000000800 */
[----:B------:R-:W-:Y:S02]  /*16b0*/  ISETP.NE.AND P5, PT, R22, RZ, PT ;  /* 0x000000ff1600720c */ /* 0x000fe40003fa5270 */
[C---:B-----5:R-:W-:Y:S01]  /*16c0*/  ISETP.NE.AND P4, PT, R14.reuse, RZ, PT ;  /* 0x000000ff0e00720c */ /* 0x060fe20003f85270 */
[----:B------:R-:W4:Y:S01]  /*16d0*/  LDS R16, [R6+0x23c] ;  /* 0x00023c0006107984 */ /* 0x000f220000000800 */
[----:B------:R-:W-:Y:S01]  /*16e0*/  IMAD.IADD R24, R14, 0x1, R27 ;  /* 0x000000010e187824 */ /* 0x000fe200078e021b */
[C---:B------:R-:W-:Y:S02]  /*16f0*/  ISETP.NE.AND P3, PT, R15.reuse, RZ, PT ;  /* 0x000000ff0f00720c */ /* 0x040fe40003f65270 */
[----:B------:R-:W5:Y:S02]  /*1700*/  LDS R18, [R6+0x244] ;  /* 0x0002440006127984 */ /* 0x000f640000000800 */
[----:B------:R-:W-:-:S02]  /*1710*/  IADD3 R26, R15, R24, RZ ;  /* 0x000000180f1a7210 */ /* 0x000fc40007ffe0ff */
[----:B------:R-:W5:Y:S01]  /*1720*/  LDS R21, [R6+0x248] ;  /* 0x0002480006157984 */ /* 0x000f620000000800 */
[C---:B------:R-:W-:Y:S02]  /*1730*/  ISETP.NE.AND P2, PT, R13.reuse, RZ, PT ;  /* 0x000000ff0d00720c */ /* 0x040fe40003f45270 */
[----:B------:R-:W-:Y:S01]  /*1740*/  IMAD.IADD R15, R13, 0x1, R26 ;  /* 0x000000010d0f7824 */ /* 0x000fe200078e021a */
[----:B------:R-:W5:Y:S01]  /*1750*/  LDS R19, [R6+0x250] ;  /* 0x0002500006137984 */ /* 0x000f620000000800 */
[----:B-1----:R-:W-:-:S03]  /*1760*/  @!P5 FADD.FTZ R8, R8, R3 ;  /* 0x000000030808d221 */ /* 0x002fc60000010000 */
[----:B------:R-:W1:Y:S01]  /*1770*/  LDS R20, [R6+0x254] ;  /* 0x0002540006147984 */ /* 0x000e620000000800 */
[----:B------:R-:W-:-:S03]  /*1780*/  @!P5 FADD.FTZ R2, R2, R7 ;  /* 0x000000070202d221 */ /* 0x000fc60000010000 */
[----:B------:R-:W1:Y:S01]  /*1790*/  LDS R22, [R6+0x25c] ;  /* 0x00025c0006167984 */ /* 0x000e620000000800 */
[C---:B--2---:R-:W-:Y:S02]  /*17a0*/  ISETP.NE.AND P0, PT, R12.reuse, RZ, PT ;  /* 0x000000ff0c00720c */ /* 0x044fe40003f05270 */
[----:B------:R-:W-:Y:S01]  /*17b0*/  IADD3 R13, R12, R15, RZ ;  /* 0x0000000f0c0d7210 */ /* 0x000fe20007ffe0ff */
[----:B------:R-:W2:Y:S01]  /*17c0*/  LDS R23, [R6+0x260] ;  /* 0x0002600006177984 */ /* 0x000ea20000000800 */
[----:B------:R-:W-:Y:S01]  /*17d0*/  @!P4 FADD.FTZ R11, R11, R8 ;  /* 0x000000080b0bc221 */ /* 0x000fe20000010000 */
[----:B------:R-:W-:Y:S02]  /*17e0*/  @!P4 FADD.FTZ R9, R9, R2 ;  /* 0x000000020909c221 */ /* 0x000fe40000010000 */
[----:B------:R4:W-:Y:S01]  /*17f0*/  STS [R6+0x210], R25 ;  /* 0x0002101906007388 */ /* 0x0009e20000000800 */
[----:B0-----:R-:W-:-:S03]  /*1800*/  ISETP.NE.AND P1, PT, R10, RZ, PT ;  /* 0x000000ff0a00720c */ /* 0x001fc60003f25270 */
[----:B------:R0:W-:Y:S01]  /*1810*/  STS [R6+0x21c], R27 ;  /* 0x00021c1b06007388 */ /* 0x0001e20000000800 */
[----:B---3--:R-:W-:-:S03]  /*1820*/  @!P3 FADD.FTZ R17, R17, R11 ;  /* 0x0000000b1111b221 */ /* 0x008fc60000010000 */
[----:B------:R0:W-:Y:S01]  /*1830*/  STS [R6+0x228], R24 ;  /* 0x0002281806007388 */ /* 0x0001e20000000800 */
[----:B----4-:R-:W-:Y:S02]  /*1840*/  IMAD.IADD R25, R10, 0x1, R13 ;  /* 0x000000010a197824 */ /* 0x010fe400078e020d */
[----:B------:R-:W-:Y:S01]  /*1850*/  @!P3 FADD.FTZ R16, R16, R9 ;  /* 0x000000091010b221 */ /* 0x000fe20000010000 */
[----:B------:R0:W-:Y:S01]  /*1860*/  STS [R6+0x234], R26 ;  /* 0x0002341a06007388 */ /* 0x0001e20000000800 */
[----:B-----5:R-:W-:-:S03]  /*1870*/  @!P2 FADD.FTZ R18, R18, R17 ;  /* 0x000000111212a221 */ /* 0x020fc60000010000 */
[----:B------:R0:W-:Y:S01]  /*1880*/  STS [R6+0x240], R15 ;  /* 0x0002400f06007388 */ /* 0x0001e20000000800 */
[----:B------:R-:W-:-:S03]  /*1890*/  @!P2 FADD.FTZ R21, R21, R16 ;  /* 0x000000101515a221 */ /* 0x000fc60000010000 */
[----:B------:R0:W-:Y:S01]  /*18a0*/  STS [R6+0x214], R3 ;  /* 0x0002140306007388 */ /* 0x0001e20000000800 */
[----:B------:R-:W-:-:S03]  /*18b0*/  @!P0 FADD.FTZ R19, R19, R18 ;  /* 0x0000001213138221 */ /* 0x000fc60000010000 */
[----:B------:R0:W-:Y:S01]  /*18c0*/  STS [R6+0x218], R7 ;  /* 0x0002180706007388 */ /* 0x0001e20000000800 */
[----:B-1----:R-:W-:-:S03]  /*18d0*/  @!P0 FADD.FTZ R20, R20, R21 ;  /* 0x0000001514148221 */ /* 0x002fc60000010000 */
[----:B------:R0:W-:Y:S01]  /*18e0*/  STS [R6+0x24c], R13 ;  /* 0x00024c0d06007388 */ /* 0x0001e20000000800 */
[----:B------:R-:W-:-:S03]  /*18f0*/  @!P1 FADD.FTZ R22, R22, R19 ;  /* 0x0000001316169221 */ /* 0x000fc60000010000 */
[----:B------:R0:W-:Y:S01]  /*1900*/  STS [R6+0x258], R25 ;  /* 0x0002581906007388 */ /* 0x0001e20000000800 */
[----:B--2---:R-:W-:-:S03]  /*1910*/  @!P1 FADD.FTZ R23, R23, R20 ;  /* 0x0000001417179221 */ /* 0x004fc60000010000 */
[----:B------:R0:W-:Y:S04]  /*1920*/  STS [R6+0x220], R8 ;  /* 0x0002200806007388 */ /* 0x0001e80000000800 */
        /* <DEDUP_REMOVED lines=10> */
[----:B------:R0:W-:Y:S02]  /*19d0*/  STS [R6+0x260], R23 ;  /* 0x0002601706007388 */ /* 0x0001e40000000800 */
.L_x_1535:
[----:B0-----:R-:W0:Y:S01]  /*19e0*/  S2R R9, SR_CgaCtaId ;  /* 0x0000000000097919 */ /* 0x001e220000008800 */
[----:B------:R-:W-:Y:S01]  /*19f0*/  MOV R8, 0x400 ;  /* 0x0000040000087802 */ /* 0x000fe20000000f00 */
[----:B------:R-:W-:Y:S05]  /*1a00*/  WARPSYNC.ALL ;  /* 0x0000000000007948 */ /* 0x000fea0003800000 */
[----:B0-----:R-:W-:-:S05]  /*1a10*/  LEA R3, R9, R8, 0x18 ;  /* 0x0000000809037211 */ /* 0x001fca00078ec0ff */
[----:B------:R-:W-:Y:S01]  /*1a20*/  IMAD R10, R0, 0xc, R3 ;  /* 0x0000000c000a7824 */ /* 0x000fe200078e0203 */
[----:B------:R-:W-:Y:S01]  /*1a30*/  BAR.SYNC.DEFER_BLOCKING 0x0 ;  /* 0x0000000000007b1d */ /* 0x000fe20000010000 */
[----:B------:R-:W-:-:S07]  /*1a40*/  UIADD3 UR4, UR9, -0x2, URZ ;  /* 0xfffffffe09047890 */ /* 0x000fce000fffe03f */
[----:B------:R-:W0:Y:S01]  /*1a50*/  LDC R7, c[0x0][0x298] ;  /* 0x0000a600ff077b82 */ /* 0x000e220000000800 */
[----:B------:R-:W-:-:S07]  /*1a60*/  ISETP.NE.AND P1, PT, R4, UR4, PT ;  /* 0x0000000404007c0c */ /* 0x000fce000bf25270 */
[----:B------:R-:W1:Y:S06]  /*1a70*/  LDC R11, c[0x0][0x288] ;  /* 0x0000a200ff0b7b82 */ /* 0x000e6c0000000800 */
[----:B------:R-:W-:Y:S01]  /*1a80*/  @!P1 IADD3 R4, R8, 0xb50, RZ ;  /* 0x00000b5008049810 */ /* 0x000fe20007ffe0ff */
[----:B------:R-:W-:Y:S03]  /*1a90*/  @!P1 LDS R3, [R10+0x218] ;  /* 0x000218000a039984 */ /* 0x000fe60000000800 */
[----:B------:R-:W-:Y:S01]  /*1aa0*/  @!P1 LEA R4, R9, R4, 0x18 ;  /* 0x0000000409049211 */ /* 0x000fe200078ec0ff */
[----:B------:R-:W2:Y:S04]  /*1ab0*/  @!P1 LDS R2, [R10+0x214] ;  /* 0x000214000a029984 */ /* 0x000ea80000000800 */
[----:B------:R-:W-:-:S02]  /*1ac0*/  @!P1 IMAD R4, R5, 0x8, R4 ;  /* 0x0000000805049824 */ /* 0x000fc400078e0204 */
[----:B0-----:R-:W-:-:S05]  /*1ad0*/  IMAD R6, R7, UR5, R0 ;  /* 0x0000000507067c24 */ /* 0x001fca000f8e0200 */
[----:B-1----:R-:W-:-:S04]  /*1ae0*/  ISETP.GE.AND P0, PT, R6, R11, PT ;  /* 0x0000000b0600720c */ /* 0x002fc80003f06270 */
[----:B------:R-:W-:Y:S01]  /*1af0*/  ISETP.GE.U32.OR P0, PT, R0, R7, P0 ;  /* 0x000000070000720c */ /* 0x000fe20000706470 */
[----:B--2---:R0:W-:Y:S01]  /*1b00*/  @!P1 STS.64 [R4], R2 ;  /* 0x0000000204009388 */ /* 0x0041e20000000a00 */
[----:B------:R-:W-:Y:S11]  /*1b10*/  BAR.SYNC.DEFER_BLOCKING 0x0 ;  /* 0x0000000000007b1d */ /* 0x000ff60000010000 */
[----:B0-----:R-:W-:Y:S05]  /*1b20*/  @P0 EXIT ;  /* 0x000000000000094d */ /* 0x001fea0003800000 */
[----:B------:R-:W-:Y:S01]  /*1b30*/  IADD3 R2, R8, 0xb50, RZ ;  /* 0x00000b5008027810 */ /* 0x000fe20007ffe0ff */
[----:B------:R-:W0:Y:S01]  /*1b40*/  LDC.64 R4, c[0x0][0x250] ;  /* 0x00009400ff047b82 */ /* 0x000e220000000a00 */
[----:B------:R-:W-:Y:S02]  /*1b50*/  USHF.L.U32 UR4, UR8, 0x1, URZ ;  /* 0x0000000108047899 */ /* 0x000fe4000800063f */
[----:B------:R-:W-:Y:S02]  /*1b60*/  LEA R3, R9, R2, 0x18 ;  /* 0x0000000209037211 */ /* 0x000fe400078ec0ff */
[----:B------:R-:W-:-:S03]  /*1b70*/  UIADD3 UR5, UR4, 0x1, URZ ;  /* 0x0000000104057890 */ /* 0x000fc6000fffe03f */
[----:B------:R-:W-:Y:S02]  /*1b80*/  IMAD R0, R0, 0x8, R3 ;  /* 0x0000000800007824 */ /* 0x000fe400078e0203 */
[C-C-:B------:R-:W-:Y:S02]  /*1b90*/  IMAD R3, R11.reuse, UR4, R6.reuse ;  /* 0x000000040b037c24 */ /* 0x140fe4000f8e0206 */
[----:B------:R-:W-:Y:S01]  /*1ba0*/  IMAD R7, R11, UR5, R6 ;  /* 0x000000050b077c24 */ /* 0x000fe2000f8e0206 */
[----:B------:R-:W1:Y:S01]  /*1bb0*/  LDS.64 R8, [R0] ;  /* 0x0000000000087984 */ /* 0x000e620000000a00 */
[----:B0-----:R-:W-:-:S04]  /*1bc0*/  IMAD.WIDE R2, R3, 0x4, R4 ;  /* 0x0000000403027825 */ /* 0x001fc800078e0204 */
[----:B------:R-:W-:Y:S01]  /*1bd0*/  IMAD.WIDE R4, R7, 0x4, R4 ;  /* 0x0000000407047825 */ /* 0x000fe200078e0204 */
[----:B-1----:R-:W-:Y:S04]  /*1be0*/  REDG.E.ADD.F32.FTZ.RN.STRONG.GPU desc[UR6][R2.64], R8 ;  /* 0x00000008020079a6 */ /* 0x002fe8000c10f386 */
[----:B------:R-:W-:Y:S01]  /*1bf0*/  REDG.E.ADD.F32.FTZ.RN.STRONG.GPU desc[UR6][R4.64], R9 ;  /* 0x00000009040079a6 */ /* 0x000fe2000c10f386 */
[----:B------:R-:W-:Y:S05]  /*1c00*/  EXIT ;  /* 0x000000000000794d */ /* 0x000fea0003800000 */
.L_x_1536:
[----:B0-----:R-:W-:Y:S05]  /*1c10*/  WARPSYNC.COLLECTIVE R3, `(.L_x_1549) ;  /* 0x0000000003087348 */ /* 0x001fea0003c00000 */
[----:B------:R-:W-:Y:S01]  /*1c20*/  NOP ;  /* 0x0000000000007918 */ /* 0x000fe20000000000 */
[----:B0-----:R-:W-:Y:S01]  /*1c30*/  ENDCOLLECTIVE ;  /* 0x000000000000791b */ /* 0x001fe20003800000 */
.L_x_1549:
[----:B------:R-:W-:Y:S05]  /*1c40*/  BRA `(.L_x_1550) ;  /* 0xfffffff000ac7947 */ /* 0x000fea000383ffff */
.L_x_1539:
[----:B------:R-:W-:Y:S01]  /*1c50*/  BSSY B0, `(.L_x_1551) ;  /* 0x0000004000007945 */ /* 0x000fe20003800000 */
[----:B0-----:R-:W-:Y:S05]  /*1c60*/  WARPSYNC.COLLECTIVE R3, `(.L_x_1552) ;  /* 0x0000000003087348 */ /* 0x001fea0003c00000 */
[----:B------:R-:W-:Y:S01]  /*1c70*/  NOP ;  /* 0x0000000000007918 */ /* 0x000fe20000000000 */
[----:B0-----:R-:W-:Y:S01]  /*1c80*/  ENDCOLLECTIVE ;  /* 0x000000000000791b */ /* 0x001fe20003800000 */
.L_x_1552:
[----:B------:R-:W-:Y:S05]  /*1c90*/  BSYNC B0 ;  /* 0x0000000000007941 */ /* 0x000fea0003800000 */
.L_x_1551:
[----:B------:R0:W-:Y:S04]  /*1ca0*/  STS [R9+0xc0], R12 ;  /* 0x0000c00c09007388 */ /* 0x0001e80000000800 */
[----:B------:R0:W-:Y:S04]  /*1cb0*/  STS [R9+0xc4], R8 ;  /* 0x0000c40809007388 */ /* 0x0001e80000000800 */
[----:B------:R0:W-:Y:S02]  /*1cc0*/  STS [R9+0xc8], R7 ;  /* 0x0000c80709007388 */ /* 0x0001e40000000800 */
[----:B0-----:R-:W-:Y:S05]  /*1cd0*/  WARPSYNC.COLLECTIVE R3, `(.L_x_1553) ;  /* 0x0000000003087348 */ /* 0x001fea0003c00000 */
[----:B------:R-:W-:Y:S01]  /*1ce0*/  NOP ;  /* 0x0000000000007918 */ /* 0x000fe20000000000 */
[----:B0-----:R-:W-:Y:S01]  /*1cf0*/  ENDCOLLECTIVE ;  /* 0x000000000000791b */ /* 0x001fe20003800000 */
.L_x_1553:
[----:B------:R-:W-:Y:S05]  /*1d00*/  BRA `(.L_x_1554) ;  /* 0xfffffff000cc7947 */ /* 0x000fea000383ffff */
.L_x_1542:
[----:B------:R-:W-:Y:S01]  /*1d10*/  BSSY B0, `(.L_x_1555) ;  /* 0x0000004000007945 */ /* 0x000fe20003800000 */
[----:B01----:R-:W-:Y:S05]  /*1d20*/  WARPSYNC.COLLECTIVE R3, `(.L_x_1556) ;  /* 0x0000000003087348 */ /* 0x003fea0003c00000 */
[----:B------:R-:W-:Y:S01]  /*1d30*/  NOP ;  /* 0x0000000000007918 */ /* 0x000fe20000000000 */
[----:B01----:R-:W-:Y:S01]  /*1d40*/  ENDCOLLECTIVE ;  /* 0x000000000000791b */ /* 0x003fe20003800000 */
.L_x_1556:
[----:B------:R-:W-:Y:S05]  /*1d50*/  BSYNC B0 ;  /* 0x0000000000007941 */ /* 0x000fea0003800000 */
.L_x_1555:
[----:B------:R0:W-:Y:S04]  /*1d60*/  STS [R9+0xc0], R12 ;  /* 0x0000c00c09007388 */ /* 0x0001e80000000800 */
[----:B------:R0:W-:Y:S04]  /*1d70*/  STS [R9+0xc4], R8 ;  /* 0x0000c40809007388 */ /* 0x0001e80000000800 */
[----:B------:R0:W-:Y:S02]  /*1d80*/  STS [R9+0xc8], R7 ;  /* 0x0000c80709007388 */ /* 0x0001e40000000800 */
[----:B0-----:R-:W-:Y:S05]  /*1d90*/  WARPSYNC.COLLECTIVE R3, `(.L_x_1557) ;  /* 0x0000000003087348 */ /* 0x001fea0003c00000 */
[----:B------:R-:W-:Y:S01]  /*1da0*/  NOP ;  /* 0x0000000000007918 */ /* 0x000fe20000000000 */
[----:B0-----:R-:W-:Y:S01]  /*1db0*/  ENDCOLLECTIVE ;  /* 0x000000000000791b */ /* 0x001fe20003800000 */
.L_x_1557:
[----:B------:R-:W-:Y:S05]  /*1dc0*/  BRA `(.L_x_1558) ;  /* 0xfffffff000ec7947 */ /* 0x000fea000383ffff */
.L_x_1545:
[----:B------:R-:W-:Y:S01]  /*1dd0*/  BSSY B0, `(.L_x_1559) ;  /* 0x0000004000007945 */ /* 0x000fe20003800000 */
[----:B012---:R-:W-:Y:S05]  /*1de0*/  WARPSYNC.COLLECTIVE R3, `(.L_x_1560) ;  /* 0x0000000003087348 */ /* 0x007fea0003c00000 */
[----:B------:R-:W-:Y:S01]  /*1df0*/  NOP ;  /* 0x0000000000007918 */ /* 0x000fe20000000000 */
[----:B012---:R-:W-:Y:S01]  /*1e00*/  ENDCOLLECTIVE ;  /* 0x000000000000791b */ /* 0x007fe20003800000 */
.L_x_1560:
[----:B------:R-:W-:Y:S05]  /*1e10*/  BSYNC B0 ;  /* 0x0000000000007941 */ /* 0x000fea0003800000 */
.L_x_1559:
[----:B------:R0:W-:Y:S04]  /*1e20*/  STS [R9+0xc0], R12 ;  /* 0x0000c00c09007388 */ /* 0x0001e80000000800 */
[----:B------:R0:W-:Y:S04]  /*1e30*/  STS [R9+0xc4], R8 ;  /* 0x0000c40809007388 */ /* 0x0001e80000000800 */
[----:B------:R0:W-:Y:S02]  /*1e40*/  STS [R9+0xc8], R7 ;  /* 0x0000c80709007388 */ /* 0x0001e40000000800 */
[----:B0-----:R-:W-:Y:S05]  /*1e50*/  WARPSYNC.COLLECTIVE R3, `(.L_x_1561) ;  /* 0x0000000003087348 */ /* 0x001fea0003c00000 */
[----:B------:R-:W-:Y:S01]  /*1e60*/  NOP ;  /* 0x0000000000007918 */ /* 0x000fe20000000000 */
[----:B0-----:R-:W-:Y:S01]  /*1e70*/  ENDCOLLECTIVE ;  /* 0x000000000000791b */ /* 0x001fe20003800000 */
.L_x_1561:
[----:B------:R-:W-:Y:S05]  /*1e80*/  BRA `(.L_x_1562) ;  /* 0xfffffff4000c7947 */ /* 0x000fea000383ffff */
.L_x_1548:
[----:B------:R-:W-:Y:S01]  /*1e90*/  BSSY B0, `(.L_x_1563) ;  /* 0x0000005000007945 */ /* 0x000fe20003800000 */
[----:B------:R-:W-:-:S13]  /*1ea0*/  ISETP.GE.U32.AND P0, PT, R2, 0x10, PT ;  /* 0x000000100200780c */ /* 0x000fda0003f06070 */
[----:B0123--:R-:W-:Y:S05]  /*1eb0*/  WARPSYNC.COLLECTIVE R3, `(.L_x_1564) ;  /* 0x0000000003087348 */ /* 0x00ffea0003c00000 */
[----:B------:R-:W-:Y:S01]  /*1ec0*/  NOP ;  /* 0x0000000000007918 */ /* 0x000fe20000000000 */
[----:B0123--:R-:W-:Y:S01]  /*1ed0*/  ENDCOLLECTIVE ;  /* 0x000000000000791b */ /* 0x00ffe20003800000 */
.L_x_1564:
[----:B------:R-:W-:Y:S05]  /*1ee0*/  BSYNC B0 ;  /* 0x0000000000007941 */ /* 0x000fea0003800000 */
.L_x_1563:
[----:B------:R0:W-:Y:S01]  /*1ef0*/  STS [R9+0xc0], R12 ;  /* 0x0000c00c09007388 */ /* 0x0001e20000000800 */
[----:B------:R-:W-:-:S03]  /*1f00*/  ISETP.NE.OR P1, PT, R12, RZ, !P0 ;  /* 0x000000ff0c00720c */ /* 0x000fc60004725670 */
[----:B------:R0:W-:Y:S04]  /*1f10*/  STS [R9+0xc4], R8 ;  /* 0x0000c40809007388 */ /* 0x0001e80000000800 */
[----:B------:R0:W-:Y:S06]  /*1f20*/  STS [R9+0xc8], R7 ;  /* 0x0000c80709007388 */ /* 0x0001ec0000000800 */
[----:B0-----:R-:W-:Y:S05]  /*1f30*/  WARPSYNC.COLLECTIVE R3, `(.L_x_1565) ;  /* 0x0000000003087348 */ /* 0x001fea0003c00000 */
[----:B------:R-:W-:Y:S01]  /*1f40*/  NOP ;  /* 0x0000000000007918 */ /* 0x000fe20000000000 */
[----:B0-----:R-:W-:Y:S01]  /*1f50*/  ENDCOLLECTIVE ;  /* 0x000000000000791b */ /* 0x001fe20003800000 */
.L_x_1565:
[----:B------:R-:W0:Y:S04]  /*1f60*/  @P0 LDS R11, [R9] ;  /* 0x00000000090b0984 */ /* 0x000e280000000800 */
[----:B------:R-:W1:Y:S04]  /*1f70*/  @P0 LDS R2, [R9+0x8] ;  /* 0x0000080009020984 */ /* 0x000e680000000800 */
[----:B------:R2:W3:Y:S01]  /*1f80*/  @P0 LDS R10, [R9+0x4] ;  /* 0x00000400090a0984 */ /* 0x0004e20000000800 */
[----:B0-----:R-:W-:Y:S01]  /*1f90*/  @P0 IADD3 R11, R12, R11, RZ ;  /* 0x0000000b0c0b0210 */ /* 0x001fe20007ffe0ff */
[----:B-1----:R-:W-:-:S04]  /*1fa0*/  @!P1 FADD.FTZ R13, R2, R13 ;  /* 0x0000000d020d9221 */ /* 0x002fc80000010000 */
[----:B--2---:R-:W-:-:S07]  /*1fb0*/  @P0 IMAD.MOV.U32 R12, RZ, RZ, R11 ;  /* 0x000000ffff0c0224 */ /* 0x004fce00078e000b */
[----:B---3--:R-:W-:Y:S05]  /*1fc0*/  WARPSYNC.COLLECTIVE R3, `(.L_x_1566) ;  /* 0x0000000003087348 */ /* 0x008fea0003c00000 */
[----:B------:R-:W-:Y:S01]  /*1fd0*/  NOP ;  /* 0x0000000000007918 */ /* 0x000fe20000000000 */
[----:B---3--:R-:W-:Y:S01]  /*1fe0*/  ENDCOLLECTIVE ;  /* 0x000000000000791b */ /* 0x008fe20003800000 */
.L_x_1566:
[----:B------:R-:W-:Y:S01]  /*1ff0*/  @!P1 FADD.FTZ R15, R10, R15 ;  /* 0x0000000f0a0f9221 */ /* 0x000fe20000010000 */
[----:B------:R-:W-:Y:S01]  /*2000*/  @P0 MOV R7, R13 ;  /* 0x0000000d00070202 */ /* 0x000fe20000000f00 */
[----:B------:R0:W-:Y:S02]  /*2010*/  STS [R9+0xc0], R12 ;  /* 0x0000c00c09007388 */ /* 0x0001e40000000800 */
[----:B------:R-:W-:-:S05]  /*2020*/  @P0 IMAD.MOV.U32 R8, RZ, RZ, R15 ;  /* 0x000000ffff080224 */ /* 0x000fca00078e000f */
[----:B------:R0:W-:Y:S04]  /*2030*/  STS [R9+0xc4], R8 ;  /* 0x0000c40809007388 */ /* 0x0001e80000000800 */
[----:B------:R0:W-:Y:S02]  /*2040*/  STS [R9+0xc8], R7 ;  /* 0x0000c80709007388 */ /* 0x0001e40000000800 */
[----:B0-----:R-:W-:Y:S05]  /*2050*/  WARPSYNC.COLLECTIVE R3, `(.L_x_1567) ;  /* 0x0000000003087348 */ /* 0x001fea0003c00000 */
[----:B------:R-:W-:Y:S01]  /*2060*/  NOP ;  /* 0x0000000000007918 */ /* 0x000fe20000000000 */
[----:B0-----:R-:W-:Y:S01]  /*2070*/  ENDCOLLECTIVE ;  /* 0x000000000000791b */ /* 0x001fe20003800000 */
.L_x_1567:
[----:B------:R-:W-:Y:S05]  /*2080*/  BRA `(.L_x_1568) ;  /* 0xfffffff400247947 */ /* 0x000fea000383ffff */
.L_x_1569:
        /* <DEDUP_REMOVED lines=15> */
.L_x_4448:


//--------------------- .text._Z30group_norm_nhwc_fwd_sum_kernelI11Fp32IOFp32WLi168EEv26Group_norm_nhwc_fwd_params --------------------------
	.section	.text._Z30group_norm_nhwc_fwd_sum_kernelI11Fp32IOFp32WLi168EEv26Group_norm_nhwc_fwd_params,"ax",@progbits
	.align	128
        .global         _Z30group_norm_nhwc_fwd_sum_kernelI11Fp32IOFp32WLi168EEv26Group_norm_nhwc_fwd_params
        .type           _Z30group_norm_nhwc_fwd_sum_kernelI11Fp32IOFp32WLi168EEv26Group_norm_nhwc_fwd_params,@function
        .size           _Z30group_norm_nhwc_fwd_sum_kernelI11Fp32IOFp32WLi168EEv26Group_norm_nhwc_fwd_params,(.L_x_4449 - _Z30group_norm_nhwc_fwd_sum_kernelI11Fp32IOFp32WLi168EEv26Group_norm_nhwc_fwd_params)
        .other          _Z30group_norm_nhwc_fwd_sum_kernelI11Fp32IOFp32WLi168EEv26Group_norm_nhwc_fwd_params,@"STO_CUDA_ENTRY STV_DEFAULT"
_Z30group_norm_nhwc_fwd_sum_kernelI11Fp32IOFp32WLi168EEv26Group_norm_nhwc_fwd_params:
.text._Z30group_norm_nhwc_fwd_sum_kernelI11Fp32IOFp32WLi168EEv26Group_norm_nhwc_fwd_params:
        /* <DEDUP_REMOVED lines=10> */
[----:B-1----:R-:W-:Y:S01]  /*00a0*/  IMAD.SHL.U32 R4, R0, 0x2, RZ ;  /* 0x0000000200047824 */ /* 0x002fe200078e00ff */
[----:B------:R-:W-:Y:S02]  /*00b0*/  SHF.R.S32.HI R19, RZ, 0x1f, R3 ;  /* 0x0000001fff137819 */ /* 0x000fe40000011403 */
[----:B------:R-:W-:-:S04]  /*00c0*/  IADD3 R5, P0, R3, R2, RZ ;  /* 0x0000000203057210 */ /* 0x000fc80007f1e0ff */
[----:B------:R-:W-:Y:S02]  /*00d0*/  LEA.HI.X.SX32 R2, R2, R19, 0x1, P0 ;  /* 0x0000001302027211 */ /* 0x000fe400000f0eff */
[----:B--2---:R-:W-:-:S04]  /*00e0*/  ISETP.LT.U32.AND P0, PT, R5, R6, PT ;  /* 0x000000060500720c */ /* 0x004fc80003f01070 */
[----:B------:R-:W-:Y:S01]  /*00f0*/  ISETP.LT.AND.EX P0, PT, R2, R7, PT, P0 ;  /* 0x000000070200720c */ /* 0x000fe20003f01300 */
[----:B------:R-:W-:-:S03]  /*0100*/  HFMA2.MMA R7, -RZ, RZ, 0, 0 ;  /* 0x00000000ff077435 */ /* 0x000fc600000001ff */
[----:B------:R-:W-:-:S04]  /*0110*/  SEL R2, R5, R6, P0 ;  /* 0x0000000605027207 */ /* 0x000fc80000000000 */
[----:B------:R-:W-:-:S13]  /*0120*/  ISETP.GE.AND P0, PT, R3, R2, PT ;  /* 0x000000020300720c */ /* 0x000fda0003f06270 */
[----:B0--3--:R-:W-:Y:S05]  /*0130*/  @P0 BRA `(.L_x_1570) ;  /* 0x0000000800100947 */ /* 0x009fea0003800000 */
[----:B------:R-:W0:Y:S01]  /*0140*/  LDC R11, c[0x0][0x2a0] ;  /* 0x0000a800ff0b7b82 */ /* 0x000e220000000800 */
[----:B------:R-:W-:Y:S01]  /*0150*/  IADD3 R5, -R3, R2, RZ ;  /* 0x0000000203057210 */ /* 0x000fe20007ffe1ff */
[----:B------:R-:W-:Y:S01]  /*0160*/  USHF.R.S32.HI UR5, URZ, 0x1f, UR8 ;  /* 0x0000001f3f057899 */ /* 0x000fe20008011408 */
[----:B------:R-:W-:Y:S02]  /*0170*/  IMAD.MOV.U32 R7, RZ, RZ, RZ ;  /* 0x000000ffff077224 */ /* 0x000fe400078e00ff */
[----:B------:R-:W-:Y:S01]  /*0180*/  LOP3.LUT P0, R6, R5, 0x3, RZ, 0xc0, !PT ;  /* 0x0000000305067812 */ /* 0x000fe2000780c0ff */
[----:B------:R-:W-:Y:S02]  /*0190*/  IMAD.MOV.U32 R20, RZ, RZ, RZ ;  /* 0x000000ffff147224 */ /* 0x000fe400078e00ff */
[----:B------:R-:W1:Y:S01]  /*01a0*/  LDC.64 R12, c[0x0][0x280] ;  /* 0x0000a000ff0c7b82 */ /* 0x000e620000000a00 */
[----:B0-----:R-:W-:-:S05]  /*01b0*/  IMAD R10, R11, UR4, R4 ;  /* 0x000000040b0a7c24 */ /* 0x001fca000f8e0204 */
[----:B------:R-:W-:Y:S01]  /*01c0*/  SHF.R.S32.HI R11, RZ, 0x1f, R10 ;  /* 0x0000001fff0b7819 */ /* 0x000fe2000001140a */
[----:B-1----:R-:W-:-:S04]  /*01d0*/  IMAD R8, R12, UR5, RZ ;  /* 0x000000050c087c24 */ /* 0x002fc8000f8e02ff */
[----:B------:R-:W-:Y:S02]  /*01e0*/  IMAD R5, R13, UR8, R8 ;  /* 0x000000080d057c24 */ /* 0x000fe4000f8e0208 */
[----:B------:R-:W-:Y:S01]  /*01f0*/  IMAD.WIDE.U32 R8, R12, UR8, R10 ;  /* 0x000000080c087c25 */ /* 0x000fe2000f8e000a */
[----:B------:R-:W-:-:S04]  /*0200*/  MOV R12, R3 ;  /* 0x00000003000c7202 */ /* 0x000fc80000000f00 */
[----:B------:R-:W-:Y:S01]  /*0210*/  IADD3 R5, R9, R5, RZ ;  /* 0x0000000509057210 */ /* 0x000fe20007ffe0ff */
[----:B------:R-:W-:Y:S06]  /*0220*/  @!P0 BRA `(.L_x_1571) ;  /* 0x0000000000748947 */ /* 0x000fec0003800000 */
[----:B------:R-:W-:Y:S01]  /*0230*/  ULDC.64 UR10, c[0x0][0x270] ;  /* 0x00009c00000a7ab9 */ /* 0x000fe20000000a00 */
[----:B------:R-:W-:Y:S01]  /*0240*/  IMAD.MOV.U32 R21, RZ, RZ, R3 ;  /* 0x000000ffff157224 */ /* 0x000fe200078e0003 */
[----:B------:R-:W-:Y:S01]  /*0250*/  ISETP.GE.U32.AND P0, PT, R10, UR10, PT ;  /* 0x0000000a0a007c0c */ /* 0x000fe2000bf06070 */
[----:B------:R-:W-:Y:S01]  /*0260*/  IMAD.MOV.U32 R20, RZ, RZ, RZ ;  /* 0x000000ffff147224 */ /* 0x000fe200078e00ff */
[----:B------:R-:W-:Y:S02]  /*0270*/  MOV R7, RZ ;  /* 0x000000ff00077202 */ /* 0x000fe40000000f00 */
[----:B------:R-:W-:-:S13]  /*0280*/  ISETP.GE.AND.EX P0, PT, R11, UR11, PT, P0 ;  /* 0x0000000b0b007c0c */ /* 0x000fda000bf06300 */
.L_x_1572:
[----:B------:R-:W0:Y:S01]  /*0290*/  @!P0 LDC.64 R16, c[0x0][0x270] ;  /* 0x00009c00ff108b82 */ /* 0x000e220000000a00 */
[----:B------:R-:W-:Y:S01]  /*02a0*/  @!P0 MOV R14, R8 ;  /* 0x00000008000e8202 */ /* 0x000fe20000000f00 */
[----:B------:R-:W-:-:S06]  /*02b0*/  @!P0 IMAD.MOV.U32 R15, RZ, RZ, R5 ;  /* 0x000000ffff0f8224 */ /* 0x000fcc00078e0005 */
[----:B------:R-:W1:Y:S01]  /*02c0*/  @!P0 LDC.64 R12, c[0x0][0x220] ;  /* 0x00008800ff0c8b82 */ /* 0x000e620000000a00 */
[-C--:B0-----:R-:W-:Y:S02]  /*02d0*/  @!P0 IMAD R18, R19, R16.reuse, RZ ;  /* 0x0000001013128224 */ /* 0x081fe400078e02ff */
[----:B------:R-:W-:-:S04]  /*02e0*/  @!P0 IMAD.WIDE.U32 R14, R21, R16, R14 ;  /* 0x00000010150e8225 */ /* 0x000fc800078e000e */
[----:B------:R-:W-:Y:S01]  /*02f0*/  @!P0 IMAD R17, R21, R17, R18 ;  /* 0x0000001115118224 */ /* 0x000fe200078e0212 */
[----:B-1----:R-:W-:-:S04]  /*0300*/  @!P0 LEA R12, P1, R14, R12, 0x2 ;  /* 0x0000000c0e0c8211 */ /* 0x002fc800078210ff */
[----:B------:R-:W-:-:S04]  /*0310*/  @!P0 IADD3 R16, R15, R17, RZ ;  /* 0x000000110f108210 */ /* 0x000fc80007ffe0ff */
[----:B------:R-:W-:Y:S02]  /*0320*/  @!P0 LEA.HI.X R13, R14, R13, R16, 0x2, P1 ;  /* 0x0000000d0e0d8211 */ /* 0x000fe400008f1410 */
[----:B------:R-:W-:-:S06]  /*0330*/  CS2R R14, SRZ ;  /* 0x00000000000e7805 */ /* 0x000fcc000001ff00 */
[----:B------:R-:W2:Y:S01]  /*0340*/  @!P0 LDG.E.64 R14, desc[UR6][R12.64] ;  /* 0x000000060c0e8981 */ /* 0x000ea2000c1e1b00 */
[----:B------:R-:W-:Y:S01]  /*0350*/  VIADD R6, R6, 0xffffffff ;  /* 0xffffffff06067836 */ /* 0x000fe20000000000 */
[----:B------:R-:W-:-:S04]  /*0360*/  IADD3 R21, P2, R21, 0x1, RZ ;  /* 0x0000000115157810 */ /* 0x000fc80007f5e0ff */
[----:B------:R-:W-:Y:S02]  /*0370*/  ISETP.NE.AND P1, PT, R6, RZ, PT ;  /* 0x000000ff0600720c */ /* 0x000fe40003f25270 */
[----:B------:R-:W-:Y:S01]  /*0380*/  IADD3.X R19, RZ, R19, RZ, P2, !PT ;  /* 0x00000013ff137210 */ /* 0x000fe200017fe4ff */
[C---:B--2---:R-:W-:Y:S01]  /*0390*/  FMUL.FTZ R16, R14.reuse, R14 ;  /* 0x0000000e0e107220 */ /* 0x044fe20000410000 */
[----:B------:R-:W-:-:S03]  /*03a0*/  FADD.FTZ R17, R14, R15 ;  /* 0x0000000f0e117221 */ /* 0x000fc60000010000 */
[----:B------:R-:W-:Y:S01]  /*03b0*/  FFMA.FTZ R16, R15, R15, R16 ;  /* 0x0000000f0f107223 */ /* 0x000fe20000010010 */
[----:B------:R-:W-:-:S03]  /*03c0*/  FADD.FTZ R20, R17, R20 ;  /* 0x0000001411147221 */ /* 0x000fc60000010000 */
[----:B------:R-:W-:Y:S02]  /*03d0*/  FADD.FTZ R7, R16, R7 ;  /* 0x0000000710077221 */ /* 0x000fe40000010000 */
[----:B------:R-:W-:Y:S05]  /*03e0*/  @P1 BRA `(.L_x_1572) ;  /* 0xfffffffc00a81947 */ /* 0x000fea000383ffff */
[----:B------:R-:W-:-:S07]  /*03f0*/  IMAD.MOV.U32 R12, RZ, RZ, R21 ;  /* 0x000000ffff0c7224 */ /* 0x000fce00078e0015 */
.L_x_1571:
[----:B------:R-:W-:-:S04]  /*0400*/  LOP3.LUT R6, RZ, R2, RZ, 0x33, !PT ;  /* 0x00000002ff067212 */ /* 0x000fc800078e33ff */
[----:B------:R-:W-:-:S04]  /*0410*/  IADD3 R6, -R6, -0x2, -R3 ;  /* 0xfffffffe06067810 */ /* 0x000fc80007ffe903 */
[----:B------:R-:W-:-:S13]  /*0420*/  ISETP.GE.U32.AND P0, PT, R6, 0x3, PT ;  /* 0x000000030600780c */ /* 0x000fda0003f06070 */
[----:B------:R-:W-:Y:S05]  /*0430*/  @!P0 BRA `(.L_x_1570) ;  /* 0x0000000400508947 */ /* 0x000fea0003800000 */
[----:B------:R-:W-:Y:S01]  /*0440*/  ULDC.64 UR10, c[0x0][0x270] ;  /* 0x00009c00000a7ab9 */ /* 0x000fe20000000a00 */
[----:B------:R-:W-:Y:S02]  /*0450*/  IADD3 R6, R12, 0x1, RZ ;  /* 0x000000010c067810 */ /* 0x000fe40007ffe0ff */
[----:B------:R-:W-:Y:S02]  /*0460*/  ISETP.GE.U32.AND P0, PT, R10, UR10, PT ;  /* 0x0000000a0a007c0c */ /* 0x000fe4000bf06070 */
[----:B------:R-:W-:Y:S02]  /*0470*/  SHF.R.S32.HI R3, RZ, 0x1f, R6 ;  /* 0x0000001fff037819 */ /* 0x000fe40000011406 */
[----:B------:R-:W-:-:S13]  /*0480*/  ISETP.GE.AND.EX P0, PT, R11, UR11, PT, P0 ;  /* 0x0000000b0b007c0c */ /* 0x000fda000bf06300 */
.L_x_1573:
        /* <DEDUP_REMOVED lines=12> */
[----:B-1----:R-:W-:Y:S02]  /*0550*/  @!P0 LEA R10, P1, R22, R10, 0x2 ;  /* 0x0000000a160a8211 */ /* 0x002fe400078210ff */
[----:B------:R-:W-:Y:S01]  /*0560*/  @!P0 IMAD.IADD R23, R23, 0x1, R21 ;  /* 0x0000000117178824 */ /* 0x000fe200078e0215 */
[----:B------:R-:W-:-:S04]  /*0570*/  @!P0 IADD3 R21, P2, R6, 0x1, RZ ;  /* 0x0000000106158810 */ /* 0x000fc80007f5e0ff */
[----:B------:R-:W1:Y:S01]  /*0580*/  @!P0 LDC.64 R18, c[0x0][0x220] ;  /* 0x00008800ff128b82 */ /* 0x000e620000000a00 */
[----:B------:R-:W-:Y:S01]  /*0590*/  @!P0 LEA.HI.X R11, R22, R11, R23, 0x2, P1 ;  /* 0x0000000b160b8211 */ /* 0x000fe200008f1417 */
[----:B--2---:R-:W-:Y:S01]  /*05a0*/  @!P0 IMAD R26, R3, R12, RZ ;  /* 0x0000000c031a8224 */ /* 0x004fe200078e02ff */
[----:B------:R-:W-:Y:S01]  /*05b0*/  @!P0 IADD3.X R27, RZ, R3, RZ, P2, !PT ;  /* 0x00000003ff1b8210 */ /* 0x000fe200017fe4ff */
[----:B------:R-:W-:Y:S01]  /*05c0*/  @!P0 IMAD.MOV.U32 R22, RZ, RZ, R8 ;  /* 0x000000ffff168224 */ /* 0x000fe200078e0008 */
[----:B------:R-:W-:-:S03]  /*05d0*/  @!P0 MOV R23, R5 ;  /* 0x0000000500178202 */ /* 0x000fc60000000f00 */
[----:B---3--:R-:W-:Y:S02]  /*05e0*/  @!P0 IMAD R28, R27, R14, RZ ;  /* 0x0000000e1b1c8224 */ /* 0x008fe400078e02ff */
[----:B------:R-:W-:-:S04]  /*05f0*/  @!P0 IMAD.WIDE.U32 R24, R6, R12, R22 ;  /* 0x0000000c06188225 */ /* 0x000fc800078e0016 */
[----:B------:R-:W-:Y:S01]  /*0600*/  @!P0 IMAD R27, R6, R13, R26 ;  /* 0x0000000d061b8224 */ /* 0x000fe200078e021a */
[----:B------:R-:W-:Y:S01]  /*0610*/  @!P0 MOV R13, R5 ;  /* 0x00000005000d8202 */ /* 0x000fe20000000f00 */
[----:B------:R-:W-:Y:S01]  /*0620*/  @!P0 IMAD.MOV.U32 R12, RZ, RZ, R8 ;  /* 0x000000ffff0c8224 */ /* 0x000fe200078e0008 */
[C---:B0-----:R-:W-:Y:S01]  /*0630*/  @!P0 LEA R16, P1, R24.reuse, R16, 0x2 ;  /* 0x0000001018108211 */ /* 0x041fe200078210ff */
[----:B------:R-:W-:Y:S02]  /*0640*/  @!P0 IMAD.IADD R27, R25, 0x1, R27 ;  /* 0x00000001191b8824 */ /* 0x000fe400078e021b */
[C---:B------:R-:W-:Y:S02]  /*0650*/  @!P0 IMAD.WIDE.U32 R22, R21.reuse, R14, R12 ;  /* 0x0000000e15168225 */ /* 0x040fe400078e000c */
[----:B------:R-:W0:Y:S01]  /*0660*/  @!P0 LDC.64 R12, c[0x0][0x270] ;  /* 0x00009c00ff0c8b82 */ /* 0x000e220000000a00 */
[----:B------:R-:W-:Y:S01]  /*0670*/  @!P0 LEA.HI.X R17, R24, R17, R27, 0x2, P1 ;  /* 0x0000001118118211 */ /* 0x000fe200008f141b */
[----:B------:R-:W-:Y:S01]  /*0680*/  @!P0 IMAD R21, R21, R15, R28 ;  /* 0x0000000f15158224 */ /* 0x000fe200078e021c */
[----:B-1----:R-:W-:-:S04]  /*0690*/  @!P0 LEA R24, P1, R22, R18, 0x2 ;  /* 0x0000001216188211 */ /* 0x002fc800078210ff */
[----:B------:R-:W-:Y:S01]  /*06a0*/  @!P0 IADD3 R21, R23, R21, RZ ;  /* 0x0000001517158210 */ /* 0x000fe20007ffe0ff */
[----:B------:R-:W1:Y:S03]  /*06b0*/  @!P0 LDC.64 R14, c[0x0][0x220] ;  /* 0x00008800ff0e8b82 */ /* 0x000e660000000a00 */
[----:B------:R-:W-:Y:S02]  /*06c0*/  @!P0 LEA.HI.X R25, R22, R19, R21, 0x2, P1 ;  /* 0x0000001316198211 */ /* 0x000fe400008f1415 */
[----:B------:R-:W-:Y:S02]  /*06d0*/  CS2R R18, SRZ ;  /* 0x0000000000127805 */ /* 0x000fe4000001ff00 */
[----:B------:R-:W-:-:S04]  /*06e0*/  @!P0 IADD3 R21, P1, R6, 0x2, RZ ;  /* 0x0000000206158810 */ /* 0x000fc80007f3e0ff */
[----:B------:R2:W3:Y:S01]  /*06f0*/  @!P0 LDG.E.64 R18, desc[UR6][R10.64] ;  /* 0x000000060a128981 */ /* 0x0004e2000c1e1b00 */
[----:B------:R-:W-:Y:S01]  /*0700*/  @!P0 IMAD.X R23, RZ, RZ, R3, P1 ;  /* 0x000000ffff178224 */ /* 0x000fe200008e0603 */
        /* <DEDUP_REMOVED lines=9> */
[----:B------:R-:W-:Y:S02]  /*07a0*/  @!P0 IADD3 R21, R27, R21, RZ ;  /* 0x000000151b158210 */ /* 0x000fe40007ffe0ff */
[----:B------:R-:W-:Y:S01]  /*07b0*/  CS2R R10, SRZ ;  /* 0x00000000000a7805 */ /* 0x000fe2000001ff00 */
[----:B------:R-:W4:Y:S01]  /*07c0*/  @!P0 LDG.E.64 R12, desc[UR6][R24.64] ;  /* 0x00000006180c8981 */ /* 0x000f22000c1e1b00 */
[----:B------:R-:W-:-:S05]  /*07d0*/  @!P0 LEA.HI.X R15, R26, R15, R21, 0x2, P1 ;  /* 0x0000000f1a0f8211 */ /* 0x000fca00008f1415 */
[----:B------:R-:W5:Y:S01]  /*07e0*/  @!P0 LDG.E.64 R10, desc[UR6][R14.64] ;  /* 0x000000060e0a8981 */ /* 0x000f62000c1e1b00 */
[C---:B---3--:R-:W-:Y:S01]  /*07f0*/  FADD.FTZ R21, R18.reuse, R19 ;  /* 0x0000001312157221 */ /* 0x048fe20000010000 */
[----:B------:R-:W-:-:S04]  /*0800*/  FMUL.FTZ R18, R18, R18 ;  /* 0x0000001212127220 */ /* 0x000fc80000410000 */
[----:B------:R-:W-:-:S04]  /*0810*/  FFMA.FTZ R18, R19, R19, R18 ;  /* 0x0000001313127223 */ /* 0x000fc80000010012 */
[----:B0-----:R-:W-:Y:S01]  /*0820*/  FADD.FTZ R17, R18, R7 ;  /* 0x0000000712117221 */ /* 0x001fe20000010000 */
[----:B------:R-:W-:Y:S02]  /*0830*/  VIADD R7, R6, 0x3 ;  /* 0x0000000306077836 */ /* 0x000fe40000000000 */
[----:B------:R-:W-:-:S03]  /*0840*/  FADD.FTZ R21, R21, R20 ;  /* 0x0000001415157221 */ /* 0x000fc60000010000 */
        /* <DEDUP_REMOVED lines=14> */
[----:B------:R-:W-:Y:S01]  /*0930*/  FFMA.FTZ R12, R11, R11, R12 ;  /* 0x0000000b0b0c7223 */ /* 0x000fe2000001000c */
[----:B------:R-:W-:Y:S01]  /*0940*/  IADD3.X R3, RZ, R3, RZ, P2, !PT ;  /* 0x00000003ff037210 */ /* 0x000fe200017fe4ff */
[----:B------:R-:W-:-:S02]  /*0950*/  FADD.FTZ R20, R21, R10 ;  /* 0x0000000a15147221 */ /* 0x000fc40000010000 */
[----:B------:R-:W-:Y:S01]  /*0960*/  FADD.FTZ R7, R17, R12 ;  /* 0x0000000c11077221 */ /* 0x000fe20000010000 */
[----:B------:R-:W-:Y:S06]  /*0970*/  @!P1 BRA `(.L_x_1573) ;  /* 0xfffffff800c49947 */ /* 0x000fec000383ffff */
.L_x_1570:
[----:B------:R-:W-:Y:S01]  /*0980*/  ULDC UR5, c[0x0][0x29c] ;  /* 0x0000a70000057ab9 */ /* 0x000fe20000000800 */
[----:B------:R-:W0:Y:S01]  /*0990*/  S2R R6, SR_CgaCtaId ;  /* 0x0000000000067919 */ /* 0x000e220000008800 */
[----:B------:R-:W1:Y:S01]  /*09a0*/  I2F.U32.RP R5, UR5 ;  /* 0x0000000500057d06 */ /* 0x000e620008209000 */
[----:B------:R-:W-:-:S07]  /*09b0*/  ISETP.NE.U32.AND P2, PT, RZ, UR5, PT ;  /* 0x00000005ff007c0c */ /* 0x000fce000bf45070 */
[----:B-1----:R-:W1:Y:S02]  /*09c0*/  MUFU.RCP R5, R5 ;  /* 0x0000000500057308 */ /* 0x002e640000001000 */
[----:B-1----:R-:W-:Y:S01]  /*09d0*/  VIADD R2, R5, 0xffffffe ;  /* 0x0ffffffe05027836 */ /* 0x002fe20000000000 */
[----:B------:R-:W-:-:S05]  /*09e0*/  MOV R5, 0x400 ;  /* 0x0000040000057802 */ /* 0x000fca0000000f00 */
[----:B------:R1:W2:Y:S02]  /*09f0*/  F2I.FTZ.U32.TRUNC.NTZ R3, R2 ;  /* 0x0000000200037305 */ /* 0x0002a4000021f000 */
[----:B-1----:R-:W-:Y:S01]  /*0a00*/  IMAD.MOV.U32 R2, RZ, RZ, RZ ;  /* 0x000000ffff027224 */ /* 0x002fe200078e00ff */
[----:B--2---:R-:W-:-:S05]  /*0a10*/  IADD3 R9, RZ, -R3, RZ ;  /* 0x80000003ff097210 */ /* 0x004fca0007ffe0ff */
[----:B------:R-:W-:-:S04]  /*0a20*/  IMAD R9, R9, UR5, RZ ;  /* 0x0000000509097c24 */ /* 0x000fc8000f8e02ff */
[----:B------:R-:W-:-:S06]  /*0a30*/  IMAD.HI.U32 R3, R3, R9, R2 ;  /* 0x0000000903037227 */ /* 0x000fcc00078e0002 */
[----:B------:R-:W-:-:S05]  /*0a40*/  IMAD.HI.U32 R8, R3, R4, RZ ;  /* 0x0000000403087227 */ /* 0x000fca00078e00ff */
[----:B------:R-:W-:-:S05]  /*0a50*/  IADD3 R3, -R8, RZ, RZ ;  /* 0x000000ff08037210 */ /* 0x000fca0007ffe1ff */
[----:B------:R-:W-:-:S05]  /*0a60*/  IMAD R3, R3, UR5, R4 ;  /* 0x0000000503037c24 */ /* 0x000fca000f8e0204 */
[----:B------:R-:W-:-:S13]  /*0a70*/  ISETP.GE.U32.AND P0, PT, R3, UR5, PT ;  /* 0x0000000503007c0c */ /* 0x000fda000bf06070 */
[----:B------:R-:W-:Y:S01]  /*0a80*/  @P0 VIADD R3, R3, -UR5 ;  /* 0x8000000503030c36 */ /* 0x000fe20008000000 */
[----:B------:R-:W-:-:S04]  /*0a90*/  @P0 IADD3 R8, R8, 0x1, RZ ;  /* 0x0000000108080810 */ /* 0x000fc80007ffe0ff */
[----:B------:R-:W-:Y:S01]  /*0aa0*/  ISETP.GE.U32.AND P1, PT, R3, UR5, PT ;  /* 0x0000000503007c0c */ /* 0x000fe2000bf26070 */
[----:B------:R-:W-:-:S05]  /*0ab0*/  IMAD.WIDE.U32 R2, R0, -0x55555555, RZ ;  /* 0xaaaaaaab00027825 */ /* 0x000fca00078e00ff */
[----:B------:R-:W-:-:S07]  /*0ac0*/  LEA.HI R2, R3, R0, RZ, 0x1e ;  /* 0x0000000003027211 */ /* 0x000fce00078ff0ff */
[----:B------:R-:W-:Y:S01]  /*0ad0*/  @P1 VIADD R8, R8, 0x1 ;  /* 0x0000000108081836 */ /* 0x000fe20000000000 */
[----:B------:R-:W-:-:S04]  /*0ae0*/  @!P2 LOP3.LUT R8, RZ, UR5, RZ, 0x33, !PT ;  /* 0x00000005ff08ac12 */ /* 0x000fc8000f8e33ff */
[----:B------:R-:W-:-:S05]  /*0af0*/  IADD3 R9, -R8, RZ, RZ ;  /* 0x000000ff08097210 */ /* 0x000fca0007ffe1ff */
[----:B------:R-:W-:Y:S01]  /*0b00*/  IMAD R4, R9, UR5, R4 ;  /* 0x0000000509047c24 */ /* 0x000fe2000f8e0204 */
[----:B0-----:R-:W-:-:S04]  /*0b10*/  LEA R9, R6, R5, 0x18 ;  /* 0x0000000506097211 */ /* 0x001fc800078ec0ff */
[----:B------:R-:W-:Y:S01]  /*0b20*/  ISETP.NE.AND P0, PT, R4, RZ, PT ;  /* 0x000000ff0400720c */ /* 0x000fe20003f05270 */
[----:B------:R-:W-:-:S03]  /*0b30*/  IMAD R3, R2, 0xc, R9 ;  /* 0x0000000c02037824 */ /* 0x000fc600078e0209 */
[----:B------:R-:W-:Y:S02]  /*0b40*/  SEL R2, RZ, 0x1, P0 ;  /* 0x00000001ff027807 */ /* 0x000fe40000000000 */
[----:B------:R-:W-:Y:S01]  /*0b50*/  ISETP.GT.U32.AND P0, PT, R0, 0x1b, PT ;  /* 0x0000001b0000780c */ /* 0x000fe20003f04070 */
[----:B------:R0:W-:Y:S04]  /*0b60*/  STS [R3+0x214], R20 ;  /* 0x0002141403007388 */ /* 0x0001e80000000800 */
[----:B------:R0:W-:Y:S04]  /*0b70*/  STS [R3+0x218], R7 ;  /* 0x0002180703007388 */ /* 0x0001e80000000800 */
[----:B------:R0:W-:Y:S01]  /*0b80*/  STS [R3+0x210], R2 ;  /* 0x0002100203007388 */ /* 0x0001e20000000800 */
[----:B------:R-:W-:Y:S06]  /*0b90*/  BAR.SYNC.DEFER_BLOCKING 0x0 ;  /* 0x0000000000007b1d */ /* 0x000fec0000010000 */
[----:B------:R-:W-:Y:S05]  /*0ba0*/  @P0 BRA `(.L_x_1574) ;  /* 0x0000000c006c0947 */ /* 0x000fea0003800000 */
[----:B0-----:R-:W-:Y:S01]  /*0bb0*/  IMAD R7, R0, 0x54, R9 ;  /* 0x0000005400077824 */ /* 0x001fe200078e0209 */
[----:B------:R-:W0:Y:S04]  /*0bc0*/  S2R R17, SR_LANEID ;  /* 0x0000000000117919 */ /* 0x000e280000000000 */
[----:B------:R-:W1:Y:S04]  /*0bd0*/  LDS R2, [R7+0x21c] ;  /* 0x00021c0007027984 */ /* 0x000e680000000800 */
[----:B------:R-:W2:Y:S04]  /*0be0*/  LDS R26, [R7+0x228] ;  /* 0x00022800071a7984 */ /* 0x000ea80000000800 */
[----:B------:R-:W3:Y:S04]  /*0bf0*/  LDS R21, [R7+0x234] ;  /* 0x0002340007157984 */ /* 0x000ee80000000800 */
[----:B------:R-:W4:Y:S04]  /*0c00*/  LDS R20, [R7+0x240] ;  /* 0x0002400007147984 */ /* 0x000f280000000800 */
[----:B------:R-:W-:Y:S04]  /*0c10*/  LDS R22, [R7+0x220] ;  /* 0x0002200007167984 */ /* 0x000fe80000000800 */
[----:B------:R-:W5:Y:S04]  /*0c20*/  LDS R3, [R7+0x214] ;  /* 0x0002140007037984 */ /* 0x000f680000000800 */
[----:B------:R-:W-:Y:S04]  /*0c30*/  LDS R23, [R7+0x224] ;  /* 0x0002240007177984 */ /* 0x000fe80000000800 */
[----:B------:R-:W0:Y:S04]  /*0c40*/  LDS R24, [R7+0x218] ;  /* 0x0002180007187984 */ /* 0x000e280000000800 */
[----:B------:R-:W0:Y:S04]  /*0c50*/  LDS R16, [R7+0x24c] ;  /* 0x00024c0007107984 */ /* 0x000e280000000800 */
[----:B------:R-:W0:Y:S04]  /*0c60*/  LDS R19, [R7+0x22c] ;  /* 0x00022c0007137984 */ /* 0x000e280000000800 */
[----:B------:R-:W0:Y:S01]  /*0c70*/  LDS R18, [R7+0x230] ;  /* 0x0002300007127984 */ /* 0x000e220000000800 */
[----:B-1----:R-:W-:-:S03]  /*0c80*/  ISETP.NE.AND P3, PT, R2, RZ, PT ;  /* 0x000000ff0200720c */ /* 0x002fc60003f65270 */
[----:B------:R-:W1:Y:S01]  /*0c90*/  LDS R25, [R7+0x210] ;  /* 0x0002100007197984 */ /* 0x000e620000000800 */
[----:B--2---:R-:W-:-:S03]  /*0ca0*/  ISETP.NE.AND P2, PT, R26, RZ, PT ;  /* 0x000000ff1a00720c */ /* 0x004fc60003f45270 */
[----:B------:R-:W2:Y:S01]  /*0cb0*/  LDS R14, [R7+0x238] ;  /* 0x00023800070e7984 */ /* 0x000ea20000000800 */
[----:B---3--:R-:W-:-:S03]  /*0cc0*/  ISETP.NE.AND P1, PT, R21, RZ, PT ;  /* 0x000000ff1500720c */ /* 0x008fc60003f25270 */
[----:B------:R-:W3:Y:S01]  /*0cd0*/  LDS R15, [R7+0x23c] ;  /* 0x00023c00070f7984 */ /* 0x000ee20000000800 */
[----:B----4-:R-:W-:-:S03]  /*0ce0*/  ISETP.NE.AND P0, PT, R20, RZ, PT ;  /* 0x000000ff1400720c */ /* 0x010fc60003f05270 */
[----:B------:R-:W4:Y:S04]  /*0cf0*/  LDS R13, [R7+0x244] ;  /* 0x00024400070d7984 */ /* 0x000f280000000800 */
[----:B------:R-:W4:Y:S01]  /*0d00*/  LDS R12, [R7+0x248] ;  /* 0x00024800070c7984 */ /* 0x000f220000000800 */
[----:B-----5:R-:W-:Y:S01]  /*0d10*/  @!P3 FADD.FTZ R22, R22, R3 ;  /* 0x000000031616b221 */ /* 0x020fe20000010000 */
[----:B0-----:R-:W-:Y:S02]  /*0d20*/  SHF.R.U32.HI R3, RZ, 0x2, R17 ;  /* 0x00000002ff037819 */ /* 0x001fe40000011611 */
[----:B------:R-:W0:Y:S04]  /*0d30*/  LDS R10, [R7+0x250] ;  /* 0x00025000070a7984 */ /* 0x000e280000000800 */
[----:B------:R-:W5:Y:S01]  /*0d40*/  LDS R11, [R7+0x254] ;  /* 0x00025400070b7984 */ /* 0x000f620000000800 */
[----:B------:R-:W-:Y:S01]  /*0d50*/  @!P3 FADD.FTZ R23, R23, R24 ;  /* 0x000000181717b221 */ /* 0x000fe20000010000 */
[----:B------:R-:W-:Y:S01]  /*0d60*/  ISETP.NE.AND P3, PT, R16, RZ, PT ;  /* 0x000000ff1000720c */ /* 0x000fe20003f65270 */
[----:B------:R-:W-:-:S02]  /*0d70*/  @!P2 FADD.FTZ R19, R22, R19 ;  /* 0x000000131613a221 */ /* 0x000fc40000010000 */
[----:B------:R-:W-:Y:S01]  /*0d80*/  @!P2 FADD.FTZ R18, R23, R18 ;  /* 0x000000121712a221 */ /* 0x000fe20000010000 */
[----:B-1----:R-:W-:Y:S01]  /*0d90*/  IADD3 R25, R26, R2, R25 ;  /* 0x000000021a197210 */ /* 0x002fe20007ffe019 */
[----:B------:R-:W-:-:S04]  /*0da0*/  IMAD.WIDE.U32 R2, R3, 0x24924925, RZ ;  /* 0x2492492503027825 */ /* 0x000fc800078e00ff */
[----:B--2---:R-:W-:Y:S01]  /*0db0*/  @!P1 FADD.FTZ R14, R19, R14 ;  /* 0x0000000e130e9221 */ /* 0x004fe20000010000 */
[----:B------:R-:W-:Y:S01]  /*0dc0*/  IADD3 R25, R20, R25, R21 ;  /* 0x0000001914197210 */ /* 0x000fe20007ffe015 */
[----:B------:R-:W-:Y:S01]  /*0dd0*/  IMAD R2, R3, -0x1c, R17 ;  /* 0xffffffe403027824 */ /* 0x000fe200078e0211 */
[----:B------:R-:W-:Y:S01]  /*0de0*/  MOV R3, 0xfffffff ;  /* 0x0fffffff00037802 */ /* 0x000fe20000000f00 */
[----:B---3--:R-:W-:Y:S02]  /*0df0*/  @!P1 FADD.FTZ R15, R18, R15 ;  /* 0x0000000f120f9221 */ /* 0x008fe40000010000 */
[----:B------:R-:W-:Y:S01]  /*0e00*/  IMAD.IADD R16, R25, 0x1, R16 ;  /* 0x0000000119107824 */ /* 0x000fe200078e0210 */
[----:B------:R-:W-:Y:S01]  /*0e10*/  R2UR UR5, R3 ;  /* 0x00000000030572ca */ /* 0x000fe200000e0000 */
[----:B----4-:R-:W-:Y:S01]  /*0e20*/  @!P0 FADD.FTZ R13, R14, R13 ;  /* 0x0000000d0e0d8221 */ /* 0x010fe20000010000 */
[----:B------:R-:W-:Y:S02]  /*0e30*/  IMAD R9, R2, 0xc, R9 ;  /* 0x0000000c02097824 */ /* 0x000fe400078e0209 */
[----:B------:R-:W-:-:S03]  /*0e40*/  @!P0 FADD.FTZ R12, R15, R12 ;  /* 0x0000000c0f0c8221 */ /* 0x000fc60000010000 */
[----:B------:R1:W-:Y:S01]  /*0e50*/  STS [R9+0xc0], R16 ;  /* 0x0000c01009007388 */ /* 0x0003e20000000800 */
[----:B0-----:R-:W-:Y:S01]  /*0e60*/  @!P3 FADD.FTZ R10, R13, R10 ;  /* 0x0000000a0d0ab221 */ /* 0x001fe20000010000 */
[----:B-----5:R-:W-:-:S04]  /*0e70*/  @!P3 FADD.FTZ R11, R12, R11 ;  /* 0x0000000b0c0bb221 */ /* 0x020fc80000010000 */
[----:B------:R1:W-:Y:S04]  /*0e80*/  STS [R9+0xc4], R10 ;  /* 0x0000c40a09007388 */ /* 0x0003e80000000800 */
[----:B------:R1:W-:Y:S01]  /*0e90*/  STS [R9+0xc8], R11 ;  /* 0x0000c80b09007388 */ /* 0x0003e20000000800 */
[----:B------:R-:W-:Y:S05]  /*0ea0*/  BRA.DIV UR5, `(.L_x_1575) ;  /* 0x0000000e053c7947 */ /* 0x000fea000b800000 */
[----:B------:R-:W-:Y:S01]  /*0eb0*/  NOP ;  /* 0x0000000000007918 */ /* 0x000fe20000000000 */
.L_x_1589:
[----:B------:R-:W-:Y:S01]  /*0ec0*/  ISETP.NE.AND P0, PT, R2, RZ, PT ;  /* 0x000000ff0200720c */ /* 0x000fe20003f05270 */
[----:B------:R-:W-:-:S12]  /*0ed0*/  BSSY B0, `(.L_x_1576) ;  /* 0x000000b000007945 */ /* 0x000fd80003800000 */
[----:B------:R-:W-:Y:S05]  /*0ee0*/  @!P0 BRA `(.L_x_1577) ;  /* 0x0000000000248947 */ /* 0x000fea0003800000 */
[----:B------:R-:W0:Y:S01]  /*0ef0*/  LDS R12, [R9+0xbc] ;  /* 0x0000bc00090c7984 */ /* 0x000e220000000800 */
[----:B------:R-:W-:-:S03]  /*0f00*/  ISETP.NE.AND P0, PT, R16, RZ, PT ;  /* 0x000000ff1000720c */ /* 0x000fc60003f05270 */
[----:B------:R-:W2:Y:S04]  /*0f10*/  LDS R13, [R9+0xb8] ;  /* 0x0000b800090d7984 */ /* 0x000ea80000000800 */
[----:B------:R-:W3:Y:S01]  /*0f20*/  LDS R15, [R9+0xb4] ;  /* 0x0000b400090f7984 */ /* 0x000ee20000000800 */
[----:B0-----:R-:W-:Y:S01]  /*0f30*/  FADD.FTZ R12, R11, R12 ;  /* 0x0000000c0b0c7221 */ /* 0x001fe20000010000 */
[----:B--2---:R-:W-:-:S04]  /*0f40*/  FADD.FTZ R13, R10, R13 ;  /* 0x0000000d0a0d7221 */ /* 0x004fc80000010000 */
[----:B-1----:R-:W-:Y:S01]  /*0f50*/  FSEL R11, R12, R11, !P0 ;  /* 0x0000000b0c0b7208 */ /* 0x002fe20004000000 */
[----:B---3--:R-:W-:Y:S01]  /*0f60*/  IMAD.IADD R16, R16, 0x1, R15 ;  /* 0x0000000110107824 */ /* 0x008fe200078e020f */
[----:B------:R-:W-:-:S07]  /*0f70*/  FSEL R10, R13, R10, !P0 ;  /* 0x0000000a0d0a7208 */ /* 0x000fce0004000000 */
.L_x_1577:
[----:B------:R-:W-:Y:S05]  /*0f80*/  BSYNC B0 ;  /* 0x0000000000007941 */ /* 0x000fea0003800000 */
.L_x_1576:
[----:B------:R-:W-:-:S13]  /*0f90*/  R2UR UR5, R3 ;  /* 0x00000000030572ca */ /* 0x000fda00000e0000 */
[----:B------:R-:W-:Y:S05]  /*0fa0*/  BRA.DIV UR5, `(.L_x_1578) ;  /* 0x0000000e050c7947 */ /* 0x000fea000b800000 */
[----:B------:R-:W-:Y:S01]  /*0fb0*/  NOP ;  /* 0x0000000000007918 */ /* 0x000fe20000000000 */
[----:B------:R0:W-:Y:S04]  /*0fc0*/  STS [R9+0xc0], R16 ;  /* 0x0000c01009007388 */ /* 0x0001e80000000800 */
[----:B------:R0:W-:Y:S04]  /*0fd0*/  STS [R9+0xc4], R10 ;  /* 0x0000c40a09007388 */ /* 0x0001e80000000800 */
[----:B------:R0:W-:Y:S01]  /*0fe0*/  STS [R9+0xc8], R11 ;  /* 0x0000c80b09007388 */ /* 0x0001e20000000800 */
[----:B------:R-:W-:Y:S01]  /*0ff0*/  NOP ;  /* 0x0000000000007918 */ /* 0x000fe20000000000 */
.L_x_1593:
        /* <DEDUP_REMOVED lines=12> */
.L_x_1580:
[----:B------:R-:W-:Y:S05]  /*10c0*/  BSYNC B0 ;  /* 0x0000000000007941 */ /* 0x000fea0003800000 */
.L_x_1579:
[----:B------:R-:W-:-:S13]  /*10d0*/  R2UR UR5, R3 ;  /* 0x00000000030572ca */ /* 0x000fda00000e0000 */
[----:B------:R-:W-:Y:S05]  /*10e0*/  BRA.DIV UR5, `(.L_x_1581) ;  /* 0x0000000a05ec7947 */ /* 0x000fea000b800000 */
[----:B------:R-:W-:Y:S01]  /*10f0*/  NOP ;  /* 0x0000000000007918 */ /* 0x000fe20000000000 */
[----:B------:R2:W-:Y:S04]  /*1100*/  STS [R9+0xc0], R16 ;  /* 0x0000c01009007388 */ /* 0x0005e80000000800 */
[----:B------:R2:W-:Y:S04]  /*1110*/  STS [R9+0xc4], R10 ;  /* 0x0000c40a09007388 */ /* 0x0005e80000000800 */
[----:B------:R2:W-:Y:S01]  /*1120*/  STS [R9+0xc8], R11 ;  /* 0x0000c80b09007388 */ /* 0x0005e20000000800 */
[----:B------:R-:W-:Y:S01]  /*1130*/  NOP ;  /* 0x0000000000007918 */ /* 0x000fe20000000000 */
.L_x_1597:
        /* <DEDUP_REMOVED lines=12> */
.L_x_1583:
[----:B------:R-:W-:Y:S05]  /*1200*/  BSYNC B0 ;  /* 0x0000000000007941 */ /* 0x000fea0003800000 */
.L_x_1582:
[----:B------:R-:W-:-:S13]  /*1210*/  R2UR UR5, R3 ;  /* 0x00000000030572ca */ /* 0x000fda00000e0000 */
[----:B------:R-:W-:Y:S05]  /*1220*/  BRA.DIV UR5, `(.L_x_1584) ;  /* 0x0000000a05cc7947 */ /* 0x000fea000b800000 */
[----:B------:R-:W-:Y:S01]  /*1230*/  NOP ;  /* 0x0000000000007918 */ /* 0x000fe20000000000 */
[----:B------:R3:W-:Y:S04]  /*1240*/  STS [R9+0xc0], R16 ;  /* 0x0000c01009007388 */ /* 0x0007e80000000800 */
[----:B------:R3:W-:Y:S04]  /*1250*/  STS [R9+0xc4], R10 ;  /* 0x0000c40a09007388 */ /* 0x0007e80000000800 */
[----:B------:R3:W-:Y:S01]  /*1260*/  STS [R9+0xc8], R11 ;  /* 0x0000c80b09007388 */ /* 0x0007e20000000800 */
[----:B------:R-:W-:Y:S01]  /*1270*/  NOP ;  /* 0x0000000000007918 */ /* 0x000fe20000000000 */
.L_x_1601:
        /* <DEDUP_REMOVED lines=12> */
.L_x_1586:
[----:B------:R-:W-:Y:S05]  /*1340*/  BSYNC B0 ;  /* 0x0000000000007941 */ /* 0x000fea0003800000 */
.L_x_1585:
        /* <DEDUP_REMOVED lines=25> */
.L_x_1607:
[----:B0-----:R-:W0:Y:S01]  /*14e0*/  LDS R16, [R7+0x210] ;  /* 0x0002100007107984 */ /* 0x001e220000000800 */
[----:B------:R-:W-:Y:S02]  /*14f0*/  ISETP.NE.AND P2, PT, R0, RZ, PT ;  /* 0x000000ff0000720c */ /* 0x000fe40003f45270 */
[----:B------:R-:W-:Y:S01]  /*1500*/  PLOP3.LUT P0, PT, PT, PT, PT, 0x80, 0x0 ;  /* 0x000000000000781c */ /* 0x000fe20003f0f070 */
[----:B------:R-:W1:Y:S01]  /*1510*/  LDS R17, [R9+0xb4] ;  /* 0x0000b40009117984 */ /* 0x000e620000000800 */
[CC--:B------:R-:W-:Y:S02]  /*1520*/  LEA R19, R6.reuse, R5.reuse, 0x18 ;  /* 0x0000000506137211 */ /* 0x0c0fe400078ec0ff */
[CC--:B------:R-:W-:Y:S01]  /*1530*/  LEA R25, R6.reuse, R5.reuse, 0x18 ;  /* 0x0000000506197211 */ /* 0x0c0fe200078ec0ff */
[----:B------:R-:W-:Y:S01]  /*1540*/  LDS R3, [R7+0x214] ;  /* 0x0002140007037984 */ /* 0x000fe20000000800 */
[----:B------:R-:W-:Y:S01]  /*1550*/  LEA R27, R6, R5, 0x18 ;  /* 0x00000005061b7211 */ /* 0x000fe200078ec0ff */
[----:B------:R-:W-:-:S02]  /*1560*/  IMAD R24, R0, 0x54, R19 ;  /* 0x0000005400187824 */ /* 0x000fc400078e0213 */
[----:B------:R-:W-:Y:S01]  /*1570*/  LDS R22, [R9+0xb8] ;  /* 0x0000b80009167984 */ /* 0x000fe20000000800 */
[C---:B------:R-:W-:Y:S02]  /*1580*/  IMAD R25, R0.reuse, 0x54, R25 ;  /* 0x0000005400197824 */ /* 0x040fe400078e0219 */
[----:B------:R-:W-:Y:S01]  /*1590*/  IMAD R27, R0, 0x54, R27 ;  /* 0x00000054001b7824 */ /* 0x000fe200078e021b */
[----:B------:R-:W2:Y:S04]  /*15a0*/  LDS R21, [R7+0x21c] ;  /* 0x00021c0007157984 */ /* 0x000ea80000000800 */
[----:B------:R-:W-:Y:S04]  /*15b0*/  LDS R2, [R7+0x218] ;  /* 0x0002180007027984 */ /* 0x000fe80000000800 */
[----:B------:R-:W3:Y:S04]  /*15c0*/  LDS R23, [R9+0xbc] ;  /* 0x0000bc0009177984 */ /* 0x000ee80000000800 */
[----:B------:R-:W4:Y:S04]  /*15d0*/  LDS R20, [R7+0x228] ;  /* 0x0002280007147984 */ /* 0x000f280000000800 */
[----:B------:R-:W5:Y:S04]  /*15e0*/  LDS R18, [R7+0x234] ;  /* 0x0002340007127984 */ /* 0x000f680000000800 */
[----:B------:R-:W5:Y:S01]  /*15f0*/  LDS R14, [R7+0x220] ;  /* 0x00022000070e7984 */ /* 0x000f620000000800 */
[----:B0-----:R-:W-:-:S03]  /*1600*/  @P2 ISETP.NE.AND P1, PT, R16, RZ, PT ;  /* 0x000000ff1000220c */ /* 0x001fc60003f25270 */
[----:B------:R-:W0:Y:S01]  /*1610*/  LDS R15, [R7+0x224] ;  /* 0x00022400070f7984 */ /* 0x000e220000000800 */
[----:B------:R-:W-:-:S03]  /*1620*/  @P2 PLOP3.LUT P0, PT, P1, PT, PT, 0x80, 0x0 ;  /* 0x000000000000281c */ /* 0x000fc60000f0f070 */
[----:B------:R-:W0:Y:S01]  /*1630*/  LDS R13, [R7+0x240] ;  /* 0x00024000070d7984 */ /* 0x000e220000000800 */
[----:B-1----:R-:W-:-:S03]  /*1640*/  @P2 IMAD.IADD R16, R17, 0x1, R16 ;  /* 0x0000000111102824 */ /* 0x002fc600078e0210 */
[----:B------:R-:W1:Y:S04]  /*1650*/  LDS R11, [R7+0x22c] ;  /* 0x00022c00070b7984 */ /* 0x000e680000000800 */
[----:B------:R-:W1:Y:S01]  /*1660*/  LDS R10, [R7+0x230] ;  /* 0x00023000070a7984 */ /* 0x000e620000000800 */
[----:B--2---:R-:W-:-:S03]  /*1670*/  ISETP.NE.AND P1, PT, R21, RZ, PT ;  /* 0x000000ff1500720c */ /* 0x004fc60003f25270 */
[----:B------:R-:W2:Y:S01]  /*1680*/  LDS R9, [R7+0x24c] ;  /* 0x00024c0007097984 */ /* 0x000ea20000000800 */
[----:B------:R-:W-:Y:S01]  /*1690*/  @!P0 FADD.FTZ R3, R22, R3 ;  /* 0x0000000316038221 */ /* 0x000fe20000010000 */
[----:B------:R-:W-:Y:S02]  /*16a0*/  IADD3 R21, R21, R16, RZ ;  /* 0x0000001015157210 */ /* 0x000fe40007ffe0ff */
[----:B------:R-:W2:Y:S01]  /*16b0*/  LDS R12, [R7+0x238] ;  /* 0x00023800070c7984 */ /* 0x000ea20000000800 */
[----:B---3--:R-:W-:-:S03]  /*16c0*/  @!P0 FADD.FTZ R2, R23, R2 ;  /* 0x0000000217028221 */ /* 0x008fc60000010000 */
[----:B------:R-:W3:Y:S01]  /*16d0*/  LDS R17, [R7+0x23c] ;  /* 0x00023c0007117984 */ /* 0x000ee20000000800 */
[----:B----4-:R-:W-:-:S03]  /*16e0*/  ISETP.NE.AND P0, PT, R20, RZ, PT ;  /* 0x000000ff1400720c */ /* 0x010fc60003f05270 */
[----:B------:R-:W4:Y:S01]  /*16f0*/  LDS R19, [R7+0x244] ;  /* 0x0002440007137984 */ /* 0x000f220000000800 */
[----:B-----5:R-:W-:-:S03]  /*1700*/  ISETP.NE.AND P2, PT, R18, RZ, PT ;  /* 0x000000ff1200720c */ /* 0x020fc60003f45270 */
[----:B------:R5:W4:Y:S01]  /*1710*/  LDS R22, [R7+0x248] ;  /* 0x0002480007167984 */ /* 0x000b220000000800 */
[----:B------:R-:W-:-:S03]  /*1720*/  @!P1 FADD.FTZ R14, R14, R3 ;  /* 0x000000030e0e9221 */ /* 0x000fc60000010000 */
[----:B------:R-:W4:Y:S04]  /*1730*/  LDS R24, [R24+0x250] ;  /* 0x0002500018187984 */ /* 0x000f280000000800 */
[----:B------:R-:W4:Y:S01]  /*1740*/  LDS R25, [R25+0x254] ;  /* 0x0002540019197984 */ /* 0x000f220000000800 */
[----:B0-----:R-:W-:Y:S01]  /*1750*/  @!P1 FADD.FTZ R15, R15, R2 ;  /* 0x000000020f0f9221 */ /* 0x001fe20000010000 */
[----:B-----5:R-:W-:Y:S01]  /*1760*/  IMAD.IADD R7, R20, 0x1, R21 ;  /* 0x0000000114077824 */ /* 0x020fe200078e0215 */
[----:B------:R-:W-:Y:S01]  /*1770*/  ISETP.NE.AND P1, PT, R13, RZ, PT ;  /* 0x000000ff0d00720c */ /* 0x000fe20003f25270 */
[----:B------:R0:W-:Y:S03]  /*1780*/  STS [R27+0x210], R16 ;  /* 0x000210101b007388 */ /* 0x0001e60000000800 */
[----:B------:R-:W-:Y:S01]  /*1790*/  IADD3 R18, R18, R7, RZ ;  /* 0x0000000712127210 */ /* 0x000fe20007ffe0ff */
[----:B-1----:R-:W-:Y:S01]  /*17a0*/  @!P0 FADD.FTZ R11, R11, R14 ;  /* 0x0000000e0b0b8221 */ /* 0x002fe20000010000 */
[----:B------:R1:W-:Y:S01]  /*17b0*/  STS [R27+0x21c], R21 ;  /* 0x00021c151b007388 */ /* 0x0003e20000000800 */
[----:B------:R-:W-:-:S03]  /*17c0*/  @!P0 FADD.FTZ R10, R10, R15 ;  /* 0x0000000f0a0a8221 */ /* 0x000fc60000010000 */
[----:B------:R1:W-:Y:S01]  /*17d0*/  STS [R27+0x214], R3 ;  /* 0x000214031b007388 */ /* 0x0003e20000000800 */
[----:B0-----:R-:W-:Y:S01]  /*17e0*/  IMAD.IADD R16, R13, 0x1, R18 ;  /* 0x000000010d107824 */ /* 0x001fe200078e0212 */
[C---:B--2---:R-:W-:Y:S02]  /*17f0*/  ISETP.NE.AND P0, PT, R9.reuse, RZ, PT ;  /* 0x000000ff0900720c */ /* 0x044fe40003f05270 */
[----:B------:R1:W-:Y:S01]  /*1800*/  STS [R27+0x218], R2 ;  /* 0x000218021b007388 */ /* 0x0003e20000000800 */
[----:B------:R-:W-:Y:S01]  /*1810*/  @!P2 FADD.FTZ R12, R12, R11 ;  /* 0x0000000b0c0ca221 */ /* 0x000fe20000010000 */
[----:B------:R-:W-:Y:S02]  /*1820*/  IADD3 R9, R9, R16, RZ ;  /* 0x0000001009097210 */ /* 0x000fe40007ffe0ff */
[----:B------:R1:W-:Y:S01]  /*1830*/  STS [R27+0x228], R7 ;  /* 0x000228071b007388 */ /* 0x0003e20000000800 */
[----:B---3--:R-:W-:-:S03]  /*1840*/  @!P2 FADD.FTZ R17, R17, R10 ;  /* 0x0000000a1111a221 */ /* 0x008fc60000010000 */
[----:B------:R1:W-:Y:S01]  /*1850*/  STS [R27+0x220], R14 ;  /* 0x0002200e1b007388 */ /* 0x0003e20000000800 */
[----:B----4-:R-:W-:-:S03]  /*1860*/  @!P1 FADD.FTZ R19, R19, R12 ;  /* 0x0000000c13139221 */ /* 0x010fc60000010000 */
[----:B------:R1:W-:Y:S01]  /*1870*/  STS [R27+0x224], R15 ;  /* 0x0002240f1b007388 */ /* 0x0003e20000000800 */
[----:B------:R-:W-:-:S03]  /*1880*/  @!P1 FADD.FTZ R22, R22, R17 ;  /* 0x0000001116169221 */ /* 0x000fc60000010000 */
[----:B------:R1:W-:Y:S01]  /*1890*/  STS [R27+0x234], R18 ;  /* 0x000234121b007388 */ /* 0x0003e20000000800 */
[----:B------:R-:W-:-:S03]  /*18a0*/  @!P0 FADD.FTZ R24, R24, R19 ;  /* 0x0000001318188221 */ /* 0x000fc60000010000 */
[----:B------:R1:W-:Y:S01]  /*18b0*/  STS [R27+0x22c], R11 ;  /* 0x00022c0b1b007388 */ /* 0x0003e20000000800 */
[----:B------:R-:W-:-:S03]  /*18c0*/  @!P0 FADD.FTZ R25, R25, R22 ;  /* 0x0000001619198221 */ /* 0x000fc60000010000 */
        /* <DEDUP_REMOVED lines=9> */
.L_x_1574:
[----:B-1----:R-:W1:Y:S01]  /*1960*/  LDC R9, c[0x0][0x29c] ;  /* 0x0000a700ff097b82 */ /* 0x002e620000000800 */
[----:B0-----:R-:W-:Y:S01]  /*1970*/  IMAD.WIDE.U32 R2, R0, -0x55555555, RZ ;  /* 0xaaaaaaab00027825 */ /* 0x001fe200078e00ff */
[----:B------:R-:W-:Y:S01]  /*1980*/  LEA R7, R6, R5, 0x18 ;  /* 0x0000000506077211 */ /* 0x000fe200078ec0ff */
[----:B------:R-:W-:Y:S05]  /*1990*/  WARPSYNC.ALL ;  /* 0x0000000000007948 */ /* 0x000fea0003800000 */
[----:B------:R-:W-:-:S05]  /*19a0*/  LEA.HI R2, R3, R0, RZ, 0x1e ;  /* 0x0000000003027211 */ /* 0x000fca00078ff0ff */
[----:B------:R-:W-:Y:S01]  /*19b0*/  IMAD R12, R2, 0xc, R7 ;  /* 0x0000000c020c7824 */ /* 0x000fe200078e0207 */
[----:B------:R-:W-:Y:S01]  /*19c0*/  BAR.SYNC.DEFER_BLOCKING 0x0 ;  /* 0x0000000000007b1d */ /* 0x000fe20000010000 */
[----:B-1----:R-:W-:-:S05]  /*19d0*/  VIADD R3, R9, 0xfffffffe ;  /* 0xfffffffe09037836 */ /* 0x002fca0000000000 */
[----:B------:R-:W-:Y:S02]  /*19e0*/  ISETP.NE.AND P1, PT, R4, R3, PT ;  /* 0x000000030400720c */ /* 0x000fe40003f25270 */
[----:B------:R-:W0:Y:S08]  /*19f0*/  LDC R11, c[0x0][0x298] ;  /* 0x0000a600ff0b7b82 */ /* 0x000e300000000800 */
[----:B------:R-:W1:Y:S03]  /*1a00*/  LDC R10, c[0x0][0x288] ;  /* 0x0000a200ff0a7b82 */ /* 0x000e660000000800 */
[----:B------:R-:W-:-:S04]  /*1a10*/  @!P1 IADD3 R7, R5, 0xb50, RZ ;  /* 0x00000b5005079810 */ /* 0x000fc80007ffe0ff */
[----:B------:R-:W-:Y:S01]  /*1a20*/  @!P1 LEA R7, R6, R7, 0x18 ;  /* 0x0000000706079211 */ /* 0x000fe200078ec0ff */
[----:B------:R-:W-:Y:S04]  /*1a30*/  @!P1 LDS R3, [R12+0x218] ;  /* 0x000218000c039984 */ /* 0x000fe80000000800 */
[----:B------:R-:W2:Y:S01]  /*1a40*/  @!P1 LDS R2, [R12+0x214] ;  /* 0x000214000c029984 */ /* 0x000ea20000000800 */
[----:B------:R-:W-:Y:S02]  /*1a50*/  @!P1 IMAD R7, R8, 0x8, R7 ;  /* 0x0000000808079824 */ /* 0x000fe400078e0207 */
[----:B0-----:R-:W-:-:S05]  /*1a60*/  IMAD R9, R11, UR4, R0 ;  /* 0x000000040b097c24 */ /* 0x001fca000f8e0200 */
[----:B-1----:R-:W-:-:S04]  /*1a70*/  ISETP.GE.AND P0, PT, R9, R10, PT ;  /* 0x0000000a0900720c */ /* 0x002fc80003f06270 */
[----:B------:R-:W-:Y:S01]  /*1a80*/  ISETP.GE.U32.OR P0, PT, R0, R11, P0 ;  /* 0x0000000b0000720c */ /* 0x000fe20000706470 */
[----:B--2---:R0:W-:Y:S01]  /*1a90*/  @!P1 STS.64 [R7], R2 ;  /* 0x0000000207009388 */ /* 0x0041e20000000a00 */
[----:B------:R-:W-:Y:S11]  /*1aa0*/  BAR.SYNC.DEFER_BLOCKING 0x0 ;  /* 0x0000000000007b1d */ /* 0x000ff60000010000 */
[----:B0-----:R-:W-:Y:S05]  /*1ab0*/  @P0 EXIT ;  /* 0x000000000000094d */ /* 0x001fea0003800000 */
[----:B------:R-:W-:Y:S01]  /*1ac0*/  IADD3 R5, R5, 0xb50, RZ ;  /* 0x00000b5005057810 */ /* 0x000fe20007ffe0ff */
[----:B------:R-:W-:-:S03]  /*1ad0*/  USHF.L.U32 UR4, UR8, 0x1, URZ ;  /* 0x0000000108047899 */ /* 0x000fc6000800063f */
[----:B------:R-:W-:Y:S01]  /*1ae0*/  LEA R5, R6, R5, 0x18 ;  /* 0x0000000506057211 */ /* 0x000fe200078ec0ff */
[----:B------:R-:W-:Y:S02]  /*1af0*/  UIADD3 UR5, UR4, 0x1, URZ ;  /* 0x0000000104057890 */ /* 0x000fe4000fffe03f */
[----:B------:R-:W-:Y:S02]  /*1b00*/  IMAD R3, R10, UR4, R9 ;  /* 0x000000040a037c24 */ /* 0x000fe4000f8e0209 */
[----:B------:R-:W-:Y:S02]  /*1b10*/  IMAD R0, R0, 0x8, R5 ;  /* 0x0000000800007824 */ /* 0x000fe400078e0205 */
[----:B------:R-:W0:Y:S01]  /*1b20*/  LDC.64 R4, c[0x0][0x250] ;  /* 0x00009400ff047b82 */ /* 0x000e220000000a00 */
[----:B------:R-:W-:Y:S02]  /*1b30*/  IMAD R9, R10, UR5, R9 ;  /* 0x000000050a097c24 */ /* 0x000fe4000f8e0209 */
[----:B------:R-:W1:Y:S01]  /*1b40*/  LDS.64 R6, [R0] ;  /* 0x0000000000067984 */ /* 0x000e620000000a00 */
[----:B0-----:R-:W-:-:S04]  /*1b50*/  IMAD.WIDE R2, R3, 0x4, R4 ;  /* 0x0000000403027825 */ /* 0x001fc800078e0204 */
[----:B------:R-:W-:Y:S01]  /*1b60*/  IMAD.WIDE R4, R9, 0x4, R4 ;  /* 0x0000000409047825 */ /* 0x000fe200078e0204 */
[----:B-1----:R-:W-:Y:S04]  /*1b70*/  REDG.E.ADD.F32.FTZ.RN.STRONG.GPU desc[UR6][R2.64], R6 ;  /* 0x00000006020079a6 */ /* 0x002fe8000c10f386 */
[----:B------:R-:W-:Y:S01]  /*1b80*/  REDG.E.ADD.F32.FTZ.RN.STRONG.GPU desc[UR6][R4.64], R7 ;  /* 0x00000007040079a6 */ /* 0x000fe2000c10f386 */
[----:B------:R-:W-:Y:S05]  /*1b90*/  EXIT ;  /* 0x000000000000794d */ /* 0x000fea0003800000 */
.L_x_1575:
[----:B-1----:R-:W-:Y:S05]  /*1ba0*/  WARPSYNC.COLLECTIVE R3, `(.L_x_1588) ;  /* 0x0000000003087348 */ /* 0x002fea0003c00000 */
[----:B------:R-:W-:Y:S01]  /*1bb0*/  NOP ;  /* 0x0000000000007918 */ /* 0x000fe20000000000 */
[----:B-1----:R-:W-:Y:S01]  /*1bc0*/  ENDCOLLECTIVE ;  /* 0x000000000000791b */ /* 0x002fe20003800000 */
.L_x_1588:
[----:B------:R-:W-:Y:S05]  /*1bd0*/  BRA `(.L_x_1589) ;  /* 0xfffffff000b87947 */ /* 0x000fea000383ffff */
.L_x_1578:
[----:B------:R-:W-:Y:S01]  /*1be0*/  BSSY B0, `(.L_x_1590) ;  /* 0x0000004000007945 */ /* 0x000fe20003800000 */
[----:B-1----:R-:W-:Y:S05]  /*1bf0*/  WARPSYNC.COLLECTIVE R3, `(.L_x_1591) ;  /* 0x0000000003087348 */ /* 0x002fea0003c00000 */
[----:B------:R-:W-:Y:S01]  /*1c00*/  NOP ;  /* 0x0000000000007918 */ /* 0x000fe20000000000 */
[----:B-1----:R-:W-:Y:S01]  /*1c10*/  ENDCOLLECTIVE ;  /* 0x000000000000791b */ /* 0x002fe20003800000 */
.L_x_1591:
[----:B------:R-:W-:Y:S05]  /*1c20*/  BSYNC B0 ;  /* 0x0000000000007941 */ /* 0x000fea0003800000 */
.L_x_1590:
[----:B------:R0:W-:Y:S04]  /*1c30*/  STS [R9+0xc0], R16 ;  /* 0x0000c01009007388 */ /* 0x0001e80000000800 */
[----:B------:R0:W-:Y:S04]  /*1c40*/  STS [R9+0xc4], R10 ;  /* 0x0000c40a09007388 */ /* 0x0001e80000000800 */
[----:B------:R0:W-:Y:S02]  /*1c50*/  STS [R9+0xc8], R11 ;  /* 0x0000c80b09007388 */ /* 0x0001e40000000800 */
[----:B0-----:R-:W-:Y:S05]  /*1c60*/  WARPSYNC.COLLECTIVE R3, `(.L_x_1592) ;  /* 0x0000000003087348 */ /* 0x001fea0003c00000 */
[----:B------:R-:W-:Y:S01]  /*1c70*/  NOP ;  /* 0x0000000000007918 */ /* 0x000fe20000000000 */
[----:B0-----:R-:W-:Y:S01]  /*1c80*/  ENDCOLLECTIVE ;  /* 0x000000000000791b */ /* 0x001fe20003800000 */
.L_x_1592:
[----:B------:R-:W-:Y:S05]  /*1c90*/  BRA `(.L_x_1593) ;  /* 0xfffffff000d87947 */ /* 0x000fea000383ffff */
.L_x_1581:
[----:B------:R-:W-:Y:S01]  /*1ca0*/  BSSY B0, `(.L_x_1594) ;  /* 0x0000004000007945 */ /* 0x000fe20003800000 */
[----:B01----:R-:W-:Y:S05]  /*1cb0*/  WARPSYNC.COLLECTIVE R3, `(.L_x_1595) ;  /* 0x0000000003087348 */ /* 0x003fea0003c00000 */
[----:B------:R-:W-:Y:S01]  /*1cc0*/  NOP ;  /* 0x0000000000007918 */ /* 0x000fe20000000000 */
[----:B01----:R-:W-:Y:S01]  /*1cd0*/  ENDCOLLECTIVE ;  /* 0x000000000000791b */ /* 0x003fe20003800000 */
.L_x_1595:
[----:B------:R-:W-:Y:S05]  /*1ce0*/  BSYNC B0 ;  /* 0x0000000000007941 */ /* 0x000fea0003800000 */
.L_x_1594:
[----:B------:R0:W-:Y:S04]  /*1cf0*/  STS [R9+0xc0], R16 ;  /* 0x0000c01009007388 */ /* 0x0001e80000000800 */
[----:B------:R0:W-:Y:S04]  /*1d00*/  STS [R9+0xc4], R10 ;  /* 0x0000c40a09007388 */ /* 0x0001e80000000800 */
[----:B------:R0:W-:Y:S02]  /*1d10*/  STS [R9+0xc8], R11 ;  /* 0x0000c80b09007388 */ /* 0x0001e40000000800 */
[----:B0-----:R-:W-:Y:S05]  /*1d20*/  WARPSYNC.COLLECTIVE R3, `(.L_x_1596) ;  /* 0x0000000003087348 */ /* 0x001fea0003c00000 */
[----:B------:R-:W-:Y:S01]  /*1d30*/  NOP ;  /* 0x0000000000007918 */ /* 0x000fe20000000000 */
[----:B0-----:R-:W-:Y:S01]  /*1d40*/  ENDCOLLECTIVE ;  /* 0x000000000000791b */ /* 0x001fe20003800000 */
.L_x_1596:
[----:B------:R-:W-:Y:S05]  /*1d50*/  BRA `(.L_x_1597) ;  /* 0xfffffff000f87947 */ /* 0x000fea000383ffff */
.L_x_1584:
[----:B------:R-:W-:Y:S01]  /*1d60*/  BSSY B0, `(.L_x_1598) ;  /* 0x0000004000007945 */ /* 0x000fe20003800000 */
[----:B012---:R-:W-:Y:S05]  /*1d70*/  WARPSYNC.COLLECTIVE R3, `(.L_x_1599) ;  /* 0x0000000003087348 */ /* 0x007fea0003c00000 */
[----:B------:R-:W-:Y:S01]  /*1d80*/  NOP ;  /* 0x0000000000007918 */ /* 0x000fe20000000000 */
[----:B012---:R-:W-:Y:S01]  /*1d90*/  ENDCOLLECTIVE ;  /* 0x000000000000791b */ /* 0x007fe20003800000 */
.L_x_1599:
[----:B------:R-:W-:Y:S05]  /*1da0*/  BSYNC B0 ;  /* 0x0000000000007941 */ /* 0x000fea0003800000 */
.L_x_1598:
[----:B------:R0:W-:Y:S04]  /*1db0*/  STS [R9+0xc0], R16 ;  /* 0x0000c01009007388 */ /* 0x0001e80000000800 */
[----:B------:R0:W-:Y:S04]  /*1dc0*/  STS [R9+0xc4], R10 ;  /* 0x0000c40a09007388 */ /* 0x0001e80000000800 */
[----:B------:R0:W-:Y:S02]  /*1dd0*/  STS [R9+0xc8], R11 ;  /* 0x0000c80b09007388 */ /* 0x0001e40000000800 */
[----:B0-----:R-:W-:Y:S05]  /*1de0*/  WARPSYNC.COLLECTIVE R3, `(.L_x_1600) ;  /* 0x0000000003087348 */ /* 0x001fea0003c00000 */
[----:B------:R-:W-:Y:S01]  /*1df0*/  NOP ;  /* 0x0000000000007918 */ /* 0x000fe20000000000 */
[----:B0-----:R-:W-:Y:S01]  /*1e00*/  ENDCOLLECTIVE ;  /* 0x000000000000791b */ /* 0x001fe20003800000 */
.L_x_1600:
[----:B------:R-:W-:Y:S05]  /*1e10*/  BRA `(.L_x_1601) ;  /* 0xfffffff400187947 */ /* 0x000fea000383ffff */
.L_x_1587:
[----:B------:R-:W-:Y:S01]  /*1e20*/  BSSY B0, `(.L_x_1602) ;  /* 0x0000005000007945 */ /* 0x000fe20003800000 */
[----:B------:R-:W-:-:S13]  /*1e30*/  ISETP.GE.U32.AND P0, PT, R2, 0x10, PT ;  /* 0x000000100200780c */ /* 0x000fda0003f06070 */
[----:B0123--:R-:W-:Y:S05]  /*1e40*/  WARPSYNC.COLLECTIVE R3, `(.L_x_1603) ;  /* 0x0000000003087348 */ /* 0x00ffea0003c00000 */
[----:B------:R-:W-:Y:S01]  /*1e50*/  NOP ;  /* 0x0000000000007918 */ /* 0x000fe20000000000 */
[----:B0123--:R-:W-:Y:S01]  /*1e60*/  ENDCOLLECTIVE ;  /* 0x000000000000791b */ /* 0x00ffe20003800000 */
.L_x_1603:
[----:B------:R-:W-:Y:S05]  /*1e70*/  BSYNC B0 ;  /* 0x0000000000007941 */ /* 0x000fea0003800000 */
.L_x_1602:
[----:B------:R0:W-:Y:S01]  /*1e80*/  STS [R9+0xc0], R16 ;  /* 0x0000c01009007388 */ /* 0x0001e20000000800 */
[----:B------:R-:W-:-:S03]  /*1e90*/  ISETP.NE.OR P1, PT, R16, RZ, !P0 ;  /* 0x000000ff1000720c */ /* 0x000fc60004725670 */
[----:B------:R0:W-:Y:S04]  /*1ea0*/  STS [R9+0xc4], R10 ;  /* 0x0000c40a09007388 */ /* 0x0001e80000000800 */
[----:B------:R0:W-:Y:S06]  /*1eb0*/  STS [R9+0xc8], R11 ;  /* 0x0000c80b09007388 */ /* 0x0001ec0000000800 */
[----:B0-----:R-:W-:Y:S05]  /*1ec0*/  WARPSYNC.COLLECTIVE R3, `(.L_x_1604) ;  /* 0x0000000003087348 */ /* 0x001fea0003c00000 */
[----:B------:R-:W-:Y:S01]  /*1ed0*/  NOP ;  /* 0x0000000000007918 */ /* 0x000fe20000000000 */
[----:B0-----:R-:W-:Y:S01]  /*1ee0*/  ENDCOLLECTIVE ;  /* 0x000000000000791b */ /* 0x001fe20003800000 */
.L_x_1604:
        /* <DEDUP_REMOVED lines=9> */
.L_x_1605:
        /* <DEDUP_REMOVED lines=9> */
.L_x_1606:
[----:B------:R-:W-:Y:S05]  /*2010*/  BRA `(.L_x_1607) ;  /* 0xfffffff400307947 */ /* 0x000fea000383ffff */
.L_x_1608:
        /* <DEDUP_REMOVED lines=14> */
.L_x_4449:


//--------------------- .text._Z30group_norm_nhwc_fwd_sum_kernelI11Fp32IOFp32WLi64EEv26Group_norm_nhwc_fwd_params --------------------------
	.section	.text._Z30group_norm_nhwc_fwd_sum_kernelI11Fp32IOFp32WLi64EEv26Group_norm_nhwc_fwd_params,"ax",@progbits
	.align	128
        .global         _Z30group_norm_nhwc_fwd_sum_kernelI11Fp32IOFp32WLi64EEv26Group_norm_nhwc_fwd_params
        .type           _Z30group_norm_nhwc_fwd_sum_kernelI11Fp32IOFp32WLi64EEv26Group_norm_nhwc_fwd_params,@function
        .size           _Z30group_norm_nhwc_fwd_sum_kernelI11Fp32IOFp32WLi64EEv26Group_norm_nhwc_fwd_params,(.L_x_4450 - _Z30group_norm_nhwc_fwd_sum_kernelI11Fp32IOFp32WLi64EEv26Group_norm_nhwc_fwd_params)
        .other          _Z30group_norm_nhwc_fwd_sum_kernelI11Fp32IOFp32WLi64EEv26Group_norm_nhwc_fwd_params,@"STO_CUDA_ENTRY STV_DEFAULT"
_Z30group_norm_nhwc_fwd_sum_kernelI11Fp32IOFp32WLi64EEv26Group_norm_nhwc_fwd_params:
.text._Z30group_norm_nhwc_fwd_sum_kernelI11Fp32IOFp32WLi64EEv26Group_norm_nhwc_fwd_params:
[----:B------:R-:W-:Y:S08]  /*0000*/  LDC R1, c[0x0][0x28] ;  /* 0x00000a00ff017b82 */ /* 0x000ff00000000800 */
[----:B------:R-:W0:Y:S01]  /*0010*/  S2UR UR4, SR_CTAID.Y ;  /* 0x00000000000479c3 */ /* 0x000e220000002600 */
[----:B------:R-:W1:Y:S01]  /*0020*/  S2R R0, SR_TID.X ;  /* 0x0000000000007919 */ /* 0x000e620000002100 */
[----:B------:R-:W-:Y:S01]  /*0030*/  ULDC.64 UR6, c[0x0][0x208] ;  /* 0x0000820000067ab9 */ /* 0x000fe20000000a00 */
[----:B------:R-:W-:-:S02]  /*0040*/  IMAD.MOV.U32 R22, RZ, RZ, RZ ;  /* 0x000000ffff167224 */ /* 0x000fc400078e00ff */
[----:B------:R-:W-:-:S03]  /*0050*/  IMAD.MOV.U32 R10, RZ, RZ, RZ ;  /* 0x000000ffff0a7224 */ /* 0x000fc600078e00ff */
[----:B------:R-:W0:Y:S08]  /*0060*/  LDC R2, c[0x0][0x294] ;  /* 0x0000a500ff027b82 */ /* 0x000e300000000800 */
[----:B------:R-:W2:Y:S01]  /*0070*/  LDC.64 R6, c[0x0][0x278] ;  /* 0x00009e00ff067b82 */ /* 0x000ea20000000a00 */
[----:B0-----:R-:W-:Y:S01]  /*0080*/  IMAD R3, R2, UR4, RZ ;  /* 0x0000000402037c24 */ /* 0x001fe2000f8e02ff */
[----:B-1----:R-:W-:-:S04]  /*0090*/  SHF.L.U32 R20, R0, 0x1, RZ ;  /* 0x0000000100147819 */ /* 0x002fc800000006ff */
[----:B------:R-:W-:Y:S02]  /*00a0*/  SHF.R.S32.HI R11, RZ, 0x1f, R3 ;  /* 0x0000001fff0b7819 */ /* 0x000fe40000011403 */
[----:B------:R-:W-:-:S04]  /*00b0*/  IADD3 R5, P0, R3, R2, RZ ;  /* 0x0000000203057210 */ /* 0x000fc80007f1e0ff */
[----:B------:R-:W-:Y:S02]  /*00c0*/  LEA.HI.X.SX32 R2, R2, R11, 0x1, P0 ;  /* 0x0000000b02027211 */ /* 0x000fe400000f0eff */
[----:B--2---:R-:W-:-:S04]  /*00d0*/  ISETP.LT.U32.AND P0, PT, R5, R6, PT ;  /* 0x000000060500720c */ /* 0x004fc80003f01070 */
[----:B------:R-:W-:-:S04]  /*00e0*/  ISETP.LT.AND.EX P0, PT, R2, R7, PT, P0 ;  /* 0x000000070200720c */ /* 0x000fc80003f01300 */
[----:B------:R-:W-:-:S04]  /*00f0*/  SEL R2, R5, R6, P0 ;  /* 0x0000000605027207 */ /* 0x000fc80000000000 */
[----:B------:R-:W-:-:S13]  /*0100*/  ISETP.GE.AND P0, PT, R3, R2, PT ;  /* 0x000000020300720c */ /* 0x000fda0003f06270 */
[----:B------:R-:W-:Y:S05]  /*0110*/  @P0 BRA `(.L_x_1609) ;  /* 0x0000000800280947 */ /* 0x000fea0003800000 */
[----:B------:R-:W0:Y:S01]  /*0120*/  S2UR UR4, SR_CTAID.Z ;  /* 0x00000000000479c3 */ /* 0x000e220000002700 */
[----:B------:R-:W-:Y:S01]  /*0130*/  IMAD.IADD R6, R2, 0x1, -R3 ;  /* 0x0000000102067824 */ /* 0x000fe200078e0a03 */
[----:B------:R-:W-:Y:S01]  /*0140*/  MOV R9, R3 ;  /* 0x0000000300097202 */ /* 0x000fe20000000f00 */
[----:B------:R-:W-:Y:S02]  /*0150*/  IMAD.MOV.U32 R10, RZ, RZ, RZ ;  /* 0x000000ffff0a7224 */ /* 0x000fe400078e00ff */
[----:B------:R-:W-:Y:S01]  /*0160*/  IMAD.MOV.U32 R22, RZ, RZ, RZ ;  /* 0x000000ffff167224 */ /* 0x000fe200078e00ff */
[----:B------:R-:W-:Y:S02]  /*0170*/  LOP3.LUT P0, R16, R6, 0x3, RZ, 0xc0, !PT ;  /* 0x0000000306107812 */ /* 0x000fe4000780c0ff */
[----:B------:R-:W1:Y:S08]  /*0180*/  S2UR UR5, SR_CTAID.X ;  /* 0x00000000000579c3 */ /* 0x000e700000002500 */
[----:B------:R-:W1:Y:S08]  /*0190*/  LDC R5, c[0x0][0x2a0] ;  /* 0x0000a800ff057b82 */ /* 0x000e700000000800 */
[----:B------:R-:W2:Y:S01]  /*01a0*/  LDC.64 R24, c[0x0][0x280] ;  /* 0x0000a000ff187b82 */ /* 0x000ea20000000a00 */
[----:B0-----:R-:W-:Y:S01]  /*01b0*/  USHF.R.S32.HI UR8, URZ, 0x1f, UR4 ;  /* 0x0000001f3f087899 */ /* 0x001fe20008011404 */
[----:B-1----:R-:W-:-:S05]  /*01c0*/  IMAD R4, R5, UR5, R20 ;  /* 0x0000000505047c24 */ /* 0x002fca000f8e0214 */
[----:B------:R-:W-:Y:S01]  /*01d0*/  SHF.R.S32.HI R5, RZ, 0x1f, R4 ;  /* 0x0000001fff057819 */ /* 0x000fe20000011404 */
[----:B--2---:R-:W-:-:S04]  /*01e0*/  IMAD R8, R24, UR8, RZ ;  /* 0x0000000818087c24 */ /* 0x004fc8000f8e02ff */
[----:B------:R-:W-:Y:S02]  /*01f0*/  IMAD R7, R25, UR4, R8 ;  /* 0x0000000419077c24 */ /* 0x000fe4000f8e0208 */
[----:B------:R-:W-:-:S04]  /*0200*/  IMAD.WIDE.U32 R24, R24, UR4, R4 ;  /* 0x0000000418187c25 */ /* 0x000fc8000f8e0004 */
[----:B------:R-:W-:Y:S01]  /*0210*/  IMAD.IADD R7, R25, 0x1, R7 ;  /* 0x0000000119077824 */ /* 0x000fe200078e0207 */
[----:B------:R-:W-:Y:S06]  /*0220*/  @!P0 BRA `(.L_x_1610) ;  /* 0x0000000000708947 */ /* 0x000fec0003800000 */
[----:B------:R-:W-:Y:S01]  /*0230*/  ULDC.64 UR4, c[0x0][0x270] ;  /* 0x00009c0000047ab9 */ /* 0x000fe20000000a00 */
[----:B------:R-:W-:Y:S01]  /*0240*/  MOV R17, R3 ;  /* 0x0000000300117202 */ /* 0x000fe20000000f00 */
[----:B------:R-:W-:Y:S01]  /*0250*/  IMAD.MOV.U32 R10, RZ, RZ, RZ ;  /* 0x000000ffff0a7224 */ /* 0x000fe200078e00ff */
[----:B------:R-:W-:Y:S01]  /*0260*/  ISETP.GE.U32.AND P0, PT, R4, UR4, PT ;  /* 0x0000000404007c0c */ /* 0x000fe2000bf06070 */
[----:B------:R-:W-:-:S03]  /*0270*/  IMAD.MOV.U32 R22, RZ, RZ, RZ ;  /* 0x000000ffff167224 */ /* 0x000fc600078e00ff */
[----:B------:R-:W-:-:S13]  /*0280*/  ISETP.GE.AND.EX P0, PT, R5, UR5, PT, P0 ;  /* 0x0000000505007c0c */ /* 0x000fda000bf06300 */
.L_x_1611:
[----:B------:R-:W0:Y:S01]  /*0290*/  @!P0 LDC.64 R14, c[0x0][0x270] ;  /* 0x00009c00ff0e8b82 */ /* 0x000e220000000a00 */
[----:B------:R-:W-:-:S07]  /*02a0*/  @!P0 MOV R6, R24 ;  /* 0x0000001800068202 */ /* 0x000fce0000000f00 */
        /* <DEDUP_REMOVED lines=20> */
.L_x_1610:
[----:B------:R-:W-:-:S04]  /*03f0*/  LOP3.LUT R6, RZ, R2, RZ, 0x33, !PT ;  /* 0x00000002ff067212 */ /* 0x000fc800078e33ff */
[----:B------:R-:W-:-:S04]  /*0400*/  IADD3 R6, -R6, -0x2, -R3 ;  /* 0xfffffffe06067810 */ /* 0x000fc80007ffe903 */
[----:B------:R-:W-:-:S13]  /*0410*/  ISETP.GE.U32.AND P0, PT, R6, 0x3, PT ;  /* 0x000000030600780c */ /* 0x000fda0003f06070 */
[----:B------:R-:W-:Y:S05]  /*0420*/  @!P0 BRA `(.L_x_1609) ;  /* 0x0000000400648947 */ /* 0x000fea0003800000 */
[----:B------:R-:W-:Y:S01]  /*0430*/  ULDC.64 UR4, c[0x0][0x270] ;  /* 0x00009c0000047ab9 */ /* 0x000fe20000000a00 */
[C---:B------:R-:W-:Y:S01]  /*0440*/  VIADD R8, R9.reuse, 0x1 ;  /* 0x0000000109087836 */ /* 0x040fe20000000000 */
[----:B------:R-:W-:Y:S01]  /*0450*/  ISETP.GE.U32.AND P0, PT, R4, UR4, PT ;  /* 0x0000000404007c0c */ /* 0x000fe2000bf06070 */
[C---:B------:R-:W-:Y:S01]  /*0460*/  VIADD R4, R9.reuse, 0x3 ;  /* 0x0000000309047836 */ /* 0x040fe20000000000 */
[----:B------:R-:W-:Y:S01]  /*0470*/  IADD3 R6, R9, 0x2, RZ ;  /* 0x0000000209067810 */ /* 0x000fe20007ffe0ff */
[--C-:B------:R-:W-:Y:S01]  /*0480*/  IMAD.MOV.U32 R3, RZ, RZ, R9.reuse ;  /* 0x000000ffff037224 */ /* 0x100fe200078e0009 */
[----:B------:R-:W-:Y:S02]  /*0490*/  ISETP.GE.AND.EX P0, PT, R5, UR5, PT, P0 ;  /* 0x0000000505007c0c */ /* 0x000fe4000bf06300 */
[----:B------:R-:W-:Y:S02]  /*04a0*/  SHF.R.S32.HI R5, RZ, 0x1f, R9 ;  /* 0x0000001fff057819 */ /* 0x000fe40000011409 */
[----:B------:R-:W-:-:S02]  /*04b0*/  SHF.R.S32.HI R21, RZ, 0x1f, R4 ;  /* 0x0000001fff157819 */ /* 0x000fc40000011404 */
[----:B------:R-:W-:Y:S02]  /*04c0*/  SHF.R.S32.HI R11, RZ, 0x1f, R6 ;  /* 0x0000001fff0b7819 */ /* 0x000fe40000011406 */
[----:B------:R-:W-:-:S07]  /*04d0*/  SHF.R.S32.HI R9, RZ, 0x1f, R8 ;  /* 0x0000001fff097819 */ /* 0x000fce0000011408 */
.L_x_1612:
        /* <DEDUP_REMOVED lines=8> */
[----:B------:R-:W-:Y:S01]  /*0560*/  @!P0 IMAD.IADD R12, R17, 0x1, R15 ;  /* 0x00000001110c8824 */ /* 0x000fe200078e020f */
[----:B------:R-:W-:-:S04]  /*0570*/  CS2R R14, SRZ ;  /* 0x00000000000e7805 */ /* 0x000fc8000001ff00 */
[----:B------:R-:W-:Y:S02]  /*0580*/  @!P0 LEA.HI.X R29, R16, R13, R12, 0x2, P1 ;  /* 0x0000000d101d8211 */ /* 0x000fe400008f140c */
[----:B------:R-:W0:Y:S03]  /*0590*/  @!P0 LDC.64 R16, c[0x0][0x270] ;  /* 0x00009c00ff108b82 */ /* 0x000e260000000a00 */
[----:B------:R-:W2:Y:S01]  /*05a0*/  @!P0 LDG.E.64 R14, desc[UR6][R28.64] ;  /* 0x000000061c0e8981 */ /* 0x000ea2000c1e1b00 */
[----:B------:R-:W-:Y:S01]  /*05b0*/  @!P0 MOV R18, R24 ;  /* 0x0000001800128202 */ /* 0x000fe20000000f00 */
[----:B------:R-:W-:-:S03]  /*05c0*/  @!P0 IMAD.MOV.U32 R19, RZ, RZ, R7 ;  /* 0x000000ffff138224 */ /* 0x000fc600078e0007 */
[----:B------:R-:W1:Y:S01]  /*05d0*/  @!P0 LDC.64 R12, c[0x0][0x220] ;  /* 0x00008800ff0c8b82 */ /* 0x000e620000000a00 */
[-C--:B0-----:R-:W-:Y:S02]  /*05e0*/  @!P0 IMAD R23, R9, R16.reuse, RZ ;  /* 0x0000001009178224 */ /* 0x081fe400078e02ff */
[----:B------:R-:W-:-:S04]  /*05f0*/  @!P0 IMAD.WIDE.U32 R18, R8, R16, R18 ;  /* 0x0000001008128225 */ /* 0x000fc800078e0012 */
[----:B------:R-:W-:Y:S02]  /*0600*/  @!P0 IMAD R23, R8, R17, R23 ;  /* 0x0000001108178224 */ /* 0x000fe400078e0217 */
[----:B------:R-:W0:Y:S01]  /*0610*/  @!P0 LDC.64 R16, c[0x0][0x270] ;  /* 0x00009c00ff108b82 */ /* 0x000e220000000a00 */
[----:B-1----:R-:W-:Y:S01]  /*0620*/  @!P0 LEA R26, P1, R18, R12, 0x2 ;  /* 0x0000000c121a8211 */ /* 0x002fe200078210ff */
[----:B------:R-:W-:-:S05]  /*0630*/  @!P0 IMAD.IADD R12, R19, 0x1, R23 ;  /* 0x00000001130c8824 */ /* 0x000fca00078e0217 */
[----:B------:R-:W-:Y:S02]  /*0640*/  @!P0 LEA.HI.X R27, R18, R13, R12, 0x2, P1 ;  /* 0x0000000d121b8211 */ /* 0x000fe400008f140c */
[----:B------:R-:W-:Y:S01]  /*0650*/  CS2R R12, SRZ ;  /* 0x00000000000c7805 */ /* 0x000fe2000001ff00 */
[----:B------:R-:W1:Y:S05]  /*0660*/  @!P0 LDC.64 R18, c[0x0][0x220] ;  /* 0x00008800ff128b82 */ /* 0x000e6a0000000a00 */
[----:B------:R3:W4:Y:S02]  /*0670*/  @!P0 LDG.E.64 R12, desc[UR6][R26.64] ;  /* 0x000000061a0c8981 */ /* 0x000724000c1e1b00 */
[----:B---3--:R-:W-:Y:S01]  /*0680*/  @!P0 MOV R26, R24 ;  /* 0x00000018001a8202 */ /* 0x008fe20000000f00 */
[----:B------:R-:W-:-:S04]  /*0690*/  @!P0 IMAD.MOV.U32 R27, RZ, RZ, R7 ;  /* 0x000000ffff1b8224 */ /* 0x000fc800078e0007 */
[----:B0-----:R-:W-:-:S04]  /*06a0*/  @!P0 IMAD.WIDE.U32 R26, R6, R16, R26 ;  /* 0x00000010061a8225 */ /* 0x001fc800078e001a */
[----:B------:R-:W-:Y:S01]  /*06b0*/  @!P0 IMAD R16, R11, R16, RZ ;  /* 0x000000100b108224 */ /* 0x000fe200078e02ff */
[----:B-1----:R-:W-:-:S03]  /*06c0*/  @!P0 LEA R28, P1, R26, R18, 0x2 ;  /* 0x000000121a1c8211 */ /* 0x002fc600078210ff */
[----:B------:R-:W-:-:S04]  /*06d0*/  @!P0 IMAD R17, R6, R17, R16 ;  /* 0x0000001106118224 */ /* 0x000fc800078e0210 */
[----:B------:R-:W-:-:S05]  /*06e0*/  @!P0 IMAD.IADD R16, R27, 0x1, R17 ;  /* 0x000000011b108824 */ /* 0x000fca00078e0211 */
[----:B------:R-:W-:Y:S02]  /*06f0*/  @!P0 LEA.HI.X R29, R26, R19, R16, 0x2, P1 ;  /* 0x000000131a1d8211 */ /* 0x000fe400008f1410 */
[----:B------:R-:W-:Y:S01]  /*0700*/  CS2R R18, SRZ ;  /* 0x0000000000127805 */ /* 0x000fe2000001ff00 */
[----:B------:R-:W0:Y:S05]  /*0710*/  @!P0 LDC.64 R16, c[0x0][0x270] ;  /* 0x00009c00ff108b82 */ /* 0x000e2a0000000a00 */
[----:B------:R-:W3:Y:S01]  /*0720*/  @!P0 LDG.E.64 R18, desc[UR6][R28.64] ;  /* 0x000000061c128981 */ /* 0x000ee2000c1e1b00 */
[----:B0-----:R-:W-:-:S04]  /*0730*/  @!P0 IMAD R26, R21, R16, RZ ;  /* 0x00000010151a8224 */ /* 0x001fc800078e02ff */
[----:B------:R-:W-:Y:S02]  /*0740*/  @!P0 IMAD R17, R4, R17, R26 ;  /* 0x0000001104118224 */ /* 0x000fe400078e021a */
[C---:B--2---:R-:W-:Y:S01]  /*0750*/  FADD.FTZ R23, R14.reuse, R15 ;  /* 0x0000000f0e177221 */ /* 0x044fe20000010000 */
[----:B------:R-:W-:-:S03]  /*0760*/  FMUL.FTZ R14, R14, R14 ;  /* 0x0000000e0e0e7220 */ /* 0x000fc60000410000 */
[----:B------:R-:W-:Y:S01]  /*0770*/  FADD.FTZ R22, R23, R22 ;  /* 0x0000001617167221 */ /* 0x000fe20000010000 */
[----:B------:R-:W-:Y:S01]  /*0780*/  FFMA.FTZ R23, R15, R15, R14 ;  /* 0x0000000f0f177223 */ /* 0x000fe2000001000e */
[----:B------:R-:W-:Y:S01]  /*0790*/  @!P0 MOV R14, R24 ;  /* 0x00000018000e8202 */ /* 0x000fe20000000f00 */
[----:B------:R-:W-:-:S04]  /*07a0*/  @!P0 IMAD.MOV.U32 R15, RZ, RZ, R7 ;  /* 0x000000ffff0f8224 */ /* 0x000fc800078e0007 */
[----:B------:R-:W-:Y:S02]  /*07b0*/  @!P0 IMAD.WIDE.U32 R26, R4, R16, R14 ;  /* 0x00000010041a8225 */ /* 0x000fe400078e000e */
[----:B------:R-:W0:Y:S02]  /*07c0*/  @!P0 LDC.64 R14, c[0x0][0x220] ;  /* 0x00008800ff0e8b82 */ /* 0x000e240000000a00 */
[----:B------:R-:W-:Y:S01]  /*07d0*/  @!P0 IMAD.IADD R17, R27, 0x1, R17 ;  /* 0x000000011b118824 */ /* 0x000fe200078e0211 */
[----:B0-----:R-:W-:-:S04]  /*07e0*/  @!P0 LEA R16, P1, R26, R14, 0x2 ;  /* 0x0000000e1a108211 */ /* 0x001fc800078210ff */
[----:B------:R-:W-:Y:S02]  /*07f0*/  @!P0 LEA.HI.X R17, R26, R15, R17, 0x2, P1 ;  /* 0x0000000f1a118211 */ /* 0x000fe400008f1411 */
[----:B------:R-:W-:-:S06]  /*0800*/  CS2R R14, SRZ ;  /* 0x00000000000e7805 */ /* 0x000fcc000001ff00 */
[----:B------:R-:W2:Y:S01]  /*0810*/  @!P0 LDG.E.64 R14, desc[UR6][R16.64] ;  /* 0x00000006100e8981 */ /* 0x000ea2000c1e1b00 */
[----:B------:R-:W-:Y:S01]  /*0820*/  IADD3 R3, P2, R3, 0x4, RZ ;  /* 0x0000000403037810 */ /* 0x000fe20007f5e0ff */
[----:B------:R-:W-:Y:S01]  /*0830*/  FADD.FTZ R27, R23, R10 ;  /* 0x0000000a171b7221 */ /* 0x000fe20000010000 */
[C---:B----4-:R-:W-:Y:S01]  /*0840*/  FMUL.FTZ R10, R12.reuse, R12 ;  /* 0x0000000c0c0a7220 */ /* 0x050fe20000410000 */
[----:B------:R-:W-:Y:S01]  /*0850*/  FADD.FTZ R23, R12, R13 ;  /* 0x0000000d0c177221 */ /* 0x000fe20000010000 */
[----:B------:R-:W-:Y:S02]  /*0860*/  ISETP.GE.AND P1, PT, R3, R2, PT ;  /* 0x000000020300720c */ /* 0x000fe40003f26270 */
[----:B------:R-:W-:Y:S01]  /*0870*/  FFMA.FTZ R10, R13, R13, R10 ;  /* 0x0000000d0d0a7223 */ /* 0x000fe2000001000a */
[----:B------:R-:W-:Y:S01]  /*0880*/  FADD.FTZ R23, R22, R23 ;  /* 0x0000001716177221 */ /* 0x000fe20000010000 */
[----:B------:R-:W-:Y:S02]  /*0890*/  IADD3 R8, P5, R8, 0x4, RZ ;  /* 0x0000000408087810 */ /* 0x000fe40007fbe0ff */
[----:B------:R-:W-:Y:S01]  /*08a0*/  FADD.FTZ R27, R27, R10 ;  /* 0x0000000a1b1b7221 */ /* 0x000fe20000010000 */
[----:B------:R-:W-:-:S02]  /*08b0*/  IADD3 R6, P4, R6, 0x4, RZ ;  /* 0x0000000406067810 */ /* 0x000fc40007f9e0ff */
[----:B------:R-:W-:Y:S01]  /*08c0*/  IADD3 R4, P3, R4, 0x4, RZ ;  /* 0x0000000404047810 */ /* 0x000fe20007f7e0ff */
[----:B------:R-:W-:Y:S01]  /*08d0*/  IMAD.X R9, RZ, RZ, R9, P5 ;  /* 0x000000ffff097224 */ /* 0x000fe200028e0609 */
[----:B------:R-:W-:Y:S01]  /*08e0*/  IADD3.X R5, RZ, R5, RZ, P2, !PT ;  /* 0x00000005ff057210 */ /* 0x000fe200017fe4ff */
[----:B------:R-:W-:Y:S01]  /*08f0*/  IMAD.X R11, RZ, RZ, R11, P4 ;  /* 0x000000ffff0b7224 */ /* 0x000fe200020e060b */
[----:B------:R-:W-:Y:S01]  /*0900*/  IADD3.X R21, RZ, R21, RZ, P3, !PT ;  /* 0x00000015ff157210 */ /* 0x000fe20001ffe4ff */
[C---:B---3--:R-:W-:Y:S01]  /*0910*/  FMUL.FTZ R12, R18.reuse, R18 ;  /* 0x00000012120c7220 */ /* 0x048fe20000410000 */
[----:B------:R-:W-:-:S03]  /*0920*/  FADD.FTZ R18, R18, R19 ;  /* 0x0000001312127221 */ /* 0x000fc60000010000 */
[----:B------:R-:W-:Y:S01]  /*0930*/  FFMA.FTZ R12, R19, R19, R12 ;  /* 0x00000013130c7223 */ /* 0x000fe2000001000c */
[----:B------:R-:W-:-:S03]  /*0940*/  FADD.FTZ R23, R23, R18 ;  /* 0x0000001217177221 */ /* 0x000fc60000010000 */
[----:B------:R-:W-:Y:S01]  /*0950*/  FADD.FTZ R27, R27, R12 ;  /* 0x0000000c1b1b7221 */ /* 0x000fe20000010000 */
[C---:B--2---:R-:W-:Y:S01]  /*0960*/  FMUL.FTZ R10, R14.reuse, R14 ;  /* 0x0000000e0e0a7220 */ /* 0x044fe20000410000 */
[----:B------:R-:W-:-:S03]  /*0970*/  FADD.FTZ R14, R14, R15 ;  /* 0x0000000f0e0e7221 */ /* 0x000fc60000010000 */
[----:B------:R-:W-:Y:S01]  /*0980*/  FFMA.FTZ R10, R15, R15, R10 ;  /* 0x0000000f0f0a7223 */ /* 0x000fe2000001000a */
[----:B------:R-:W-:-:S03]  /*0990*/  FADD.FTZ R22, R23, R14 ;  /* 0x0000000e17167221 */ /* 0x000fc60000010000 */
[----:B------:R-:W-:Y:S01]  /*09a0*/  FADD.FTZ R10, R27, R10 ;  /* 0x0000000a1b0a7221 */ /* 0x000fe20000010000 */
[----:B------:R-:W-:Y:S06]  /*09b0*/  @!P1 BRA `(.L_x_1612) ;  /* 0xfffffff800c89947 */ /* 0x000fec000383ffff */
.L_x_1609:
[----:B------:R-:W-:Y:S01]  /*09c0*/  ULDC UR5, c[0x0][0x29c] ;  /* 0x0000a70000057ab9 */ /* 0x000fe20000000800 */
[----:B------:R-:W0:Y:S01]  /*09d0*/  S2R R8, SR_CgaCtaId ;  /* 0x0000000000087919 */ /* 0x000e220000008800 */
[----:B------:R-:W1:Y:S01]  /*09e0*/  I2F.U32.RP R4, UR5 ;  /* 0x0000000500047d06 */ /* 0x000e620008209000 */
[----:B------:R-:W-:Y:S02]  /*09f0*/  ISETP.NE.U32.AND P2, PT, RZ, UR5, PT ;  /* 0x00000005ff007c0c */ /* 0x000fe4000bf45070 */
[----:B------:R-:W-:-:S05]  /*0a00*/  MOV R11, 0x400 ;  /* 0x00000400000b7802 */ /* 0x000fca0000000f00 */
[----:B-1----:R-:W1:Y:S02]  /*0a10*/  MUFU.RCP R4, R4 ;  /* 0x0000000400047308 */ /* 0x002e640000001000 */
[----:B-1----:R-:W-:-:S06]  /*0a20*/  VIADD R2, R4, 0xffffffe ;  /* 0x0ffffffe04027836 */ /* 0x002fcc0000000000 */
[----:B------:R1:W2:Y:S02]  /*0a30*/  F2I.FTZ.U32.TRUNC.NTZ R3, R2 ;  /* 0x0000000200037305 */ /* 0x0002a4000021f000 */
[----:B-1----:R-:W-:Y:S01]  /*0a40*/  HFMA2.MMA R2, -RZ, RZ, 0, 0 ;  /* 0x00000000ff027435 */ /* 0x002fe200000001ff */
[----:B--2---:R-:W-:-:S04]  /*0a50*/  IMAD.MOV R5, RZ, RZ, -R3 ;  /* 0x000000ffff057224 */ /* 0x004fc800078e0a03 */
[----:B------:R-:W-:-:S05]  /*0a60*/  IMAD R5, R5, UR5, RZ ;  /* 0x0000000505057c24 */ /* 0x000fca000f8e02ff */
[----:B------:R-:W-:-:S06]  /*0a70*/  IMAD.HI.U32 R3, R3, R5, R2 ;  /* 0x0000000503037227 */ /* 0x000fcc00078e0002 */
[----:B------:R-:W-:-:S04]  /*0a80*/  IMAD.HI.U32 R9, R3, R20, RZ ;  /* 0x0000001403097227 */ /* 0x000fc800078e00ff */
[----:B------:R-:W-:-:S04]  /*0a90*/  IMAD.MOV R3, RZ, RZ, -R9 ;  /* 0x000000ffff037224 */ /* 0x000fc800078e0a09 */
[----:B------:R-:W-:-:S05]  /*0aa0*/  IMAD R3, R3, UR5, R20 ;  /* 0x0000000503037c24 */ /* 0x000fca000f8e0214 */
[----:B------:R-:W-:-:S13]  /*0ab0*/  ISETP.GE.U32.AND P0, PT, R3, UR5, PT ;  /* 0x0000000503007c0c */ /* 0x000fda000bf06070 */
[----:B------:R-:W-:Y:S01]  /*0ac0*/  @P0 VIADD R3, R3, -UR5 ;  /* 0x8000000503030c36 */ /* 0x000fe20008000000 */
[----:B------:R-:W-:-:S04]  /*0ad0*/  @P0 IADD3 R9, R9, 0x1, RZ ;  /* 0x0000000109090810 */ /* 0x000fc80007ffe0ff */
[----:B------:R-:W-:-:S13]  /*0ae0*/  ISETP.GE.U32.AND P1, PT, R3, UR5, PT ;  /* 0x0000000503007c0c */ /* 0x000fda000bf26070 */
[----:B------:R-:W-:Y:S01]  /*0af0*/  @P1 VIADD R9, R9, 0x1 ;  /* 0x0000000109091836 */ /* 0x000fe20000000000 */
[----:B------:R-:W-:-:S05]  /*0b00*/  @!P2 LOP3.LUT R9, RZ, UR5, RZ, 0x33, !PT ;  /* 0x00000005ff09ac12 */ /* 0x000fca000f8e33ff */
[----:B------:R-:W-:-:S04]  /*0b10*/  IMAD.MOV R3, RZ, RZ, -R9 ;  /* 0x000000ffff037224 */ /* 0x000fc800078e0a09 */
        /* <DEDUP_REMOVED lines=11> */
[----:B------:R-:W-:Y:S01]  /*0bd0*/  IMAD R20, R20, 0xc, R3 ;  /* 0x0000000c14147824 */ /* 0x000fe200078e0203 */
[----:B------:R-:W1:Y:S01]  /*0be0*/  S2R R14, SR_LANEID ;  /* 0x00000000000e7919 */ /* 0x000e620000000000 */
[----:B------:R-:W-:-:S03]  /*0bf0*/  UMOV UR4, 0xffffffff ;  /* 0xffffffff00047882 */ /* 0x000fc60000000000 */
[----:B------:R-:W2:Y:S04]  /*0c00*/  LDS.64 R6, [R20+0x18] ;  /* 0x0000180014067984 */ /* 0x000ea80000000a00 */
[----:B------:R-:W3:Y:S04]  /*0c10*/  LDS.64 R4, [R20+0x10] ;  /* 0x0000100014047984 */ /* 0x000ee80000000a00 */
[----:B0-----:R-:W0:Y:S01]  /*0c20*/  LDS.64 R2, [R20+0x20] ;  /* 0x0000200014027984 */ /* 0x001e220000000a00 */
[----:B--2---:R-:W-:Y:S02]  /*0c30*/  ISETP.NE.AND P1, PT, R7, RZ, PT ;  /* 0x000000ff0700720c */ /* 0x004fe40003f25270 */
[----:B---3--:R-:W-:Y:S01]  /*0c40*/  IADD3 R10, R4, R7, RZ ;  /* 0x00000007040a7210 */ /* 0x008fe20007ffe0ff */
[----:B0-----:R-:W-:Y:S01]  /*0c50*/  FADD.FTZ R15, R5, R2 ;  /* 0x00000002050f7221 */ /* 0x001fe20000010000 */
[----:B------:R-:W-:-:S04]  /*0c60*/  FADD.FTZ R16, R6, R3 ;  /* 0x0000000306107221 */ /* 0x000fc80000010000 */
[----:B------:R-:W-:Y:S02]  /*0c70*/  FSEL R15, R15, R2, !P1 ;  /* 0x000000020f0f7208 */ /* 0x000fe40004800000 */
[----:B------:R-:W-:Y:S01]  /*0c80*/  FSEL R16, R16, R3, !P1 ;  /* 0x0000000310107208 */ /* 0x000fe20004800000 */
[----:B-1----:R-:W-:Y:S06]  /*0c90*/  BRA.DIV UR4, `(.L_x_1614) ;  /* 0x0000000604907947 */ /* 0x002fec000b800000 */
[----:B------:R-:W0:Y:S01]  /*0ca0*/  SHFL.UP PT, R19, R16, 0x1, RZ ;  /* 0x0420000010137989 */ /* 0x000e2200000e00ff */
[----:B------:R-:W-:Y:S02]  /*0cb0*/  ISETP.GE.AND P2, PT, R14, 0x1, PT ;  /* 0x000000010e00780c */ /* 0x000fe40003f46270 */
[----:B------:R-:W-:Y:S01]  /*0cc0*/  ISETP.NE.AND P0, PT, R10, RZ, PT ;  /* 0x000000ff0a00720c */ /* 0x000fe20003f05270 */
[----:B------:R-:W1:Y:S04]  /*0cd0*/  SHFL.UP PT, R18, R15, 0x1, RZ ;  /* 0x042000000f127989 */ /* 0x000e6800000e00ff */
[----:B------:R-:W2:Y:S01]  /*0ce0*/  SHFL.UP PT, R17, R10, 0x1, RZ ;  /* 0x042000000a117989 */ /* 0x000ea200000e00ff */
[----:B0-----:R-:W-:Y:S01]  /*0cf0*/  FADD.FTZ R19, R16, R19 ;  /* 0x0000001310137221 */ /* 0x001fe20000010000 */
[----:B-1----:R-:W-:-:S04]  /*0d00*/  FADD.FTZ R18, R15, R18 ;  /* 0x000000120f127221 */ /* 0x002fc80000010000 */
[----:B------:R-:W-:Y:S01]  /*0d10*/  @P2 FSEL R16, R19, R16, !P0 ;  /* 0x0000001013102208 */ /* 0x000fe20004000000 */
[----:B--2---:R-:W-:Y:S01]  /*0d20*/  @P2 IMAD.IADD R10, R10, 0x1, R17 ;  /* 0x000000010a0a2824 */ /* 0x004fe200078e0211 */
[----:B------:R-:W-:-:S03]  /*0d30*/  @P2 FSEL R15, R18, R15, !P0 ;  /* 0x0000000f120f2208 */ /* 0x000fc60004000000 */
        /* <DEDUP_REMOVED lines=17> */
[----:B------:R-:W-:Y:S02]  /*0e50*/  @P2 FSEL R16, R19, R16, !P0 ;  /* 0x0000001013102208 */ /* 0x000fe40004000000 */
[----:B--2---:R-:W-:Y:S02]  /*0e60*/  @P2 IADD3 R10, R10, R17, RZ ;  /* 0x000000110a0a2210 */ /* 0x004fe40007ffe0ff */
[----:B------:R-:W-:Y:S01]  /*0e70*/  @P2 FSEL R15, R18, R15, !P0 ;  /* 0x0000000f120f2208 */ /* 0x000fe20004000000 */
        /* <DEDUP_REMOVED lines=20> */
[----:B------:R0:W1:Y:S04]  /*0fc0*/  SHFL.UP PT, R19, R16, 0x1, RZ ;  /* 0x0420000010137989 */ /* 0x00006800000e00ff */
[----:B------:R0:W2:Y:S04]  /*0fd0*/  SHFL.UP PT, R17, R10, 0x1, RZ ;  /* 0x042000000a117989 */ /* 0x0000a800000e00ff */
[----:B------:R0:W3:Y:S02]  /*0fe0*/  SHFL.UP PT, R14, R15, 0x1, RZ ;  /* 0x042000000f0e7989 */ /* 0x0000e400000e00ff */
.L_x_1633:
[----:B------:R-:W-:Y:S02]  /*0ff0*/  ISETP.NE.AND P2, PT, R0, RZ, PT ;  /* 0x000000ff0000720c */ /* 0x000fe40003f45270 */
[----:B------:R-:W-:-:S11]  /*1000*/  PLOP3.LUT P0, PT, PT, PT, PT, 0x80, 0x0 ;  /* 0x000000000000781c */ /* 0x000fd60003f0f070 */
[----:B------:R-:W-:Y:S02]  /*1010*/  @P2 ISETP.NE.AND P3, PT, R4, RZ, PT ;  /* 0x000000ff0400220c */ /* 0x000fe40003f65270 */
[----:B--2---:R-:W-:Y:S02]  /*1020*/  @P2 IADD3 R4, R17, R4, RZ ;  /* 0x0000000411042210 */ /* 0x004fe40007ffe0ff */
[----:B------:R-:W-:-:S03]  /*1030*/  @P2 PLOP3.LUT P0, PT, P3, PT, PT, 0x80, 0x0 ;  /* 0x000000000000281c */ /* 0x000fc60001f0f070 */
[----:B------:R-:W-:-:S10]  /*1040*/  IMAD.IADD R7, R7, 0x1, R4 ;  /* 0x0000000107077824 */ /* 0x000fd400078e0204 */
[----:B-1----:R-:W-:Y:S01]  /*1050*/  @!P0 FADD.FTZ R6, R19, R6 ;  /* 0x0000000613068221 */ /* 0x002fe20000010000 */
[----:B---3--:R-:W-:-:S03]  /*1060*/  @!P0 FADD.FTZ R5, R14, R5 ;  /* 0x000000050e058221 */ /* 0x008fc60000010000 */
[----:B------:R-:W-:Y:S01]  /*1070*/  @!P1 FADD.FTZ R3, R3, R6 ;  /* 0x0000000603039221 */ /* 0x000fe20000010000 */
[----:B------:R-:W-:Y:S01]  /*1080*/  @!P1 FADD.FTZ R2, R2, R5 ;  /* 0x0000000502029221 */ /* 0x000fe20000010000 */
[----:B------:R1:W-:Y:S04]  /*1090*/  STS.64 [R20+0x10], R4 ;  /* 0x0000100414007388 */ /* 0x0003e80000000a00 */
[----:B------:R1:W-:Y:S04]  /*10a0*/  STS.64 [R20+0x18], R6 ;  /* 0x0000180614007388 */ /* 0x0003e80000000a00 */
[----:B------:R1:W-:Y:S02]  /*10b0*/  STS.64 [R20+0x20], R2 ;  /* 0x0000200214007388 */ /* 0x0003e40000000a00 */
.L_x_1613:
[----:B------:R-:W-:Y:S05]  /*10c0*/  WARPSYNC.ALL ;  /* 0x0000000000007948 */ /* 0x000fea0003800000 */
[----:B------:R-:W-:Y:S01]  /*10d0*/  BAR.SYNC.DEFER_BLOCKING 0x0 ;  /* 0x0000000000007b1d */ /* 0x000fe20000010000 */
[----:B------:R-:W-:-:S07]  /*10e0*/  UIADD3 UR4, UR5, -0x2, URZ ;  /* 0xfffffffe05047890 */ /* 0x000fce000fffe03f */
[----:B-1----:R-:W1:Y:S01]  /*10f0*/  LDC R4, c[0x0][0x298] ;  /* 0x0000a600ff047b82 */ /* 0x002e620000000800 */
[----:B------:R-:W-:Y:S01]  /*1100*/  ISETP.NE.AND P1, PT, R12, UR4, PT ;  /* 0x000000040c007c0c */ /* 0x000fe2000bf25270 */
[----:B------:R-:W1:Y:S06]  /*1110*/  S2R R7, SR_TID.X ;  /* 0x0000000000077919 */ /* 0x000e6c0000002100 */
[----:B------:R-:W1:Y:S06]  /*1120*/  S2UR UR4, SR_CTAID.X ;  /* 0x00000000000479c3 */ /* 0x000e6c0000002500 */
[----:B------:R-:W-:Y:S01]  /*1130*/  @!P1 IADD3 R5, R11, 0x320, RZ ;  /* 0x000003200b059810 */ /* 0x000fe20007ffe0ff */
[----:B------:R-:W-:Y:S03]  /*1140*/  @!P1 LDS R3, [R13+0x18] ;  /* 0x000018000d039984 */ /* 0x000fe60000000800 */
[----:B------:R-:W-:Y:S01]  /*1150*/  @!P1 LEA R0, R8, R5, 0x18 ;  /* 0x0000000508009211 */ /* 0x000fe200078ec0ff */
[----:B0-----:R-:W0:Y:S04]  /*1160*/  @!P1 LDS R2, [R13+0x14] ;  /* 0x000014000d029984 */ /* 0x001e280000000800 */
[----:B------:R-:W-:-:S02]  /*1170*/  @!P1 IMAD R0, R9, 0x8, R0 ;  /* 0x0000000809009824 */ /* 0x000fc400078e0200 */
[----:B-1----:R-:W-:Y:S01]  /*1180*/  IMAD R6, R4, UR4, R7 ;  /* 0x0000000404067c24 */ /* 0x002fe2000f8e0207 */
[----:B------:R-:W-:-:S04]  /*1190*/  ULDC UR4, c[0x0][0x288] ;  /* 0x0000a20000047ab9 */ /* 0x000fc80000000800 */
[----:B------:R-:W-:-:S04]  /*11a0*/  ISETP.GE.AND P0, PT, R6, UR4, PT ;  /* 0x0000000406007c0c */ /* 0x000fc8000bf06270 */
[----:B------:R-:W-:Y:S01]  /*11b0*/  ISETP.GE.U32.OR P0, PT, R7, R4, P0 ;  /* 0x000000040700720c */ /* 0x000fe20000706470 */
[----:B0-----:R0:W-:Y:S01]  /*11c0*/  @!P1 STS.64 [R0], R2 ;  /* 0x0000000200009388 */ /* 0x0011e20000000a00 */
[----:B------:R-:W-:Y:S11]  /*11d0*/  BAR.SYNC.DEFER_BLOCKING 0x0 ;  /* 0x0000000000007b1d */ /* 0x000ff60000010000 */
[----:B------:R-:W-:Y:S05]  /*11e0*/  @P0 EXIT ;  /* 0x000000000000094d */ /* 0x000fea0003800000 */
[----:B------:R-:W-:Y:S01]  /*11f0*/  IADD3 R11, R11, 0x320, RZ ;  /* 0x000003200b0b7810 */ /* 0x000fe20007ffe0ff */
[----:B0-----:R-:W0:Y:S01]  /*1200*/  S2R R3, SR_CTAID.Z ;  /* 0x0000000000037919 */ /* 0x001e220000002700 */
[----:B------:R-:W1:Y:S02]  /*1210*/  LDC.64 R4, c[0x0][0x250] ;  /* 0x00009400ff047b82 */ /* 0x000e640000000a00 */
[----:B------:R-:W-:-:S05]  /*1220*/  LEA R0, R8, R11, 0x18 ;  /* 0x0000000b08007211 */ /* 0x000fca00078ec0ff */
[----:B------:R-:W-:-:S05]  /*1230*/  IMAD R0, R7, 0x8, R0 ;  /* 0x0000000807007824 */ /* 0x000fca00078e0200 */
[----:B------:R-:W2:Y:S01]  /*1240*/  LDS.64 R8, [R0] ;  /* 0x0000000000087984 */ /* 0x000ea20000000a00 */
[----:B0-----:R-:W-:-:S05]  /*1250*/  SHF.L.U32 R3, R3, 0x1, RZ ;  /* 0x0000000103037819 */ /* 0x001fca00000006ff */
[C---:B------:R-:W-:Y:S02]  /*1260*/  VIADD R7, R3.reuse, 0x1 ;  /* 0x0000000103077836 */ /* 0x040fe40000000000 */
[--C-:B------:R-:W-:Y:S02]  /*1270*/  IMAD R3, R3, UR4, R6.reuse ;  /* 0x0000000403037c24 */ /* 0x100fe4000f8e0206 */
[----:B------:R-:W-:Y:S02]  /*1280*/  IMAD R7, R7, UR4, R6 ;  /* 0x0000000407077c24 */ /* 0x000fe4000f8e0206 */
[----:B-1----:R-:W-:-:S04]  /*1290*/  IMAD.WIDE R2, R3, 0x4, R4 ;  /* 0x0000000403027825 */ /* 0x002fc800078e0204 */
[----:B------:R-:W-:Y:S01]  /*12a0*/  IMAD.WIDE R4, R7, 0x4, R4 ;  /* 0x0000000407047825 */ /* 0x000fe200078e0204 */
[----:B--2---:R-:W-:Y:S04]  /*12b0*/  REDG.E.ADD.F32.FTZ.RN.STRONG.GPU desc[UR6][R2.64], R8 ;  /* 0x00000008020079a6 */ /* 0x004fe8000c10f386 */
[----:B------:R-:W-:Y:S01]  /*12c0*/  REDG.E.ADD.F32.FTZ.RN.STRONG.GPU desc[UR6][R4.64], R9 ;  /* 0x00000009040079a6 */ /* 0x000fe2000c10f386 */
[----:B------:R-:W-:Y:S05]  /*12d0*/  EXIT ;  /* 0x000000000000794d */ /* 0x000fea0003800000 */
.L_x_1614:
[----:B------:R-:W-:Y:S01]  /*12e0*/  HFMA2.MMA R24, -RZ, RZ, 0, 0 ;  /* 0x00000000ff187435 */ /* 0x000fe200000001ff */
[----:B------:R-:W-:Y:S01]  /*12f0*/  MOV R22, R10 ;  /* 0x0000000a00167202 */ /* 0x000fe20000000f00 */
[----:B------:R-:W-:Y:S01]  /*1300*/  IMAD.MOV.U32 R23, RZ, RZ, 0x1 ;  /* 0x00000001ff177424 */ /* 0x000fe200078e00ff */
[----:B------:R-:W-:Y:S01]  /*1310*/  ISETP.GE.AND P3, PT, R14, 0x1, PT ;  /* 0x000000010e00780c */ /* 0x000fe20003f66270 */
[----:B------:R-:W-:Y:S01]  /*1320*/  IMAD.MOV.U32 R21, RZ, RZ, -0x1 ;  /* 0xffffffffff157424 */ /* 0x000fe200078e00ff */
[----:B------:R-:W-:-:S13]  /*1330*/  ISETP.NE.AND P2, PT, R10, RZ, PT ;  /* 0x000000ff0a00720c */ /* 0x000fda0003f45270 */
[----:B------:R-:W-:Y:S05]  /*1340*/  WARPSYNC.COLLECTIVE R21, `(.L_x_1615) ;  /* 0x0000000015087348 */ /* 0x000fea0003c00000 */
[----:B------:R0:W1:Y:S02]  /*1350*/  SHFL.UP P0, R19, R22, R23, R24 ;  /* 0x0400001716137389 */ /* 0x0000640000000018 */
[----:B01----:R-:W-:Y:S01]  /*1360*/  ENDCOLLECTIVE ;  /* 0x000000000000791b */ /* 0x003fe20003800000 */
.L_x_1615:
[----:B------:R-:W-:Y:S01]  /*1370*/  IMAD.MOV.U32 R22, RZ, RZ, R15 ;  /* 0x000000ffff167224 */ /* 0x000fe200078e000f */
[----:B------:R-:W-:-:S07]  /*1380*/  MOV R17, R19 ;  /* 0x0000001300117202 */ /* 0x000fce0000000f00 */
[----:B------:R-:W-:Y:S05]  /*1390*/  WARPSYNC.COLLECTIVE R21, `(.L_x_1616) ;  /* 0x0000000015087348 */ /* 0x000fea0003c00000 */
[----:B------:R0:W1:Y:S02]  /*13a0*/  SHFL.UP P0, R19, R22, R23, R24 ;  /* 0x0400001716137389 */ /* 0x0000640000000018 */
[----:B01----:R-:W-:Y:S01]  /*13b0*/  ENDCOLLECTIVE ;  /* 0x000000000000791b */ /* 0x003fe20003800000 */
.L_x_1616:
[----:B------:R-:W-:Y:S01]  /*13c0*/  @P3 IADD3 R10, R10, R17, RZ ;  /* 0x000000110a0a3210 */ /* 0x000fe20007ffe0ff */
[----:B------:R-:W-:Y:S01]  /*13d0*/  IMAD.MOV.U32 R22, RZ, RZ, R16 ;  /* 0x000000ffff167224 */ /* 0x000fe200078e0010 */
[----:B------:R-:W-:-:S07]  /*13e0*/  MOV R18, R19 ;  /* 0x0000001300127202 */ /* 0x000fce0000000f00 */
[----:B------:R-:W-:Y:S05]  /*13f0*/  WARPSYNC.COLLECTIVE R21, `(.L_x_1617) ;  /* 0x0000000015087348 */ /* 0x000fea0003c00000 */
[----:B------:R0:W1:Y:S02]  /*1400*/  SHFL.UP P0, R19, R22, R23, R24 ;  /* 0x0400001716137389 */ /* 0x0000640000000018 */
[----:B01----:R-:W-:Y:S01]  /*1410*/  ENDCOLLECTIVE ;  /* 0x000000000000791b */ /* 0x003fe20003800000 */
.L_x_1617:
[----:B------:R-:W-:-:S05]  /*1420*/  FADD.FTZ R18, R15, R18 ;  /* 0x000000120f127221 */ /* 0x000fca0000010000 */
[----:B------:R-:W-:Y:S01]  /*1430*/  @P3 FSEL R15, R18, R15, !P2 ;  /* 0x0000000f120f3208 */ /* 0x000fe20005000000 */
[----:B------:R-:W-:Y:S01]  /*1440*/  HFMA2.MMA R23, -RZ, RZ, 0, 1.1920928955078125e-07 ;  /* 0x00000002ff177435 */ /* 0x000fe200000001ff */
[----:B------:R-:W-:Y:S02]  /*1450*/  IMAD.MOV.U32 R22, RZ, RZ, R10 ;  /* 0x000000ffff167224 */ /* 0x000fe400078e000a */
[----:B------:R-:W-:-:S05]  /*1460*/  FADD.FTZ R19, R16, R19 ;  /* 0x0000001310137221 */ /* 0x000fca0000010000 */
[----:B------:R-:W-:-:S07]  /*1470*/  @P3 FSEL R16, R19, R16, !P2 ;  /* 0x0000001013103208 */ /* 0x000fce0005000000 */
[----:B------:R-:W-:Y:S05]  /*1480*/  WARPSYNC.COLLECTIVE R21, `(.L_x_1618) ;  /* 0x0000000015087348 */ /* 0x000fea0003c00000 */
[----:B------:R0:W1:Y:S02]  /*1490*/  SHFL.UP P0, R19, R22, R23, R24 ;  /* 0x0400001716137389 */ /* 0x0000640000000018 */
[----:B01----:R-:W-:Y:S01]  /*14a0*/  ENDCOLLECTIVE ;  /* 0x000000000000791b */ /* 0x003fe20003800000 */
.L_x_1618:
[----:B------:R-:W-:Y:S02]  /*14b0*/  ISETP.GE.AND P3, PT, R14, 0x2, PT ;  /* 0x000000020e00780c */ /* 0x000fe40003f66270 */
[----:B------:R-:W-:Y:S02]  /*14c0*/  ISETP.NE.AND P2, PT, R10, RZ, PT ;  /* 0x000000ff0a00720c */ /* 0x000fe40003f45270 */
[----:B------:R-:W-:Y:S01]  /*14d0*/  MOV R22, R15 ;  /* 0x0000000f00167202 */ /* 0x000fe20000000f00 */
[----:B------:R-:W-:-:S10]  /*14e0*/  IMAD.MOV.U32 R17, RZ, RZ, R19 ;  /* 0x000000ffff117224 */ /* 0x000fd400078e0013 */
[----:B------:R-:W-:Y:S05]  /*14f0*/  WARPSYNC.COLLECTIVE R21, `(.L_x_1619) ;  /* 0x0000000015087348 */ /* 0x000fea0003c00000 */
[----:B------:R0:W1:Y:S02]  /*1500*/  SHFL.UP P0, R19, R22, R23, R24 ;  /* 0x0400001716137389 */ /* 0x0000640000000018 */
[----:B01----:R-:W-:Y:S01]  /*1510*/  ENDCOLLECTIVE ;  /* 0x000000000000791b */ /* 0x003fe20003800000 */
.L_x_1619:
[----:B------:R-:W-:Y:S01]  /*1520*/  @P3 IMAD.IADD R10, R10, 0x1, R17 ;  /* 0x000000010a0a3824 */ /* 0x000fe200078e0211 */
[----:B------:R-:W-:Y:S01]  /*1530*/  MOV R22, R16 ;  /* 0x0000001000167202 */ /* 0x000fe20000000f00 */
[----:B------:R-:W-:-:S07]  /*1540*/  IMAD.MOV.U32 R18, RZ, RZ, R19 ;  /* 0x000000ffff127224 */ /* 0x000fce00078e0013 */
[----:B------:R-:W-:Y:S05]  /*1550*/  WARPSYNC.COLLECTIVE R21, `(.L_x_1620) ;  /* 0x0000000015087348 */ /* 0x000fea0003c00000 */
[----:B------:R0:W1:Y:S02]  /*1560*/  SHFL.UP P0, R19, R22, R23, R24 ;  /* 0x0400001716137389 */ /* 0x0000640000000018 */
[----:B01----:R-:W-:Y:S01]  /*1570*/  ENDCOLLECTIVE ;  /* 0x000000000000791b */ /* 0x003fe20003800000 */
.L_x_1620:
[----:B------:R-:W-:-:S05]  /*1580*/  FADD.FTZ R18, R15, R18 ;  /* 0x000000120f127221 */ /* 0x000fca0000010000 */
[----:B------:R-:W-:Y:S02]  /*1590*/  @P3 FSEL R15, R18, R15, !P2 ;  /* 0x0000000f120f3208 */ /* 0x000fe40005000000 */
[----:B------:R-:W-:Y:S01]  /*15a0*/  MOV R22, R10 ;  /* 0x0000000a00167202 */ /* 0x000fe20000000f00 */
[----:B------:R-:W-:Y:S02]  /*15b0*/  IMAD.MOV.U32 R23, RZ, RZ, 0x4 ;  /* 0x00000004ff177424 */ /* 0x000fe400078e00ff */
[----:B------:R-:W-:-:S05]  /*15c0*/  FADD.FTZ R19, R16, R19 ;  /* 0x0000001310137221 */ /* 0x000fca0000010000 */
[----:B------:R-:W-:-:S07]  /*15d0*/  @P3 FSEL R16, R19, R16, !P2 ;  /* 0x0000001013103208 */ /* 0x000fce0005000000 */
[----:B------:R-:W-:Y:S05]  /*15e0*/  WARPSYNC.COLLECTIVE R21, `(.L_x_1621) ;  /* 0x0000000015087348 */ /* 0x000fea0003c00000 */
[----:B------:R0:W1:Y:S02]  /*15f0*/  SHFL.UP P0, R19, R22, R23, R24 ;  /* 0x0400001716137389 */ /* 0x0000640000000018 */
[----:B01----:R-:W-:Y:S01]  /*1600*/  ENDCOLLECTIVE ;  /* 0x000000000000791b */ /* 0x003fe20003800000 */
.L_x_1621:
[----:B------:R-:W-:Y:S02]  /*1610*/  ISETP.GE.AND P3, PT, R14, 0x4, PT ;  /* 0x000000040e00780c */ /* 0x000fe40003f66270 */
[----:B------:R-:W-:Y:S01]  /*1620*/  ISETP.NE.AND P2, PT, R10, RZ, PT ;  /* 0x000000ff0a00720c */ /* 0x000fe20003f45270 */
[----:B------:R-:W-:Y:S01]  /*1630*/  IMAD.MOV.U32 R22, RZ, RZ, R15 ;  /* 0x000000ffff167224 */ /* 0x000fe200078e000f */
[----:B------:R-:W-:-:S11]  /*1640*/  MOV R17, R19 ;  /* 0x0000001300117202 */ /* 0x000fd60000000f00 */
[----:B------:R-:W-:Y:S05]  /*1650*/  WARPSYNC.COLLECTIVE R21, `(.L_x_1622) ;  /* 0x0000000015087348 */ /* 0x000fea0003c00000 */
[----:B------:R0:W1:Y:S02]  /*1660*/  SHFL.UP P0, R19, R22, R23, R24 ;  /* 0x0400001716137389 */ /* 0x0000640000000018 */
[----:B01----:R-:W-:Y:S01]  /*1670*/  ENDCOLLECTIVE ;  /* 0x000000000000791b */ /* 0x003fe20003800000 */
.L_x_1622:
[----:B------:R-:W-:Y:S01]  /*1680*/  @P3 IADD3 R10, R10, R17, RZ ;  /* 0x000000110a0a3210 */ /* 0x000fe20007ffe0ff */
[----:B------:R-:W-:Y:S01]  /*1690*/  IMAD.MOV.U32 R22, RZ, RZ, R16 ;  /* 0x000000ffff167224 */ /* 0x000fe200078e0010 */
[----:B------:R-:W-:-:S07]  /*16a0*/  MOV R18, R19 ;  /* 0x0000001300127202 */ /* 0x000fce0000000f00 */
[----:B------:R-:W-:Y:S05]  /*16b0*/  WARPSYNC.COLLECTIVE R21, `(.L_x_1623) ;  /* 0x0000000015087348 */ /* 0x000fea0003c00000 */
[----:B------:R0:W1:Y:S02]  /*16c0*/  SHFL.UP P0, R19, R22, R23, R24 ;  /* 0x0400001716137389 */ /* 0x0000640000000018 */
[----:B01----:R-:W-:Y:S01]  /*16d0*/  ENDCOLLECTIVE ;  /* 0x000000000000791b */ /* 0x003fe20003800000 */
.L_x_1623:
[----:B------:R-:W-:-:S05]  /*16e0*/  FADD.FTZ R18, R15, R18 ;  /* 0x000000120f127221 */ /* 0x000fca0000010000 */
[----:B------:R-:W-:Y:S01]  /*16f0*/  @P3 FSEL R15, R18, R15, !P2 ;  /* 0x0000000f120f3208 */ /* 0x000fe20005000000 */
[----:B------:R-:W-:Y:S01]  /*1700*/  HFMA2.MMA R23, -RZ, RZ, 0, 4.76837158203125e-07 ;  /* 0x00000008ff177435 */ /* 0x000fe200000001ff */
[----:B------:R-:W-:Y:S02]  /*1710*/  IMAD.MOV.U32 R22, RZ, RZ, R10 ;  /* 0x000000ffff167224 */ /* 0x000fe400078e000a */
[----:B------:R-:W-:-:S05]  /*1720*/  FADD.FTZ R19, R16, R19 ;  /* 0x0000001310137221 */ /* 0x000fca0000010000 */
[----:B------:R-:W-:-:S07]  /*1730*/  @P3 FSEL R16, R19, R16, !P2 ;  /* 0x0000001013103208 */ /* 0x000fce0005000000 */
[----:B------:R-:W-:Y:S05]  /*1740*/  WARPSYNC.COLLECTIVE R21, `(.L_x_1624) ;  /* 0x0000000015087348 */ /* 0x000fea0003c00000 */
[----:B------:R0:W1:Y:S02]  /*1750*/  SHFL.UP P0, R19, R22, R23, R24 ;  /* 0x0400001716137389 */ /* 0x0000640000000018 */
[----:B01----:R-:W-:Y:S01]  /*1760*/  ENDCOLLECTIVE ;  /* 0x000000000000791b */ /* 0x003fe20003800000 */
.L_x_1624:
[----:B------:R-:W-:Y:S02]  /*1770*/  ISETP.GE.AND P3, PT, R14, 0x8, PT ;  /* 0x000000080e00780c */ /* 0x000fe40003f66270 */
[----:B------:R-:W-:Y:S02]  /*1780*/  ISETP.NE.AND P2, PT, R10, RZ, PT ;  /* 0x000000ff0a00720c */ /* 0x000fe40003f45270 */
[----:B------:R-:W-:Y:S01]  /*1790*/  MOV R22, R15 ;  /* 0x0000000f00167202 */ /* 0x000fe20000000f00 */
[----:B------:R-:W-:-:S10]  /*17a0*/  IMAD.MOV.U32 R17, RZ, RZ, R19 ;  /* 0x000000ffff117224 */ /* 0x000fd400078e0013 */
[----:B------:R-:W-:Y:S05]  /*17b0*/  WARPSYNC.COLLECTIVE R21, `(.L_x_1625) ;  /* 0x0000000015087348 */ /* 0x000fea0003c00000 */
[----:B------:R0:W1:Y:S02]  /*17c0*/  SHFL.UP P0, R19, R22, R23, R24 ;  /* 0x0400001716137389 */ /* 0x0000640000000018 */
[----:B01----:R-:W-:Y:S01]  /*17d0*/  ENDCOLLECTIVE ;  /* 0x000000000000791b */ /* 0x003fe20003800000 */
.L_x_1625:
[----:B------:R-:W-:Y:S01]  /*17e0*/  @P3 IMAD.IADD R10, R10, 0x1, R17 ;  /* 0x000000010a0a3824 */ /* 0x000fe200078e0211 */
[----:B------:R-:W-:Y:S01]  /*17f0*/  MOV R22, R16 ;  /* 0x0000001000167202 */ /* 0x000fe20000000f00 */
[----:B------:R-:W-:-:S07]  /*1800*/  IMAD.MOV.U32 R18, RZ, RZ, R19 ;  /* 0x000000ffff127224 */ /* 0x000fce00078e0013 */
[----:B------:R-:W-:Y:S05]  /*1810*/  WARPSYNC.COLLECTIVE R21, `(.L_x_1626) ;  /* 0x0000000015087348 */ /* 0x000fea0003c00000 */
[----:B------:R0:W1:Y:S02]  /*1820*/  SHFL.UP P0, R19, R22, R23, R24 ;  /* 0x0400001716137389 */ /* 0x0000640000000018 */
[----:B01----:R-:W-:Y:S01]  /*1830*/  ENDCOLLECTIVE ;  /* 0x000000000000791b */ /* 0x003fe20003800000 */
.L_x_1626:
        /* <DEDUP_REMOVED lines=9> */
.L_x_1627:
[----:B------:R-:W-:Y:S01]  /*18d0*/  ISETP.GE.AND P2, PT, R14, 0x10, PT ;  /* 0x000000100e00780c */ /* 0x000fe20003f46270 */
[----:B------:R-:W-:Y:S01]  /*18e0*/  IMAD.MOV.U32 R22, RZ, RZ, R15 ;  /* 0x000000ffff167224 */ /* 0x000fe200078e000f */
[----:B------:R-:W-:-:S11]  /*18f0*/  MOV R17, R19 ;  /* 0x0000001300117202 */ /* 0x000fd60000000f00 */
[----:B------:R-:W-:Y:S05]  /*1900*/  WARPSYNC.COLLECTIVE R21, `(.L_x_1628) ;  /* 0x0000000015087348 */ /* 0x000fea0003c00000 */
[----:B------:R0:W1:Y:S02]  /*1910*/  SHFL.UP P0, R19, R22, R23, R24 ;  /* 0x0400001716137389 */ /* 0x0000640000000018 */
[----:B01----:R-:W-:Y:S01]  /*1920*/  ENDCOLLECTIVE ;  /* 0x000000000000791b */ /* 0x003fe20003800000 */
.L_x_1628:
[----:B------:R-:W-:Y:S01]  /*1930*/  IMAD.MOV.U32 R22, RZ, RZ, R16 ;  /* 0x000000ffff167224 */ /* 0x000fe200078e0010 */
[----:B------:R-:W-:-:S07]  /*1940*/  MOV R18, R19 ;  /* 0x0000001300127202 */ /* 0x000fce0000000f00 */
[----:B------:R-:W-:Y:S05]  /*1950*/  WARPSYNC.COLLECTIVE R21, `(.L_x_1629) ;  /* 0x0000000015087348 */ /* 0x000fea0003c00000 */
[----:B------:R0:W1:Y:S02]  /*1960*/  SHFL.UP P0, R19, R22, R23, R24 ;  /* 0x0400001716137389 */ /* 0x0000640000000018 */
[----:B01----:R-:W-:Y:S01]  /*1970*/  ENDCOLLECTIVE ;  /* 0x000000000000791b */ /* 0x003fe20003800000 */
.L_x_1629:
[----:B------:R-:W-:Y:S01]  /*1980*/  FADD.FTZ R18, R15, R18 ;  /* 0x000000120f127221 */ /* 0x000fe20000010000 */
[----:B------:R-:W-:Y:S01]  /*1990*/  HFMA2.MMA R23, -RZ, RZ, 0, 5.9604644775390625e-08 ;  /* 0x00000001ff177435 */ /* 0x000fe200000001ff */
[----:B------:R-:W-:Y:S01]  /*19a0*/  ISETP.NE.AND P0, PT, R10, RZ, PT ;  /* 0x000000ff0a00720c */ /* 0x000fe20003f05270 */
[----:B------:R-:W-:Y:S01]  /*19b0*/  FADD.FTZ R19, R16, R19 ;  /* 0x0000001310137221 */ /* 0x000fe20000010000 */
[----:B------:R-:W-:Y:S02]  /*19c0*/  @P2 IADD3 R10, R10, R17, RZ ;  /* 0x000000110a0a2210 */ /* 0x000fe40007ffe0ff */
[----:B------:R-:W-:Y:S02]  /*19d0*/  @P2 FSEL R15, R18, R15, !P0 ;  /* 0x0000000f120f2208 */ /* 0x000fe40004000000 */
[----:B------:R-:W-:Y:S01]  /*19e0*/  @P2 FSEL R16, R19, R16, !P0 ;  /* 0x0000001013102208 */ /* 0x000fe20004000000 */
[----:B------:R-:W-:-:S07]  /*19f0*/  IMAD.MOV.U32 R22, RZ, RZ, R10 ;  /* 0x000000ffff167224 */ /* 0x000fce00078e000a */
[----:B------:R-:W-:Y:S05]  /*1a00*/  WARPSYNC.COLLECTIVE R21, `(.L_x_1630) ;  /* 0x0000000015087348 */ /* 0x000fea0003c00000 */
[----:B------:R0:W1:Y:S02]  /*1a10*/  SHFL.UP P0, R19, R22, R23, R24 ;  /* 0x0400001716137389 */ /* 0x0000640000000018 */
[----:B01----:R-:W-:Y:S01]  /*1a20*/  ENDCOLLECTIVE ;  /* 0x000000000000791b */ /* 0x003fe20003800000 */
.L_x_1630:
[----:B------:R-:W-:Y:S01]  /*1a30*/  MOV R22, R15 ;  /* 0x0000000f00167202 */ /* 0x000fe20000000f00 */
[----:B------:R-:W-:-:S07]  /*1a40*/  IMAD.MOV.U32 R17, RZ, RZ, R19 ;  /* 0x000000ffff117224 */ /* 0x000fce00078e0013 */
[----:B------:R-:W-:Y:S05]  /*1a50*/  WARPSYNC.COLLECTIVE R21, `(.L_x_1631) ;  /* 0x0000000015087348 */ /* 0x000fea0003c00000 */
[----:B------:R0:W1:Y:S02]  /*1a60*/  SHFL.UP P0, R19, R22, R23, R24 ;  /* 0x0400001716137389 */ /* 0x0000640000000018 */
[----:B01----:R-:W-:Y:S01]  /*1a70*/  ENDCOLLECTIVE ;  /* 0x000000000000791b */ /* 0x003fe20003800000 */
.L_x_1631:
[----:B------:R-:W-:Y:S01]  /*1a80*/  MOV R22, R16 ;  /* 0x0000001000167202 */ /* 0x000fe20000000f00 */
[----:B------:R-:W-:-:S07]  /*1a90*/  IMAD.MOV.U32 R14, RZ, RZ, R19 ;  /* 0x000000ffff0e7224 */ /* 0x000fce00078e0013 */
[----:B------:R-:W-:Y:S05]  /*1aa0*/  WARPSYNC.COLLECTIVE R21, `(.L_x_1632) ;  /* 0x0000000015087348 */ /* 0x000fea0003c00000 */
[----:B------:R0:W1:Y:S02]  /*1ab0*/  SHFL.UP P0, R19, R22, R23, R24 ;  /* 0x0400001716137389 */ /* 0x0000640000000018 */
[----:B01----:R-:W-:Y:S01]  /*1ac0*/  ENDCOLLECTIVE ;  /* 0x000000000000791b */ /* 0x003fe20003800000 */
.L_x_1632:
[----:B------:R-:W-:Y:S05]  /*1ad0*/  BRA `(.L_x_1633) ;  /* 0xfffffff400447947 */ /* 0x000fea000383ffff */
.L_x_1634:
        /* <DEDUP_REMOVED lines=10> */
.L_x_4450:


//--------------------- .text._Z30group_norm_nhwc_fwd_sum_kernelI11Fp32IOFp32WLi128EEv26Group_norm_nhwc_fwd_params --------------------------
	.section	.text._Z30group_norm_nhwc_fwd_sum_kernelI11Fp32IOFp32WLi128EEv26Group_norm_nhwc_fwd_params,"ax",@progbits
	.align	128
        .global         _Z30group_norm_nhwc_fwd_sum_kernelI11Fp32IOFp32WLi128EEv26Group_norm_nhwc_fwd_params
        .type           _Z30group_norm_nhwc_fwd_sum_kernelI11Fp32IOFp32WLi128EEv26Group_norm_nhwc_fwd_params,@function
        .size           _Z30group_norm_nhwc_fwd_sum_kernelI11Fp32IOFp32WLi128EEv26Group_norm_nhwc_fwd_params,(.L_x_4451 - _Z30group_norm_nhwc_fwd_sum_kernelI11Fp32IOFp32WLi128EEv26Group_norm_nhwc_fwd_params)
        .other          _Z30group_norm_nhwc_fwd_sum_kernelI11Fp32IOFp32WLi128EEv26Group_norm_nhwc_fwd_params,@"STO_CUDA_ENTRY STV_DEFAULT"
_Z30group_norm_nhwc_fwd_sum_kernelI11Fp32IOFp32WLi128EEv26Group_norm_nhwc_fwd_params:
.text._Z30group_norm_nhwc_fwd_sum_kernelI11Fp32IOFp32WLi128EEv26Group_norm_nhwc_fwd_params:
        /* <DEDUP_REMOVED lines=41> */
.L_x_1637:
        /* <DEDUP_REMOVED lines=22> */
.L_x_1636:
        /* <DEDUP_REMOVED lines=15> */
.L_x_1638:
        /* <DEDUP_REMOVED lines=78> */
.L_x_1635:
[----:B------:R-:W-:Y:S02]  /*09c0*/  ULDC UR5, c[0x0][0x29c] ;  /* 0x0000a70000057ab9 */ /* 0x000fe40000000800 */
[----:B------:R-:W0:Y:S01]  /*09d0*/  I2F.U32.RP R5, UR5 ;  /* 0x0000000500057d06 */ /* 0x000e220008209000 */
[----:B------:R-:W-:-:S07]  /*09e0*/  ISETP.NE.U32.AND P2, PT, RZ, UR5, PT ;  /* 0x00000005ff007c0c */ /* 0x000fce000bf45070 */
[----:B0-----:R-:W0:Y:S02]  /*09f0*/  MUFU.RCP R5, R5 ;  /* 0x0000000500057308 */ /* 0x001e240000001000 */
[----:B0-----:R-:W-:-:S06]  /*0a00*/  VIADD R2, R5, 0xffffffe ;  /* 0x0ffffffe05027836 */ /* 0x001fcc0000000000 */
[----:B------:R0:W1:Y:S02]  /*0a10*/  F2I.FTZ.U32.TRUNC.NTZ R3, R2 ;  /* 0x0000000200037305 */ /* 0x000064000021f000 */
[----:B0-----:R-:W-:Y:S01]  /*0a20*/  HFMA2.MMA R2, -RZ, RZ, 0, 0 ;  /* 0x00000000ff027435 */ /* 0x001fe200000001ff */
[----:B-1----:R-:W-:-:S04]  /*0a30*/  IMAD.MOV R7, RZ, RZ, -R3 ;  /* 0x000000ffff077224 */ /* 0x002fc800078e0a03 */
[----:B------:R-:W-:-:S05]  /*0a40*/  IMAD R7, R7, UR5, RZ ;  /* 0x0000000507077c24 */ /* 0x000fca000f8e02ff */
[----:B------:R-:W-:Y:S01]  /*0a50*/  IMAD.HI.U32 R3, R3, R7, R2 ;  /* 0x0000000703037227 */ /* 0x000fe200078e0002 */
[----:B------:R-:W-:-:S05]  /*0a60*/  MOV R2, 0x400 ;  /* 0x0000040000027802 */ /* 0x000fca0000000f00 */
[----:B------:R-:W-:-:S04]  /*0a70*/  IMAD.HI.U32 R4, R3, R20, RZ ;  /* 0x0000001403047227 */ /* 0x000fc800078e00ff */
[----:B------:R-:W-:-:S04]  /*0a80*/  IMAD.MOV R3, RZ, RZ, -R4 ;  /* 0x000000ffff037224 */ /* 0x000fc800078e0a04 */
[----:B------:R-:W-:Y:S02]  /*0a90*/  IMAD R6, R3, UR5, R20 ;  /* 0x0000000503067c24 */ /* 0x000fe4000f8e0214 */
[----:B------:R-:W0:Y:S03]  /*0aa0*/  S2R R3, SR_CgaCtaId ;  /* 0x0000000000037919 */ /* 0x000e260000008800 */
[----:B------:R-:W-:-:S13]  /*0ab0*/  ISETP.GE.U32.AND P0, PT, R6, UR5, PT ;  /* 0x0000000506007c0c */ /* 0x000fda000bf06070 */
[----:B------:R-:W-:Y:S01]  /*0ac0*/  @P0 VIADD R6, R6, -UR5 ;  /* 0x8000000506060c36 */ /* 0x000fe20008000000 */
[----:B------:R-:W-:-:S04]  /*0ad0*/  @P0 IADD3 R4, R4, 0x1, RZ ;  /* 0x0000000104040810 */ /* 0x000fc80007ffe0ff */
[----:B------:R-:W-:Y:S02]  /*0ae0*/  ISETP.GE.U32.AND P1, PT, R6, UR5, PT ;  /* 0x0000000506007c0c */ /* 0x000fe4000bf26070 */
[----:B0-----:R-:W-:-:S11]  /*0af0*/  LEA R7, R3, R2, 0x18 ;  /* 0x0000000203077211 */ /* 0x001fd600078ec0ff */
[----:B------:R-:W-:Y:S01]  /*0b00*/  @P1 VIADD R4, R4, 0x1 ;  /* 0x0000000104041836 */ /* 0x000fe20000000000 */
[----:B------:R-:W-:-:S05]  /*0b10*/  @!P2 LOP3.LUT R4, RZ, UR5, RZ, 0x33, !PT ;  /* 0x00000005ff04ac12 */ /* 0x000fca000f8e33ff */
[----:B------:R-:W-:-:S04]  /*0b20*/  IMAD.MOV R5, RZ, RZ, -R4 ;  /* 0x000000ffff057224 */ /* 0x000fc800078e0a04 */
[----:B------:R-:W-:Y:S01]  /*0b30*/  IMAD R20, R5, UR5, R20 ;  /* 0x0000000505147c24 */ /* 0x000fe2000f8e0214 */
[----:B------:R-:W-:-:S04]  /*0b40*/  LEA.HI R5, R0, R0, RZ, 0x1e ;  /* 0x0000000000057211 */ /* 0x000fc800078ff0ff */
        /* <DEDUP_REMOVED lines=12> */
[----:B------:R-:W-:Y:S04]  /*0c10*/  LDS R20, [R0+0x20] ;  /* 0x0000200000147984 */ /* 0x000fe80000000800 */
[----:B------:R-:W2:Y:S04]  /*0c20*/  LDS R19, [R0+0x14] ;  /* 0x0000140000137984 */ /* 0x000ea80000000800 */
[----:B------:R-:W3:Y:S04]  /*0c30*/  LDS R21, [R0+0x1c] ;  /* 0x00001c0000157984 */ /* 0x000ee80000000800 */
[----:B------:R-:W-:Y:S04]  /*0c40*/  LDS R18, [R0+0x24] ;  /* 0x0000240000127984 */ /* 0x000fe80000000800 */
[----:B------:R-:W4:Y:S04]  /*0c50*/  LDS R16, [R0+0x18] ;  /* 0x0000180000107984 */ /* 0x000f280000000800 */
[----:B------:R-:W5:Y:S04]  /*0c60*/  LDS R14, [R0+0x2c] ;  /* 0x00002c00000e7984 */ /* 0x000f680000000800 */
[----:B------:R-:W1:Y:S04]  /*0c70*/  LDS R17, [R0+0x28] ;  /* 0x0000280000117984 */ /* 0x000e680000000800 */
[----:B------:R-:W1:Y:S04]  /*0c80*/  LDS R15, [R0+0x30] ;  /* 0x00003000000f7984 */ /* 0x000e680000000800 */
[----:B------:R-:W1:Y:S04]  /*0c90*/  LDS R11, [R0+0x38] ;  /* 0x00003800000b7984 */ /* 0x000e680000000800 */
[----:B0-----:R-:W0:Y:S04]  /*0ca0*/  LDS R10, [R0+0x3c] ;  /* 0x00003c00000a7984 */ /* 0x001e280000000800 */
[----:B------:R-:W0:Y:S04]  /*0cb0*/  LDS R13, [R0+0x34] ;  /* 0x00003400000d7984 */ /* 0x000e280000000800 */
[----:B------:R-:W0:Y:S01]  /*0cc0*/  LDS R12, [R0+0x10] ;  /* 0x00001000000c7984 */ /* 0x000e220000000800 */
[----:B--2---:R-:W-:Y:S01]  /*0cd0*/  FADD.FTZ R7, R20, R19 ;  /* 0x0000001314077221 */ /* 0x004fe20000010000 */
[----:B---3--:R-:W-:-:S04]  /*0ce0*/  ISETP.NE.AND P1, PT, R21, RZ, PT ;  /* 0x000000ff1500720c */ /* 0x008fc80003f25270 */
[----:B------:R-:W-:Y:S01]  /*0cf0*/  FSEL R7, R7, R20, !P1 ;  /* 0x0000001407077208 */ /* 0x000fe20004800000 */
[----:B----4-:R-:W-:-:S04]  /*0d00*/  FADD.FTZ R9, R18, R16 ;  /* 0x0000001012097221 */ /* 0x010fc80000010000 */
[----:B-----5:R-:W-:Y:S01]  /*0d10*/  FADD.FTZ R7, R7, R14 ;  /* 0x0000000e07077221 */ /* 0x020fe20000010000 */
[----:B------:R-:W-:Y:S02]  /*0d20*/  FSEL R6, R9, R18, !P1 ;  /* 0x0000001209067208 */ /* 0x000fe40004800000 */
[----:B-1----:R-:W-:-:S03]  /*0d30*/  ISETP.NE.AND P2, PT, R17, RZ, PT ;  /* 0x000000ff1100720c */ /* 0x002fc60003f45270 */
[----:B------:R-:W-:Y:S01]  /*0d40*/  FADD.FTZ R8, R6, R15 ;  /* 0x0000000f06087221 */ /* 0x000fe20000010000 */
[----:B------:R-:W-:-:S04]  /*0d50*/  FSEL R6, R7, R14, !P2 ;  /* 0x0000000e07067208 */ /* 0x000fc80005000000 */
[----:B------:R-:W-:Y:S01]  /*0d60*/  FSEL R7, R8, R15, !P2 ;  /* 0x0000000f08077208 */ /* 0x000fe20005000000 */
[----:B------:R-:W-:-:S04]  /*0d70*/  FADD.FTZ R6, R6, R11 ;  /* 0x0000000b06067221 */ /* 0x000fc80000010000 */
[----:B0-----:R-:W-:Y:S01]  /*0d80*/  FADD.FTZ R7, R7, R10 ;  /* 0x0000000a07077221 */ /* 0x001fe20000010000 */
[----:B------:R-:W-:Y:S02]  /*0d90*/  ISETP.NE.AND P3, PT, R13, RZ, PT ;  /* 0x000000ff0d00720c */ /* 0x000fe40003f65270 */
[----:B------:R-:W-:Y:S02]  /*0da0*/  IADD3 R0, R17, R21, R12 ;  /* 0x0000001511007210 */ /* 0x000fe40007ffe00c */
[----:B------:R-:W-:Y:S02]  /*0db0*/  FSEL R22, R6, R11, !P3 ;  /* 0x0000000b06167208 */ /* 0x000fe40005800000 */
[----:B------:R-:W-:Y:S02]  /*0dc0*/  IADD3 R23, R0, R13, RZ ;  /* 0x0000000d00177210 */ /* 0x000fe40007ffe0ff */
[----:B------:R-:W-:Y:S01]  /*0dd0*/  FSEL R8, R7, R10, !P3 ;  /* 0x0000000a07087208 */ /* 0x000fe20005800000 */
[----:B------:R-:W-:Y:S06]  /*0de0*/  BRA.DIV UR4, `(.L_x_1640) ;  /* 0x0000000604e07947 */ /* 0x000fec000b800000 */
[----:B------:R-:W0:Y:S01]  /*0df0*/  SHFL.UP PT, R27, R8, 0x1, RZ ;  /* 0x04200000081b7989 */ /* 0x000e2200000e00ff */
[----:B------:R-:W-:Y:S02]  /*0e00*/  ISETP.GE.AND P4, PT, R24, 0x1, PT ;  /* 0x000000011800780c */ /* 0x000fe40003f86270 */
[----:B------:R-:W-:Y:S01]  /*0e10*/  ISETP.NE.AND P0, PT, R23, RZ, PT ;  /* 0x000000ff1700720c */ /* 0x000fe20003f05270 */
[----:B------:R-:W1:Y:S01]  /*0e20*/  SHFL.UP PT, R25, R22, 0x1, RZ ;  /* 0x0420000016197989 */ /* 0x000e6200000e00ff */
[----:B------:R-:W-:-:S03]  /*0e30*/  LEA R7, R3, R2, 0x18 ;  /* 0x0000000203077211 */ /* 0x000fc600078ec0ff */
        /* <DEDUP_REMOVED lines=41> */
[----:B------:R-:W3:Y:S01]  /*10d0*/  S2R R24, SR_TID.X ;  /* 0x0000000000187919 */ /* 0x000ee20000002100 */
[----:B0-----:R-:W-:Y:S01]  /*10e0*/  FADD.FTZ R27, R8, R27 ;  /* 0x0000001b081b7221 */ /* 0x001fe20000010000 */
[----:B-1----:R-:W-:-:S04]  /*10f0*/  FADD.FTZ R25, R22, R25 ;  /* 0x0000001916197221 */ /* 0x002fc80000010000 */
[----:B------:R-:W-:Y:S01]  /*1100*/  @P4 FSEL R8, R27, R8, !P0 ;  /* 0x000000081b084208 */ /* 0x000fe20004000000 */
[----:B--2---:R-:W-:Y:S01]  /*1110*/  @P4 IMAD.IADD R23, R23, 0x1, R26 ;  /* 0x0000000117174824 */ /* 0x004fe200078e021a */
[----:B------:R-:W-:-:S04]  /*1120*/  @P4 FSEL R22, R25, R22, !P0 ;  /* 0x0000001619164208 */ /* 0x000fc80004000000 */
[----:B------:R-:W0:Y:S04]  /*1130*/  SHFL.UP PT, R8, R8, 0x1, RZ ;  /* 0x0420000008087989 */ /* 0x000e2800000e00ff */
[----:B------:R1:W2:Y:S04]  /*1140*/  SHFL.UP PT, R25, R23, 0x1, RZ ;  /* 0x0420000017197989 */ /* 0x0002a800000e00ff */
[----:B------:R-:W4:Y:S01]  /*1150*/  SHFL.UP PT, R22, R22, 0x1, RZ ;  /* 0x0420000016167989 */ /* 0x000f2200000e00ff */
[----:B---3--:R-:W-:-:S07]  /*1160*/  IMAD R27, R24, 0x3c, R7 ;  /* 0x0000003c181b7824 */ /* 0x008fce00078e0207 */
.L_x_1659:
[----:B------:R-:W-:Y:S02]  /*1170*/  ISETP.NE.AND P4, PT, R24, RZ, PT ;  /* 0x000000ff1800720c */ /* 0x000fe40003f85270 */
[----:B------:R-:W-:-:S11]  /*1180*/  PLOP3.LUT P0, PT, PT, PT, PT, 0x80, 0x0 ;  /* 0x000000000000781c */ /* 0x000fd60003f0f070 */
[----:B------:R-:W-:Y:S02]  /*1190*/  @P4 ISETP.NE.AND P5, PT, R12, RZ, PT ;  /* 0x000000ff0c00420c */ /* 0x000fe40003fa5270 */
[----:B--2---:R-:W-:Y:S02]  /*11a0*/  @P4 IADD3 R12, R25, R12, RZ ;  /* 0x0000000c190c4210 */ /* 0x004fe40007ffe0ff */
[----:B------:R-:W-:-:S03]  /*11b0*/  @P4 PLOP3.LUT P0, PT, P5, PT, PT, 0x80, 0x0 ;  /* 0x000000000000481c */ /* 0x000fc60002f0f070 */
[----:B------:R-:W-:Y:S01]  /*11c0*/  IMAD.IADD R0, R21, 0x1, R12 ;  /* 0x0000000115007824 */ /* 0x000fe200078e020c */
[----:B------:R2:W-:Y:S04]  /*11d0*/  STS [R27+0x10], R12 ;  /* 0x0000100c1b007388 */ /* 0x0005e80000000800 */
[----:B------:R-:W-:Y:S01]  /*11e0*/  IADD3 R6, R17, R0, RZ ;  /* 0x0000000011067210 */ /* 0x000fe20007ffe0ff */
[----:B------:R2:W-:Y:S04]  /*11f0*/  STS [R27+0x1c], R0 ;  /* 0x00001c001b007388 */ /* 0x0005e80000000800 */
[----:B----4-:R-:W-:Y:S01]  /*1200*/  @!P0 FADD.FTZ R19, R22, R19 ;  /* 0x0000001316138221 */ /* 0x010fe20000010000 */
[----:B0-----:R-:W-:Y:S01]  /*1210*/  @!P0 FADD.FTZ R16, R8, R16 ;  /* 0x0000001008108221 */ /* 0x001fe20000010000 */
[----:B------:R-:W-:Y:S01]  /*1220*/  IMAD.IADD R13, R13, 0x1, R6 ;  /* 0x000000010d0d7824 */ /* 0x000fe200078e0206 */
[----:B------:R2:W-:Y:S01]  /*1230*/  STS [R27+0x28], R6 ;  /* 0x000028061b007388 */ /* 0x0005e20000000800 */
[----:B------:R-:W-:Y:S01]  /*1240*/  @!P1 FADD.FTZ R20, R20, R19 ;  /* 0x0000001314149221 */ /* 0x000fe20000010000 */
[----:B------:R-:W-:-:S02]  /*1250*/  @!P1 FADD.FTZ R18, R18, R16 ;  /* 0x0000001012129221 */ /* 0x000fc40000010000 */
[----:B------:R2:W-:Y:S01]  /*1260*/  STS [R27+0x14], R19 ;  /* 0x000014131b007388 */ /* 0x0005e20000000800 */
[----:B------:R-:W-:Y:S01]  /*1270*/  @!P2 FADD.FTZ R14, R14, R20 ;  /* 0x000000140e0ea221 */ /* 0x000fe20000010000 */
[----:B------:R-:W-:Y:S02]  /*1280*/  @!P2 FADD.FTZ R15, R15, R18 ;  /* 0x000000120f0fa221 */ /* 0x000fe40000010000 */
[----:B------:R2:W-:Y:S01]  /*1290*/  STS [R27+0x18], R16 ;  /* 0x000018101b007388 */ /* 0x0005e20000000800 */
[----:B------:R-:W-:Y:S01]  /*12a0*/  @!P3 FADD.FTZ R11, R11, R14 ;  /* 0x0000000e0b0bb221 */ /* 0x000fe20000010000 */
[----:B------:R-:W-:Y:S02]  /*12b0*/  @!P3 FADD.FTZ R10, R10, R15 ;  /* 0x0000000f0a0ab221 */ /* 0x000fe40000010000 */
[----:B------:R2:W-:Y:S04]  /*12c0*/  STS [R27+0x20], R20 ;  /* 0x000020141b007388 */ /* 0x0005e80000000800 */
[----:B------:R2:W-:Y:S04]  /*12d0*/  STS [R27+0x24], R18 ;  /* 0x000024121b007388 */ /* 0x0005e80000000800 */
[----:B------:R2:W-:Y:S04]  /*12e0*/  STS [R27+0x34], R13 ;  /* 0x0000340d1b007388 */ /* 0x0005e80000000800 */
[----:B------:R2:W-:Y:S04]  /*12f0*/  STS [R27+0x2c], R14 ;  /* 0x00002c0e1b007388 */ /* 0x0005e80000000800 */
[----:B------:R2:W-:Y:S04]  /*1300*/  STS [R27+0x30], R15 ;  /* 0x0000300f1b007388 */ /* 0x0005e80000000800 */
[----:B------:R2:W-:Y:S04]  /*1310*/  STS [R27+0x38], R11 ;  /* 0x0000380b1b007388 */ /* 0x0005e80000000800 */
[----:B------:R2:W-:Y:S02]  /*1320*/  STS [R27+0x3c], R10 ;  /* 0x00003c0a1b007388 */ /* 0x0005e40000000800 */
.L_x_1639:
[----:B--2---:R-:W2:Y:S01]  /*1330*/  S2R R11, SR_TID.X ;  /* 0x00000000000b7919 */ /* 0x004ea20000002100 */
[----:B------:R-:W-:Y:S01]  /*1340*/  IMAD R0, R4, UR5, RZ ;  /* 0x0000000504007c24 */ /* 0x000fe2000f8e02ff */
[----:B------:R-:W-:Y:S05]  /*1350*/  WARPSYNC.ALL ;  /* 0x0000000000007948 */ /* 0x000fea0003800000 */
[----:B--2---:R-:W-:Y:S01]  /*1360*/  LEA R0, R11, -R0, 0x1 ;  /* 0x800000000b007211 */ /* 0x004fe200078e08ff */
[----:B------:R-:W-:Y:S01]  /*1370*/  BAR.SYNC.DEFER_BLOCKING 0x0 ;  /* 0x0000000000007b1d */ /* 0x000fe20000010000 */
[----:B------:R-:W-:-:S07]  /*1380*/  UIADD3 UR4, UR5, -0x2, URZ ;  /* 0xfffffffe05047890 */ /* 0x000fce000fffe03f */
[----:B0-----:R-:W0:Y:S01]  /*1390*/  LDC R10, c[0x0][0x298] ;  /* 0x0000a600ff0a7b82 */ /* 0x001e220000000800 */
[----:B------:R-:W-:-:S07]  /*13a0*/  ISETP.NE.AND P1, PT, R0, UR4, PT ;  /* 0x0000000400007c0c */ /* 0x000fce000bf25270 */
[----:B------:R-:W0:Y:S06]  /*13b0*/  S2UR UR4, SR_CTAID.X ;  /* 0x00000000000479c3 */ /* 0x000e2c0000002500 */
[----:B------:R-:W-:Y:S01]  /*13c0*/  @!P1 VIADD R0, R2, 0x7a0 ;  /* 0x000007a002009836 */ /* 0x000fe20000000000 */
[----:B------:R-:W-:Y:S04]  /*13d0*/  @!P1 LDS R7, [R5+0x18] ;  /* 0x0000180005079984 */ /* 0x000fe80000000800 */
[----:B------:R-:W-:Y:S01]  /*13e0*/  @!P1 LEA R9, R3, R0, 0x18 ;  /* 0x0000000003099211 */ /* 0x000fe200078ec0ff */
[----:B------:R-:W2:Y:S03]  /*13f0*/  @!P1 LDS R6, [R5+0x14] ;  /* 0x0000140005069984 */ /* 0x000ea60000000800 */
[----:B------:R-:W-:Y:S01]  /*1400*/  @!P1 LEA R9, R4, R9, 0x3 ;  /* 0x0000000904099211 */ /* 0x000fe200078e18ff */
[----:B0-----:R-:W-:Y:S01]  /*1410*/  IMAD R8, R10, UR4, R11 ;  /* 0x000000040a087c24 */ /* 0x001fe2000f8e020b */
[----:B------:R-:W-:-:S04]  /*1420*/  ULDC UR4, c[0x0][0x288] ;  /* 0x0000a20000047ab9 */ /* 0x000fc80000000800 */
[----:B------:R-:W-:-:S04]  /*1430*/  ISETP.GE.AND P0, PT, R8, UR4, PT ;  /* 0x0000000408007c0c */ /* 0x000fc8000bf06270 */
[----:B------:R-:W-:Y:S01]  /*1440*/  ISETP.GE.U32.OR P0, PT, R11, R10, P0 ;  /* 0x0000000a0b00720c */ /* 0x000fe20000706470 */
[----:B--2---:R0:W-:Y:S01]  /*1450*/  @!P1 STS.64 [R9], R6 ;  /* 0x0000000609009388 */ /* 0x0041e20000000a00 */
[----:B------:R-:W-:Y:S11]  /*1460*/  BAR.SYNC.DEFER_BLOCKING 0x0 ;  /* 0x0000000000007b1d */ /* 0x000ff60000010000 */
[----:B------:R-:W-:Y:S05]  /*1470*/  @P0 EXIT ;  /* 0x000000000000094d */ /* 0x000fea0003800000 */
[----:B------:R-:W-:Y:S01]  /*1480*/  VIADD R0, R2, 0x7a0 ;  /* 0x000007a002007836 */ /* 0x000fe20000000000 */
[----:B------:R-:W2:Y:S01]  /*1490*/  LDC.64 R4, c[0x0][0x250] ;  /* 0x00009400ff047b82 */ /* 0x000ea20000000a00 */
[----:B------:R-:W3:Y:S03]  /*14a0*/  S2R R2, SR_CTAID.Z ;  /* 0x0000000000027919 */ /* 0x000ee60000002700 */
[----:B------:R-:W-:-:S04]  /*14b0*/  LEA R0, R3, R0, 0x18 ;  /* 0x0000000003007211 */ /* 0x000fc800078ec0ff */
[----:B------:R-:W-:-:S05]  /*14c0*/  LEA R0, R11, R0, 0x3 ;  /* 0x000000000b007211 */ /* 0x000fca00078e18ff */
[----:B0-----:R-:W0:Y:S01]  /*14d0*/  LDS.64 R6, [R0] ;  /* 0x0000000000067984 */ /* 0x001e220000000a00 */
[----:B---3--:R-:W-:-:S05]  /*14e0*/  IMAD.SHL.U32 R3, R2, 0x2, RZ ;  /* 0x0000000202037824 */ /* 0x008fca00078e00ff */
[C---:B------:R-:W-:Y:S01]  /*14f0*/  IADD3 R9, R3.reuse, 0x1, RZ ;  /* 0x0000000103097810 */ /* 0x040fe20007ffe0ff */
[----:B------:R-:W-:-:S04]  /*1500*/  IMAD R3, R3, UR4, R8 ;  /* 0x0000000403037c24 */ /* 0x000fc8000f8e0208 */
[----:B------:R-:W-:Y:S02]  /*1510*/  IMAD R9, R9, UR4, R8 ;  /* 0x0000000409097c24 */ /* 0x000fe4000f8e0208 */
[----:B--2---:R-:W-:-:S04]  /*1520*/  IMAD.WIDE R2, R3, 0x4, R4 ;  /* 0x0000000403027825 */ /* 0x004fc800078e0204 */
[----:B------:R-:W-:Y:S01]  /*1530*/  IMAD.WIDE R4, R9, 0x4, R4 ;  /* 0x0000000409047825 */ /* 0x000fe200078e0204 */
[----:B0-----:R-:W-:Y:S04]  /*1540*/  REDG.E.ADD.F32.FTZ.RN.STRONG.GPU desc[UR6][R2.64], R6 ;  /* 0x00000006020079a6 */ /* 0x001fe8000c10f386 */
[----:B------:R-:W-:Y:S01]  /*1550*/  REDG.E.ADD.F32.FTZ.RN.STRONG.GPU desc[UR6][R4.64], R7 ;  /* 0x00000007040079a6 */ /* 0x000fe2000c10f386 */
[----:B------:R-:W-:Y:S05]  /*1560*/  EXIT ;  /* 0x000000000000794d */ /* 0x000fea0003800000 */
.L_x_1640:
[----:B------:R-:W-:Y:S01]  /*1570*/  HFMA2.MMA R6, -RZ, RZ, 0, 5.9604644775390625e-08 ;  /* 0x00000001ff067435 */ /* 0x000fe200000001ff */
[----:B------:R-:W-:Y:S01]  /*1580*/  IMAD.MOV.U32 R9, RZ, RZ, R23 ;  /* 0x000000ffff097224 */ /* 0x000fe200078e0017 */
[----:B------:R-:W-:Y:S01]  /*1590*/  MOV R0, 0xffffffff ;  /* 0xffffffff00007802 */ /* 0x000fe20000000f00 */
[----:B------:R-:W-:Y:S01]  /*15a0*/  IMAD.MOV.U32 R7, RZ, RZ, RZ ;  /* 0x000000ffff077224 */ /* 0x000fe200078e00ff */
[----:B------:R-:W-:Y:S02]  /*15b0*/  ISETP.GE.AND P5, PT, R24, 0x1, PT ;  /* 0x000000011800780c */ /* 0x000fe40003fa6270 */
[----:B------:R-:W-:-:S13]  /*15c0*/  ISETP.NE.AND P4, PT, R23, RZ, PT ;  /* 0x000000ff1700720c */ /* 0x000fda0003f85270 */
[----:B------:R-:W-:Y:S05]  /*15d0*/  WARPSYNC.COLLECTIVE R0, `(.L_x_1641) ;  /* 0x0000000000087348 */ /* 0x000fea0003c00000 */
[----:B------:R0:W1:Y:S02]  /*15e0*/  SHFL.UP P0, R27, R9, R6, R7 ;  /* 0x04000006091b7389 */ /* 0x0000640000000007 */
[----:B01----:R-:W-:Y:S01]  /*15f0*/  ENDCOLLECTIVE ;  /* 0x000000000000791b */ /* 0x003fe20003800000 */
.L_x_1641:
[----:B------:R-:W-:Y:S02]  /*1600*/  ISETP.GE.AND P6, PT, R24, 0x8, PT ;  /* 0x000000081800780c */ /* 0x000fe40003fc6270 */
[----:B------:R-:W-:Y:S01]  /*1610*/  MOV R9, R22 ;  /* 0x0000001600097202 */ /* 0x000fe20000000f00 */
[----:B------:R-:W-:-:S10]  /*1620*/  IMAD.MOV.U32 R26, RZ, RZ, R27 ;  /* 0x000000ffff1a7224 */ /* 0x000fd400078e001b */
[----:B------:R-:W-:Y:S05]  /*1630*/  WARPSYNC.COLLECTIVE R0, `(.L_x_1642) ;  /* 0x0000000000087348 */ /* 0x000fea0003c00000 */
[----:B------:R0:W1:Y:S02]  /*1640*/  SHFL.UP P0, R27, R9, R6, R7 ;  /* 0x04000006091b7389 */ /* 0x0000640000000007 */
[----:B01----:R-:W-:Y:S01]  /*1650*/  ENDCOLLECTIVE ;  /* 0x000000000000791b */ /* 0x003fe20003800000 */
.L_x_1642:
[----:B------:R-:W-:Y:S01]  /*1660*/  @P5 IMAD.IADD R23, R23, 0x1, R26 ;  /* 0x0000000117175824 */ /* 0x000fe200078e021a */
[----:B------:R-:W-:Y:S01]  /*1670*/  MOV R9, R8 ;  /* 0x0000000800097202 */ /* 0x000fe20000000f00 */
[----:B------:R-:W-:-:S07]  /*1680*/  IMAD.MOV.U32 R25, RZ, RZ, R27 ;  /* 0x000000ffff197224 */ /* 0x000fce00078e001b */
[----:B------:R-:W-:Y:S05]  /*1690*/  WARPSYNC.COLLECTIVE R0, `(.L_x_1643) ;  /* 0x0000000000087348 */ /* 0x000fea0003c00000 */
[----:B------:R0:W1:Y:S02]  /*16a0*/  SHFL.UP P0, R27, R9, R6, R7 ;  /* 0x04000006091b7389 */ /* 0x0000640000000007 */
[----:B01----:R-:W-:Y:S01]  /*16b0*/  ENDCOLLECTIVE ;  /* 0x000000000000791b */ /* 0x003fe20003800000 */
.L_x_1643:
        /* <DEDUP_REMOVED lines=9> */
.L_x_1644:
[----:B------:R-:W-:Y:S02]  /*1750*/  ISETP.GE.AND P5, PT, R24, 0x2, PT ;  /* 0x000000021800780c */ /* 0x000fe40003fa6270 */
[----:B------:R-:W-:Y:S01]  /*1760*/  ISETP.NE.AND P4, PT, R23, RZ, PT ;  /* 0x000000ff1700720c */ /* 0x000fe20003f85270 */
[----:B------:R-:W-:Y:S01]  /*1770*/  IMAD.MOV.U32 R9, RZ, RZ, R22 ;  /* 0x000000ffff097224 */ /* 0x000fe200078e0016 */
[----:B------:R-:W-:-:S11]  /*1780*/  MOV R26, R27 ;  /* 0x0000001b001a7202 */ /* 0x000fd60000000f00 */
[----:B------:R-:W-:Y:S05]  /*1790*/  WARPSYNC.COLLECTIVE R0, `(.L_x_1645) ;  /* 0x0000000000087348 */ /* 0x000fea0003c00000 */
[----:B------:R0:W1:Y:S02]  /*17a0*/  SHFL.UP P0, R27, R9, R6, R7 ;  /* 0x04000006091b7389 */ /* 0x0000640000000007 */
[----:B01----:R-:W-:Y:S01]  /*17b0*/  ENDCOLLECTIVE ;  /* 0x000000000000791b */ /* 0x003fe20003800000 */
.L_x_1645:
[----:B------:R-:W-:Y:S01]  /*17c0*/  @P5 IADD3 R23, R23, R26, RZ ;  /* 0x0000001a17175210 */ /* 0x000fe20007ffe0ff */
[----:B------:R-:W-:Y:S01]  /*17d0*/  IMAD.MOV.U32 R9, RZ, RZ, R8 ;  /* 0x000000ffff097224 */ /* 0x000fe200078e0008 */
[----:B------:R-:W-:-:S07]  /*17e0*/  MOV R25, R27 ;  /* 0x0000001b00197202 */ /* 0x000fce0000000f00 */
[----:B------:R-:W-:Y:S05]  /*17f0*/  WARPSYNC.COLLECTIVE R0, `(.L_x_1646) ;  /* 0x0000000000087348 */ /* 0x000fea0003c00000 */
[----:B------:R0:W1:Y:S02]  /*1800*/  SHFL.UP P0, R27, R9, R6, R7 ;  /* 0x04000006091b7389 */ /* 0x0000640000000007 */
[----:B01----:R-:W-:Y:S01]  /*1810*/  ENDCOLLECTIVE ;  /* 0x000000000000791b */ /* 0x003fe20003800000 */
.L_x_1646:
[----:B------:R-:W-:-:S05]  /*1820*/  FADD.FTZ R25, R22, R25 ;  /* 0x0000001916197221 */ /* 0x000fca0000010000 */
[----:B------:R-:W-:Y:S01]  /*1830*/  @P5 FSEL R22, R25, R22, !P4 ;  /* 0x0000001619165208 */ /* 0x000fe20006000000 */
[----:B------:R-:W-:Y:S01]  /*1840*/  HFMA2.MMA R6, -RZ, RZ, 0, 2.384185791015625e-07 ;  /* 0x00000004ff067435 */ /* 0x000fe200000001ff */
[----:B------:R-:W-:Y:S02]  /*1850*/  IMAD.MOV.U32 R9, RZ, RZ, R23 ;  /* 0x000000ffff097224 */ /* 0x000fe400078e0017 */
[----:B------:R-:W-:-:S05]  /*1860*/  FADD.FTZ R27, R8, R27 ;  /* 0x0000001b081b7221 */ /* 0x000fca0000010000 */
[----:B------:R-:W-:-:S07]  /*1870*/  @P5 FSEL R8, R27, R8, !P4 ;  /* 0x000000081b085208 */ /* 0x000fce0006000000 */
[----:B------:R-:W-:Y:S05]  /*1880*/  WARPSYNC.COLLECTIVE R0, `(.L_x_1647) ;  /* 0x0000000000087348 */ /* 0x000fea0003c00000 */
[----:B------:R0:W1:Y:S02]  /*1890*/  SHFL.UP P0, R27, R9, R6, R7 ;  /* 0x04000006091b7389 */ /* 0x0000640000000007 */
[----:B01----:R-:W-:Y:S01]  /*18a0*/  ENDCOLLECTIVE ;  /* 0x000000000000791b */ /* 0x003fe20003800000 */
.L_x_1647:
[----:B------:R-:W-:Y:S02]  /*18b0*/  ISETP.GE.AND P5, PT, R24, 0x4, PT ;  /* 0x000000041800780c */ /* 0x000fe40003fa6270 */
[----:B------:R-:W-:Y:S02]  /*18c0*/  ISETP.NE.AND P4, PT, R23, RZ, PT ;  /* 0x000000ff1700720c */ /* 0x000fe40003f85270 */
[----:B------:R-:W-:Y:S01]  /*18d0*/  MOV R9, R22 ;  /* 0x0000001600097202 */ /* 0x000fe20000000f00 */
[----:B------:R-:W-:-:S10]  /*18e0*/  IMAD.MOV.U32 R26, RZ, RZ, R27 ;  /* 0x000000ffff1a7224 */ /* 0x000fd400078e001b */
[----:B------:R-:W-:Y:S05]  /*18f0*/  WARPSYNC.COLLECTIVE R0, `(.L_x_1648) ;  /* 0x0000000000087348 */ /* 0x000fea0003c00000 */
[----:B------:R0:W1:Y:S02]  /*1900*/  SHFL.UP P0, R27, R9, R6, R7 ;  /* 0x04000006091b7389 */ /* 0x0000640000000007 */
[----:B01----:R-:W-:Y:S01]  /*1910*/  ENDCOLLECTIVE ;  /* 0x000000000000791b */ /* 0x003fe20003800000 */
.L_x_1648:
[----:B------:R-:W-:Y:S01]  /*1920*/  @P5 IMAD.IADD R23, R23, 0x1, R26 ;  /* 0x0000000117175824 */ /* 0x000fe200078e021a */
[----:B------:R-:W-:Y:S01]  /*1930*/  MOV R9, R8 ;  /* 0x0000000800097202 */ /* 0x000fe20000000f00 */
[----:B------:R-:W-:-:S07]  /*1940*/  IMAD.MOV.U32 R25, RZ, RZ, R27 ;  /* 0x000000ffff197224 */ /* 0x000fce00078e001b */
[----:B------:R-:W-:Y:S05]  /*1950*/  WARPSYNC.COLLECTIVE R0, `(.L_x_1649) ;  /* 0x0000000000087348 */ /* 0x000fea0003c00000 */
[----:B------:R0:W1:Y:S02]  /*1960*/  SHFL.UP P0, R27, R9, R6, R7 ;  /* 0x04000006091b7389 */ /* 0x0000640000000007 */
[----:B01----:R-:W-:Y:S01]  /*1970*/  ENDCOLLECTIVE ;  /* 0x000000000000791b */ /* 0x003fe20003800000 */
.L_x_1649:
        /* <DEDUP_REMOVED lines=9> */
.L_x_1650:
[----:B------:R-:W-:Y:S02]  /*1a10*/  ISETP.NE.AND P5, PT, R23, RZ, PT ;  /* 0x000000ff1700720c */ /* 0x000fe40003fa5270 */
[----:B------:R-:W-:Y:S02]  /*1a20*/  ISETP.GE.AND P4, PT, R24, 0x10, PT ;  /* 0x000000101800780c */ /* 0x000fe40003f86270 */
[----:B------:R-:W0:Y:S01]  /*1a30*/  S2R R24, SR_TID.X ;  /* 0x0000000000187919 */ /* 0x000e220000002100 */
[----:B------:R-:W-:Y:S01]  /*1a40*/  IMAD.MOV.U32 R9, RZ, RZ, R22 ;  /* 0x000000ffff097224 */ /* 0x000fe200078e0016 */
[----:B------:R-:W-:-:S09]  /*1a50*/  MOV R26, R27 ;  /* 0x0000001b001a7202 */ /* 0x000fd20000000f00 */
[----:B0-----:R-:W-:Y:S05]  /*1a60*/  WARPSYNC.COLLECTIVE R0, `(.L_x_1651) ;  /* 0x0000000000087348 */ /* 0x001fea0003c00000 */
[----:B------:R1:W2:Y:S02]  /*1a70*/  SHFL.UP P0, R27, R9, R6, R7 ;  /* 0x04000006091b7389 */ /* 0x0002a40000000007 */
[----:B012---:R-:W-:Y:S01]  /*1a80*/  ENDCOLLECTIVE ;  /* 0x000000000000791b */ /* 0x007fe20003800000 */
.L_x_1651:
[----:B------:R-:W-:Y:S01]  /*1a90*/  @P6 IADD3 R23, R23, R26, RZ ;  /* 0x0000001a17176210 */ /* 0x000fe20007ffe0ff */
[----:B------:R-:W-:Y:S01]  /*1aa0*/  IMAD.MOV.U32 R9, RZ, RZ, R8 ;  /* 0x000000ffff097224 */ /* 0x000fe200078e0008 */
[----:B------:R-:W-:-:S07]  /*1ab0*/  MOV R25, R27 ;  /* 0x0000001b00197202 */ /* 0x000fce0000000f00 */
[----:B------:R-:W-:Y:S05]  /*1ac0*/  WARPSYNC.COLLECTIVE R0, `(.L_x_1652) ;  /* 0x0000000000087348 */ /* 0x000fea0003c00000 */
[----:B------:R0:W1:Y:S02]  /*1ad0*/  SHFL.UP P0, R27, R9, R6, R7 ;  /* 0x04000006091b7389 */ /* 0x0000640000000007 */
[----:B01----:R-:W-:Y:S01]  /*1ae0*/  ENDCOLLECTIVE ;  /* 0x000000000000791b */ /* 0x003fe20003800000 */
.L_x_1652:
[----:B------:R-:W-:-:S05]  /*1af0*/  FADD.FTZ R25, R22, R25 ;  /* 0x0000001916197221 */ /* 0x000fca0000010000 */
[----:B------:R-:W-:Y:S01]  /*1b00*/  @P6 FSEL R22, R25, R22, !P5 ;  /* 0x0000001619166208 */ /* 0x000fe20006800000 */
[----:B------:R-:W-:Y:S01]  /*1b10*/  HFMA2.MMA R6, -RZ, RZ, 0, 9.5367431640625e-07 ;  /* 0x00000010ff067435 */ /* 0x000fe200000001ff */
[----:B------:R-:W-:Y:S02]  /*1b20*/  IMAD.MOV.U32 R9, RZ, RZ, R23 ;  /* 0x000000ffff097224 */ /* 0x000fe400078e0017 */
[----:B------:R-:W-:-:S05]  /*1b30*/  FADD.FTZ R27, R8, R27 ;  /* 0x0000001b081b7221 */ /* 0x000fca0000010000 */
[----:B------:R-:W-:-:S07]  /*1b40*/  @P6 FSEL R8, R27, R8, !P5 ;  /* 0x000000081b086208 */ /* 0x000fce0006800000 */
[----:B------:R-:W-:Y:S05]  /*1b50*/  WARPSYNC.COLLECTIVE R0, `(.L_x_1653) ;  /* 0x0000000000087348 */ /* 0x000fea0003c00000 */
[----:B------:R0:W1:Y:S02]  /*1b60*/  SHFL.UP P0, R27, R9, R6, R7 ;  /* 0x04000006091b7389 */ /* 0x0000640000000007 */
[----:B01----:R-:W-:Y:S01]  /*1b70*/  ENDCOLLECTIVE ;  /* 0x000000000000791b */ /* 0x003fe20003800000 */
.L_x_1653:
[----:B------:R-:W-:Y:S01]  /*1b80*/  ISETP.NE.AND P5, PT, R23, RZ, PT ;  /* 0x000000ff1700720c */ /* 0x000fe20003fa5270 */
[----:B------:R-:W-:Y:S02]  /*1b90*/  IMAD.MOV.U32 R9, RZ, RZ, R22 ;  /* 0x000000ffff097224 */ /* 0x000fe400078e0016 */
[----:B------:R-:W-:-:S10]  /*1ba0*/  IMAD.MOV.U32 R26, RZ, RZ, R27 ;  /* 0x000000ffff1a7224 */ /* 0x000fd400078e001b */
[----:B------:R-:W-:Y:S05]  /*1bb0*/  WARPSYNC.COLLECTIVE R0, `(.L_x_1654) ;  /* 0x0000000000087348 */ /* 0x000fea0003c00000 */
[----:B------:R0:W1:Y:S02]  /*1bc0*/  SHFL.UP P0, R27, R9, R6, R7 ;  /* 0x04000006091b7389 */ /* 0x0000640000000007 */
[----:B01----:R-:W-:Y:S01]  /*1bd0*/  ENDCOLLECTIVE ;  /* 0x000000000000791b */ /* 0x003fe20003800000 */
.L_x_1654:
[----:B------:R-:W-:Y:S01]  /*1be0*/  @P4 IADD3 R23, R23, R26, RZ ;  /* 0x0000001a17174210 */ /* 0x000fe20007ffe0ff */
[----:B------:R-:W-:Y:S01]  /*1bf0*/  IMAD.MOV.U32 R9, RZ, RZ, R8 ;  /* 0x000000ffff097224 */ /* 0x000fe200078e0008 */
[----:B------:R-:W-:-:S07]  /*1c00*/  MOV R25, R27 ;  /* 0x0000001b00197202 */ /* 0x000fce0000000f00 */
[----:B------:R-:W-:Y:S05]  /*1c10*/  WARPSYNC.COLLECTIVE R0, `(.L_x_1655) ;  /* 0x0000000000087348 */ /* 0x000fea0003c00000 */
[----:B------:R0:W1:Y:S02]  /*1c20*/  SHFL.UP P0, R27, R9, R6, R7 ;  /* 0x04000006091b7389 */ /* 0x0000640000000007 */
[----:B01----:R-:W-:Y:S01]  /*1c30*/  ENDCOLLECTIVE ;  /* 0x000000000000791b */ /* 0x003fe20003800000 */
.L_x_1655:
        /* <DEDUP_REMOVED lines=9> */
.L_x_1656:
[----:B------:R-:W-:Y:S01]  /*1cd0*/  IMAD.MOV.U32 R9, RZ, RZ, R22 ;  /* 0x000000ffff097224 */ /* 0x000fe200078e0016 */
[----:B------:R-:W-:-:S07]  /*1ce0*/  MOV R25, R27 ;  /* 0x0000001b00197202 */ /* 0x000fce0000000f00 */
[----:B------:R-:W-:Y:S05]  /*1cf0*/  WARPSYNC.COLLECTIVE R0, `(.L_x_1657) ;  /* 0x0000000000087348 */ /* 0x000fea0003c00000 */
[----:B------:R0:W1:Y:S02]  /*1d00*/  SHFL.UP P0, R27, R9, R6, R7 ;  /* 0x04000006091b7389 */ /* 0x0000640000000007 */
[----:B01----:R-:W-:Y:S01]  /*1d10*/  ENDCOLLECTIVE ;  /* 0x000000000000791b */ /* 0x003fe20003800000 */
.L_x_1657:
[----:B------:R-:W-:Y:S01]  /*1d20*/  IMAD.MOV.U32 R9, RZ, RZ, R8 ;  /* 0x000000ffff097224 */ /* 0x000fe200078e0008 */
[----:B------:R-:W-:-:S07]  /*1d30*/  MOV R22, R27 ;  /* 0x0000001b00167202 */ /* 0x000fce0000000f00 */
[----:B------:R-:W-:Y:S05]  /*1d40*/  WARPSYNC.COLLECTIVE R0, `(.L_x_1658) ;  /* 0x0000000000087348 */ /* 0x000fea0003c00000 */
[----:B------:R0:W1:Y:S02]  /*1d50*/  SHFL.UP P0, R27, R9, R6, R7 ;  /* 0x04000006091b7389 */ /* 0x0000640000000007 */
[----:B01----:R-:W-:Y:S01]  /*1d60*/  ENDCOLLECTIVE ;  /* 0x000000000000791b */ /* 0x003fe20003800000 */
.L_x_1658:
[----:B------:R-:W-:Y:S02]  /*1d70*/  MOV R8, R27 ;  /* 0x0000001b00087202 */ /* 0x000fe40000000f00 */
[----:B------:R-:W-:-:S05]  /*1d80*/  LEA R27, R3, R2, 0x18 ;  /* 0x00000002031b7211 */ /* 0x000fca00078ec0ff */
[----:B------:R-:W-:Y:S01]  /*1d90*/  IMAD R27, R24, 0x3c, R27 ;  /* 0x0000003c181b7824 */ /* 0x000fe200078e021b */
[----:B------:R-:W-:Y:S06]  /*1da0*/  BRA `(.L_x_1659) ;  /* 0xfffffff000f07947 */ /* 0x000fec000383ffff */
.L_x_1660:
        /* <DEDUP_REMOVED lines=13> */
.L_x_4451:


//--------------------- .text._Z30group_norm_nhwc_fwd_sum_kernelI11Fp32IOFp32WLi192EEv26Group_norm_nhwc_fwd_params --------------------------
	.section	.text._Z30group_norm_nhwc_fwd_sum_kernelI11Fp32IOFp32WLi192EEv26Group_norm_nhwc_fwd_params,"ax",@progbits
	.align	128
        .global         _Z30group_norm_nhwc_fwd_sum_kernelI11Fp32IOFp32WLi192EEv26Group_norm_nhwc_fwd_params
        .type           _Z30group_norm_nhwc_fwd_sum_kernelI11Fp32IOFp32WLi192EEv26Group_norm_nhwc_fwd_params,@function
        .size           _Z30group_norm_nhwc_fwd_sum_kernelI11Fp32IOFp32WLi192EEv26Group_norm_nhwc_fwd_params,(.L_x_4452 - _Z30group_norm_nhwc_fwd_sum_kernelI11Fp32IOFp32WLi192EEv26Group_norm_nhwc_fwd_params)
        .other          _Z30group_norm_nhwc_fwd_sum_kernelI11Fp32IOFp32WLi192EEv26Group_norm_nhwc_fwd_params,@"STO_CUDA_ENTRY STV_DEFAULT"
_Z30group_norm_nhwc_fwd_sum_kernelI11Fp32IOFp32WLi192EEv26Group_norm_nhwc_fwd_params:
.text._Z30group_norm_nhwc_fwd_sum_kernelI11Fp32IOFp32WLi192EEv26Group_norm_nhwc_fwd_params:
[----:B------:R-:W-:Y:S08]  /*0000*/  LDC R1, c[0x0][0x28] ;  /* 0x00000a00ff017b82 */ /* 0x000ff00000000800 */
[----:B------:R-:W0:Y:S01]  /*0010*/  S2UR UR4, SR_CTAID.Y ;  /* 0x00000000000479c3 */ /* 0x000e220000002600 */
[----:B------:R-:W1:Y:S01]  /*0020*/  S2R R0, SR_TID.X ;  /* 0x0000000000007919 */ /* 0x000e620000002100 */
[----:B------:R-:W-:-:S02]  /*0030*/  IMAD.MOV.U32 R22, RZ, RZ, RZ ;  /* 0x000000ffff167224 */ /* 0x000fc400078e00ff */
[----:B------:R-:W-:-:S04]  /*0040*/  IMAD.MOV.U32 R10, RZ, RZ, RZ ;  /* 0x000000ffff0a7224 */ /* 0x000fc800078e00ff */
[----:B------:R-:W0:Y:S08]  /*0050*/  LDC R2, c[0x0][0x294] ;  /* 0x0000a500ff027b82 */ /* 0x000e300000000800 */
[----:B------:R-:W2:Y:S01]  /*0060*/  LDC.64 R6, c[0x0][0x278] ;  /* 0x00009e00ff067b82 */ /* 0x000ea20000000a00 */
[----:B0-----:R-:W-:Y:S01]  /*0070*/  IMAD R3, R2, UR4, RZ ;  /* 0x0000000402037c24 */ /* 0x001fe2000f8e02ff */
[----:B------:R-:W-:Y:S01]  /*0080*/  ULDC.64 UR4, c[0x0][0x208] ;  /* 0x0000820000047ab9 */ /* 0x000fe20000000a00 */
[----:B-1----:R-:W-:-:S03]  /*0090*/  SHF.L.U32 R20, R0, 0x1, RZ ;  /* 0x0000000100147819 */ /* 0x002fc600000006ff */
        /* <DEDUP_REMOVED lines=31> */
.L_x_1663:
        /* <DEDUP_REMOVED lines=22> */
.L_x_1662:
        /* <DEDUP_REMOVED lines=15> */
.L_x_1664:
        /* <DEDUP_REMOVED lines=78> */
.L_x_1661:
[----:B------:R-:W-:Y:S01]  /*09c0*/  ULDC UR6, c[0x0][0x29c] ;  /* 0x0000a70000067ab9 */ /* 0x000fe20000000800 */
[----:B------:R-:W-:Y:S01]  /*09d0*/  HFMA2.MMA R2, -RZ, RZ, 0, 0 ;  /* 0x00000000ff027435 */ /* 0x000fe200000001ff */
[----:B------:R-:W0:Y:S01]  /*09e0*/  I2F.U32.RP R4, UR6 ;  /* 0x0000000600047d06 */ /* 0x000e220008209000 */
[----:B------:R-:W1:Y:S01]  /*09f0*/  S2R R6, SR_CgaCtaId ;  /* 0x0000000000067919 */ /* 0x000e620000008800 */
[----:B------:R-:W-:Y:S01]  /*0a00*/  ISETP.NE.U32.AND P2, PT, RZ, UR6, PT ;  /* 0x00000006ff007c0c */ /* 0x000fe2000bf45070 */
[----:B------:R-:W-:Y:S05]  /*0a10*/  BSSY B0, `(.L_x_1665) ;  /* 0x00000b7000007945 */ /* 0x000fea0003800000 */
[----:B0-----:R-:W0:Y:S02]  /*0a20*/  MUFU.RCP R4, R4 ;  /* 0x0000000400047308 */ /* 0x001e240000001000 */
[----:B0-----:R-:W-:-:S06]  /*0a30*/  VIADD R3, R4, 0xffffffe ;  /* 0x0ffffffe04037836 */ /* 0x001fcc0000000000 */
[----:B------:R-:W0:Y:S02]  /*0a40*/  F2I.FTZ.U32.TRUNC.NTZ R3, R3 ;  /* 0x0000000300037305 */ /* 0x000e24000021f000 */
[----:B0-----:R-:W-:-:S04]  /*0a50*/  IMAD.MOV R5, RZ, RZ, -R3 ;  /* 0x000000ffff057224 */ /* 0x001fc800078e0a03 */
[----:B------:R-:W-:-:S04]  /*0a60*/  IMAD R5, R5, UR6, RZ ;  /* 0x0000000605057c24 */ /* 0x000fc8000f8e02ff */
[----:B------:R-:W-:Y:S01]  /*0a70*/  IMAD.HI.U32 R5, R3, R5, R2 ;  /* 0x0000000503057227 */ /* 0x000fe200078e0002 */
[----:B------:R-:W-:-:S05]  /*0a80*/  MOV R3, 0x400 ;  /* 0x0000040000037802 */ /* 0x000fca0000000f00 */
[----:B------:R-:W-:-:S04]  /*0a90*/  IMAD.HI.U32 R2, R5, R20, RZ ;  /* 0x0000001405027227 */ /* 0x000fc800078e00ff */
[----:B------:R-:W-:-:S04]  /*0aa0*/  IMAD.MOV R5, RZ, RZ, -R2 ;  /* 0x000000ffff057224 */ /* 0x000fc800078e0a02 */
[----:B------:R-:W-:-:S05]  /*0ab0*/  IMAD R5, R5, UR6, R20 ;  /* 0x0000000605057c24 */ /* 0x000fca000f8e0214 */
[----:B------:R-:W-:-:S13]  /*0ac0*/  ISETP.GE.U32.AND P0, PT, R5, UR6, PT ;  /* 0x0000000605007c0c */ /* 0x000fda000bf06070 */
[----:B------:R-:W-:Y:S01]  /*0ad0*/  @P0 VIADD R5, R5, -UR6 ;  /* 0x8000000605050c36 */ /* 0x000fe20008000000 */
[----:B------:R-:W-:-:S04]  /*0ae0*/  @P0 IADD3 R2, R2, 0x1, RZ ;  /* 0x0000000102020810 */ /* 0x000fc80007ffe0ff */
[----:B------:R-:W-:Y:S01]  /*0af0*/  ISETP.GE.U32.AND P1, PT, R5, UR6, PT ;  /* 0x0000000605007c0c */ /* 0x000fe2000bf26070 */
[----:B------:R-:W-:-:S05]  /*0b00*/  IMAD.WIDE.U32 R4, R0, -0x55555555, RZ ;  /* 0xaaaaaaab00047825 */ /* 0x000fca00078e00ff */
[----:B------:R-:W-:Y:S02]  /*0b10*/  LEA.HI R4, R5, R0, RZ, 0x1e ;  /* 0x0000000005047211 */ /* 0x000fe400078ff0ff */
[----:B-1----:R-:W-:-:S05]  /*0b20*/  LEA R5, R6, R3, 0x18 ;  /* 0x0000000306057211 */ /* 0x002fca00078ec0ff */
[----:B------:R-:W-:Y:S01]  /*0b30*/  @P1 VIADD R2, R2, 0x1 ;  /* 0x0000000102021836 */ /* 0x000fe20000000000 */
        /* <DEDUP_REMOVED lines=13> */
[----:B------:R-:W1:Y:S01]  /*0c10*/  S2R R29, SR_LANEID ;  /* 0x00000000001d7919 */ /* 0x000e620000000000 */
[----:B------:R-:W-:-:S03]  /*0c20*/  UMOV UR6, 0xffffffff ;  /* 0xffffffff00067882 */ /* 0x000fc60000000000 */
[----:B------:R-:W-:Y:S04]  /*0c30*/  LDS R20, [R0+0x20] ;  /* 0x0000200000147984 */ /* 0x000fe80000000800 */
[----:B------:R-:W0:Y:S04]  /*0c40*/  LDS R19, [R0+0x14] ;  /* 0x0000140000137984 */ /* 0x000e280000000800 */
[----:B------:R-:W2:Y:S04]  /*0c50*/  LDS R21, [R0+0x1c] ;  /* 0x00001c0000157984 */ /* 0x000ea80000000800 */
[----:B------:R-:W-:Y:S04]  /*0c60*/  LDS R18, [R0+0x24] ;  /* 0x0000240000127984 */ /* 0x000fe80000000800 */
[----:B------:R-:W3:Y:S04]  /*0c70*/  LDS R17, [R0+0x18] ;  /* 0x0000180000117984 */ /* 0x000ee80000000800 */
[----:B------:R-:W4:Y:S04]  /*0c80*/  LDS R14, [R0+0x2c] ;  /* 0x00002c00000e7984 */ /* 0x000f280000000800 */
[----:B------:R-:W5:Y:S04]  /*0c90*/  LDS R16, [R0+0x28] ;  /* 0x0000280000107984 */ /* 0x000f680000000800 */
[----:B------:R-:W1:Y:S04]  /*0ca0*/  LDS R15, [R0+0x30] ;  /* 0x00003000000f7984 */ /* 0x000e680000000800 */
[----:B------:R-:W1:Y:S04]  /*0cb0*/  LDS R11, [R0+0x38] ;  /* 0x00003800000b7984 */ /* 0x000e680000000800 */
[----:B------:R-:W1:Y:S04]  /*0cc0*/  LDS R13, [R0+0x34] ;  /* 0x00003400000d7984 */ /* 0x000e680000000800 */
[----:B------:R-:W1:Y:S04]  /*0cd0*/  LDS R12, [R0+0x3c] ;  /* 0x00003c00000c7984 */ /* 0x000e680000000800 */
[----:B------:R-:W1:Y:S01]  /*0ce0*/  LDS R8, [R0+0x44] ;  /* 0x0000440000087984 */ /* 0x000e620000000800 */
[----:B0-----:R-:W-:-:S03]  /*0cf0*/  FADD.FTZ R3, R20, R19 ;  /* 0x0000001314037221 */ /* 0x001fc60000010000 */
[----:B------:R-:W0:Y:S01]  /*0d00*/  LDS R10, [R0+0x40] ;  /* 0x00004000000a7984 */ /* 0x000e220000000800 */
[----:B--2---:R-:W-:-:S03]  /*0d10*/  ISETP.NE.AND P5, PT, R21, RZ, PT ;  /* 0x000000ff1500720c */ /* 0x004fc60003fa5270 */
[----:B------:R-:W2:Y:S01]  /*0d20*/  LDS R9, [R0+0x48] ;  /* 0x0000480000097984 */ /* 0x000ea20000000800 */
[----:B------:R-:W-:-:S03]  /*0d30*/  FSEL R3, R3, R20, !P5 ;  /* 0x0000001403037208 */ /* 0x000fc60006800000 */
[----:B------:R-:W2:Y:S01]  /*0d40*/  LDS R7, [R0+0x10] ;  /* 0x0000100000077984 */ /* 0x000ea20000000800 */
[----:B---3--:R-:W-:-:S03]  /*0d50*/  FADD.FTZ R23, R18, R17 ;  /* 0x0000001112177221 */ /* 0x008fc60000010000 */
[----:B------:R-:W3:Y:S01]  /*0d60*/  LDS R5, [R0+0x50] ;  /* 0x0000500000057984 */ /* 0x000ee20000000800 */
[----:B----4-:R-:W-:Y:S01]  /*0d70*/  FADD.FTZ R3, R3, R14 ;  /* 0x0000000e03037221 */ /* 0x010fe20000010000 */
[----:B------:R-:W-:Y:S02]  /*0d80*/  FSEL R22, R23, R18, !P5 ;  /* 0x0000001217167208 */ /* 0x000fe40006800000 */
[----:B------:R-:W4:Y:S01]  /*0d90*/  LDS R4, [R0+0x54] ;  /* 0x0000540000047984 */ /* 0x000f220000000800 */
[----:B-----5:R-:W-:-:S03]  /*0da0*/  ISETP.NE.AND P4, PT, R16, RZ, PT ;  /* 0x000000ff1000720c */ /* 0x020fc60003f85270 */
[----:B------:R5:W4:Y:S01]  /*0db0*/  LDS R6, [R0+0x4c] ;  /* 0x00004c0000067984 */ /* 0x000b220000000800 */
[----:B-1----:R-:W-:Y:S01]  /*0dc0*/  FADD.FTZ R24, R22, R15 ;  /* 0x0000000f16187221 */ /* 0x002fe20000010000 */
[----:B------:R-:W-:-:S04]  /*0dd0*/  FSEL R22, R3, R14, !P4 ;  /* 0x0000000e03167208 */ /* 0x000fc80006000000 */
[----:B------:R-:W-:Y:S01]  /*0de0*/  FSEL R3, R24, R15, !P4 ;  /* 0x0000000f18037208 */ /* 0x000fe20006000000 */
[----:B------:R-:W-:Y:S01]  /*0df0*/  FADD.FTZ R22, R22, R11 ;  /* 0x0000000b16167221 */ /* 0x000fe20000010000 */
[----:B------:R-:W-:-:S03]  /*0e00*/  ISETP.NE.AND P3, PT, R13, RZ, PT ;  /* 0x000000ff0d00720c */ /* 0x000fc60003f65270 */
[----:B------:R-:W-:Y:S01]  /*0e10*/  FADD.FTZ R23, R3, R12 ;  /* 0x0000000c03177221 */ /* 0x000fe20000010000 */
[----:B------:R-:W-:-:S04]  /*0e20*/  FSEL R3, R22, R11, !P3 ;  /* 0x0000000b16037208 */ /* 0x000fc80005800000 */
[----:B-----5:R-:W-:Y:S01]  /*0e30*/  FSEL R0, R23, R12, !P3 ;  /* 0x0000000c17007208 */ /* 0x020fe20005800000 */
[----:B------:R-:W-:Y:S01]  /*0e40*/  FADD.FTZ R3, R3, R8 ;  /* 0x0000000803037221 */ /* 0x000fe20000010000 */
[----:B0-----:R-:W-:-:S03]  /*0e50*/  ISETP.NE.AND P2, PT, R10, RZ, PT ;  /* 0x000000ff0a00720c */ /* 0x001fc60003f45270 */
[----:B--2---:R-:W-:Y:S01]  /*0e60*/  FADD.FTZ R24, R0, R9 ;  /* 0x0000000900187221 */ /* 0x004fe20000010000 */
[----:B------:R-:W-:Y:S02]  /*0e70*/  FSEL R22, R3, R8, !P2 ;  /* 0x0000000803167208 */ /* 0x000fe40005000000 */
[----:B------:R-:W-:Y:S02]  /*0e80*/  IADD3 R0, R16, R21, R7 ;  /* 0x0000001510007210 */ /* 0x000fe40007ffe007 */
[----:B------:R-:W-:Y:S01]  /*0e90*/  FSEL R3, R24, R9, !P2 ;  /* 0x0000000918037208 */ /* 0x000fe20005000000 */
[----:B---3--:R-:W-:Y:S01]  /*0ea0*/  FADD.FTZ R22, R22, R5 ;  /* 0x0000000516167221 */ /* 0x008fe20000010000 */
[----:B------:R-:W-:-:S03]  /*0eb0*/  IADD3 R27, R10, R0, R13 ;  /* 0x000000000a1b7210 */ /* 0x000fc60007ffe00d */
[----:B----4-:R-:W-:Y:S01]  /*0ec0*/  FADD.FTZ R3, R3, R4 ;  /* 0x0000000403037221 */ /* 0x010fe20000010000 */
[----:B------:R-:W-:Y:S02]  /*0ed0*/  ISETP.NE.AND P1, PT, R6, RZ, PT ;  /* 0x000000ff0600720c */ /* 0x000fe40003f25270 */
[----:B------:R-:W-:Y:S02]  /*0ee0*/  IADD3 R27, R27, R6, RZ ;  /* 0x000000061b1b7210 */ /* 0x000fe40007ffe0ff */
[----:B------:R-:W-:Y:S02]  /*0ef0*/  FSEL R24, R22, R5, !P1 ;  /* 0x0000000516187208 */ /* 0x000fe40004800000 */
[----:B------:R-:W-:Y:S01]  /*0f00*/  FSEL R3, R3, R4, !P1 ;  /* 0x0000000403037208 */ /* 0x000fe20004800000 */
[----:B------:R-:W-:Y:S06]  /*0f10*/  BRA.DIV UR6, `(.L_x_1667) ;  /* 0x0000000a064c7947 */ /* 0x000fec000b800000 */
        /* <DEDUP_REMOVED lines=45> */
[----:B0-----:R-:W-:Y:S02]  /*11f0*/  FADD.FTZ R23, R24, R0 ;  /* 0x0000000018177221 */ /* 0x001fe40000010000 */
[----:B------:R-:W0:Y:S01]  /*1200*/  S2R R0, SR_TID.X ;  /* 0x0000000000007919 */ /* 0x000e220000002100 */
[----:B-1----:R-:W-:-:S02]  /*1210*/  FADD.FTZ R22, R3, R22 ;  /* 0x0000001603167221 */ /* 0x002fc40000010000 */
[----:B------:R-:W-:Y:S01]  /*1220*/  @P6 FSEL R24, R23, R24, !P0 ;  /* 0x0000001817186208 */ /* 0x000fe20004000000 */
[----:B--2---:R-:W-:Y:S02]  /*1230*/  @P6 IMAD.IADD R27, R27, 0x1, R28 ;  /* 0x000000011b1b6824 */ /* 0x004fe400078e021c */
[----:B------:R-:W-:-:S03]  /*1240*/  @P6 FSEL R3, R22, R3, !P0 ;  /* 0x0000000316036208 */ /* 0x000fc60004000000 */
[----:B------:R-:W1:Y:S04]  /*1250*/  SHFL.UP PT, R24, R24, 0x1, RZ ;  /* 0x0420000018187989 */ /* 0x000e6800000e00ff */
[----:B------:R2:W3:Y:S04]  /*1260*/  SHFL.UP PT, R29, R27, 0x1, RZ ;  /* 0x042000001b1d7989 */ /* 0x0004e800000e00ff */
[----:B------:R2:W4:Y:S02]  /*1270*/  SHFL.UP PT, R28, R3, 0x1, RZ ;  /* 0x04200000031c7989 */ /* 0x00052400000e00ff */
.L_x_1686:
[----:B--2---:R-:W-:Y:S01]  /*1280*/  P2R R3, PR, RZ, 0x2 ;  /* 0x00000002ff037803 */ /* 0x004fe20000000000 */
[----:B------:R-:W2:Y:S01]  /*1290*/  S2R R22, SR_CgaCtaId ;  /* 0x0000000000167919 */ /* 0x000ea20000008800 */
[----:B0-----:R-:W-:Y:S02]  /*12a0*/  ISETP.NE.AND P1, PT, R0, RZ, PT ;  /* 0x000000ff0000720c */ /* 0x001fe40003f25270 */
[----:B------:R-:W-:Y:S01]  /*12b0*/  PLOP3.LUT P0, PT, PT, PT, PT, 0x80, 0x0 ;  /* 0x000000000000781c */ /* 0x000fe20003f0f070 */
[----:B------:R-:W0:Y:S10]  /*12c0*/  S2R R23, SR_TID.X ;  /* 0x0000000000177919 */ /* 0x000e340000002100 */
[----:B------:R-:W-:-:S04]  /*12d0*/  @P1 ISETP.NE.AND P6, PT, R7, RZ, PT ;  /* 0x000000ff0700120c */ /* 0x000fc80003fc5270 */
[----:B------:R-:W-:Y:S02]  /*12e0*/  @P1 PLOP3.LUT P0, PT, P6, PT, PT, 0x80, 0x0 ;  /* 0x000000000000181c */ /* 0x000fe4000370f070 */
[----:B------:R-:W-:Y:S02]  /*12f0*/  ISETP.NE.AND P6, PT, R0, RZ, PT ;  /* 0x000000ff0000720c */ /* 0x000fe40003fc5270 */
[----:B------:R-:W-:Y:S02]  /*1300*/  ISETP.NE.AND P1, PT, R3, RZ, PT ;  /* 0x000000ff0300720c */ /* 0x000fe40003f25270 */
[----:B------:R-:W-:-:S07]  /*1310*/  MOV R3, 0x400 ;  /* 0x0000040000037802 */ /* 0x000fce0000000f00 */
[----:B-1----:R-:W-:Y:S01]  /*1320*/  @!P0 FADD.FTZ R19, R24, R19 ;  /* 0x0000001318138221 */ /* 0x002fe20000010000 */
[----:B----4-:R-:W-:Y:S01]  /*1330*/  @!P0 FADD.FTZ R17, R28, R17 ;  /* 0x000000111c118221 */ /* 0x010fe20000010000 */
[----:B---3--:R-:W-:Y:S02]  /*1340*/  @P6 IADD3 R7, R29, R7, RZ ;  /* 0x000000071d076210 */ /* 0x008fe40007ffe0ff */
[----:B------:R-:W-:Y:S01]  /*1350*/  @!P5 FADD.FTZ R20, R20, R19 ;  /* 0x000000131414d221 */ /* 0x000fe20000010000 */
[----:B------:R-:W-:Y:S01]  /*1360*/  @!P5 FADD.FTZ R18, R18, R17 ;  /* 0x000000111212d221 */ /* 0x000fe20000010000 */
[----:B--2---:R-:W-:Y:S01]  /*1370*/  LEA R22, R22, R3, 0x18 ;  /* 0x0000000316167211 */ /* 0x004fe200078ec0ff */
[----:B------:R-:W-:Y:S02]  /*1380*/  IMAD.IADD R21, R21, 0x1, R7 ;  /* 0x0000000115157824 */ /* 0x000fe400078e0207 */
[----:B------:R-:W-:Y:S01]  /*1390*/  @!P4 FADD.FTZ R14, R14, R20 ;  /* 0x000000140e0ec221 */ /* 0x000fe20000010000 */
[----:B------:R-:W-:Y:S01]  /*13a0*/  @!P4 FADD.FTZ R15, R15, R18 ;  /* 0x000000120f0fc221 */ /* 0x000fe20000010000 */
[----:B------:R-:W-:-:S02]  /*13b0*/  IMAD.IADD R16, R16, 0x1, R21 ;  /* 0x0000000110107824 */ /* 0x000fc400078e0215 */
[----:B------:R-:W-:Y:S01]  /*13c0*/  @!P3 FADD.FTZ R11, R11, R14 ;  /* 0x0000000e0b0bb221 */ /* 0x000fe20000010000 */
[----:B------:R-:W-:Y:S01]  /*13d0*/  @!P3 FADD.FTZ R12, R12, R15 ;  /* 0x0000000f0c0cb221 */ /* 0x000fe20000010000 */
[----:B0-----:R-:W-:Y:S01]  /*13e0*/  IMAD R22, R23, 0x54, R22 ;  /* 0x0000005417167824 */ /* 0x001fe200078e0216 */
[----:B------:R-:W-:Y:S01]  /*13f0*/  IADD3 R13, R13, R16, RZ ;  /* 0x000000100d0d7210 */ /* 0x000fe20007ffe0ff */
[----:B------:R-:W-:Y:S01]  /*1400*/  @!P2 FADD.FTZ R8, R8, R11 ;  /* 0x0000000b0808a221 */ /* 0x000fe20000010000 */
[----:B------:R-:W-:Y:S02]  /*1410*/  @!P2 FADD.FTZ R9, R9, R12 ;  /* 0x0000000c0909a221 */ /* 0x000fe40000010000 */
[----:B------:R1:W-:Y:S01]  /*1420*/  STS [R22+0x10], R7 ;  /* 0x0000100716007388 */ /* 0x0003e20000000800 */
[----:B------:R-:W-:Y:S02]  /*1430*/  IMAD.IADD R3, R10, 0x1, R13 ;  /* 0x000000010a037824 */ /* 0x000fe400078e020d */
[----:B------:R-:W-:Y:S01]  /*1440*/  @!P1 FADD.FTZ R5, R5, R8 ;  /* 0x0000000805059221 */ /* 0x000fe20000010000 */
[----:B------:R-:W-:Y:S01]  /*1450*/  @!P1 FADD.FTZ R4, R4, R9 ;  /* 0x0000000904049221 */ /* 0x000fe20000010000 */
[----:B------:R1:W-:Y:S01]  /*1460*/  STS [R22+0x1c], R21 ;  /* 0x00001c1516007388 */ /* 0x0003e20000000800 */
[----:B------:R-:W-:-:S03]  /*1470*/  IMAD.IADD R6, R6, 0x1, R3 ;  /* 0x0000000106067824 */ /* 0x000fc600078e0203 */
        /* <DEDUP_REMOVED lines=16> */
.L_x_1666:
[----:B------:R-:W-:Y:S05]  /*1580*/  BSYNC B0 ;  /* 0x0000000000007941 */ /* 0x000fea0003800000 */
.L_x_1665:
[----:B01----:R-:W0:Y:S01]  /*1590*/  S2R R7, SR_TID.X ;  /* 0x0000000000077919 */ /* 0x003e220000002100 */
[----:B------:R-:W1:Y:S01]  /*15a0*/  LDC R3, c[0x0][0x29c] ;  /* 0x0000a700ff037b82 */ /* 0x000e620000000800 */
[----:B------:R-:W-:Y:S01]  /*15b0*/  MOV R10, 0x400 ;  /* 0x00000400000a7802 */ /* 0x000fe20000000f00 */
[----:B------:R-:W-:Y:S05]  /*15c0*/  WARPSYNC.ALL ;  /* 0x0000000000007948 */ /* 0x000fea0003800000 */
[----:B------:R-:W2:Y:S01]  /*15d0*/  S2R R9, SR_CgaCtaId ;  /* 0x0000000000097919 */ /* 0x000ea20000008800 */
[----:B------:R-:W3:Y:S01]  /*15e0*/  S2R R8, SR_TID.X ;  /* 0x0000000000087919 */ /* 0x000ee20000002100 */
[----:B-1----:R-:W-:-:S02]  /*15f0*/  IMAD R0, R2, R3, RZ ;  /* 0x0000000302007224 */ /* 0x002fc400078e02ff */
[----:B0-----:R-:W-:-:S05]  /*1600*/  IMAD.WIDE.U32 R4, R7, -0x55555555, RZ ;  /* 0xaaaaaaab07047825 */ /* 0x001fca00078e00ff */
[----:B------:R-:W-:Y:S02]  /*1610*/  LEA.HI R4, R5, R7, RZ, 0x1e ;  /* 0x0000000705047211 */ /* 0x000fe400078ff0ff */
[----:B--2---:R-:W-:Y:S02]  /*1620*/  LEA R5, R9, R10, 0x18 ;  /* 0x0000000a09057211 */ /* 0x004fe400078ec0ff */
[----:B---3--:R-:W-:-:S03]  /*1630*/  LEA R0, R8, -R0, 0x1 ;  /* 0x8000000008007211 */ /* 0x008fc600078e08ff */
[----:B------:R-:W-:Y:S01]  /*1640*/  IMAD R11, R4, 0xc, R5 ;  /* 0x0000000c040b7824 */ /* 0x000fe200078e0205 */
[----:B------:R-:W-:Y:S01]  /*1650*/  BAR.SYNC.DEFER_BLOCKING 0x0 ;  /* 0x0000000000007b1d */ /* 0x000fe20000010000 */
[----:B------:R-:W-:-:S05]  /*1660*/  VIADD R3, R3, 0xfffffffe ;  /* 0xfffffffe03037836 */ /* 0x000fca0000000000 */
[----:B------:R-:W-:Y:S02]  /*1670*/  ISETP.NE.AND P1, PT, R0, R3, PT ;  /* 0x000000030000720c */ /* 0x000fe40003f25270 */
[----:B------:R-:W0:Y:S08]  /*1680*/  S2UR UR6, SR_CTAID.X ;  /* 0x00000000000679c3 */ /* 0x000e300000002500 */
[----:B------:R-:W0:Y:S03]  /*1690*/  LDC R7, c[0x0][0x298] ;  /* 0x0000a600ff077b82 */ /* 0x000e260000000800 */
[----:B------:R-:W-:Y:S01]  /*16a0*/  @!P1 VIADD R0, R10, 0xaa0 ;  /* 0x00000aa00a009836 */ /* 0x000fe20000000000 */
[----:B------:R-:W-:Y:S04]  /*16b0*/  @!P1 LDS R5, [R11+0x18] ;  /* 0x000018000b059984 */ /* 0x000fe80000000800 */
[----:B------:R-:W-:Y:S01]  /*16c0*/  @!P1 LEA R3, R9, R0, 0x18 ;  /* 0x0000000009039211 */ /* 0x000fe200078ec0ff */
[----:B------:R-:W1:Y:S03]  /*16d0*/  @!P1 LDS R4, [R11+0x14] ;  /* 0x000014000b049984 */ /* 0x000e660000000800 */
[----:B------:R-:W-:Y:S01]  /*16e0*/  @!P1 LEA R3, R2, R3, 0x3 ;  /* 0x0000000302039211 */ /* 0x000fe200078e18ff */
[----:B0-----:R-:W-:Y:S01]  /*16f0*/  IMAD R6, R7, UR6, R8 ;  /* 0x0000000607067c24 */ /* 0x001fe2000f8e0208 */
[----:B------:R-:W-:-:S04]  /*1700*/  ULDC UR6, c[0x0][0x288] ;  /* 0x0000a20000067ab9 */ /* 0x000fc80000000800 */
[----:B------:R-:W-:-:S04]  /*1710*/  ISETP.GE.AND P0, PT, R6, UR6, PT ;  /* 0x0000000606007c0c */ /* 0x000fc8000bf06270 */
[----:B------:R-:W-:Y:S01]  /*1720*/  ISETP.GE.U32.OR P0, PT, R8, R7, P0 ;  /* 0x000000070800720c */ /* 0x000fe20000706470 */
[----:B-1----:R0:W-:Y:S01]  /*1730*/  @!P1 STS.64 [R3], R4 ;  /* 0x0000000403009388 */ /* 0x0021e20000000a00 */
[----:B------:R-:W-:Y:S11]  /*1740*/  BAR.SYNC.DEFER_BLOCKING 0x0 ;  /* 0x0000000000007b1d */ /* 0x000ff60000010000 */
[----:B0-----:R-:W-:Y:S05]  /*1750*/  @P0 EXIT ;  /* 0x000000000000094d */ /* 0x001fea0003800000 */
[----:B------:R-:W-:Y:S01]  /*1760*/  VIADD R0, R10, 0xaa0 ;  /* 0x00000aa00a007836 */ /* 0x000fe20000000000 */
[----:B------:R-:W0:Y:S04]  /*1770*/  S2R R3, SR_CTAID.Z ;  /* 0x0000000000037919 */ /* 0x000e280000002700 */
[----:B------:R-:W-:-:S05]  /*1780*/  LEA R5, R9, R0, 0x18 ;  /* 0x0000000009057211 */ /* 0x000fca00078ec0ff */
[----:B------:R-:W-:Y:S02]  /*1790*/  IMAD R0, R8, 0x8, R5 ;  /* 0x0000000808007824 */ /* 0x000fe400078e0205 */
[----:B------:R-:W1:Y:S03]  /*17a0*/  LDC.64 R4, c[0x0][0x250] ;  /* 0x00009400ff047b82 */ /* 0x000e660000000a00 */
        /* <DEDUP_REMOVED lines=10> */
.L_x_1667:
[----:B------:R-:W-:Y:S01]  /*1850*/  HFMA2.MMA R22, -RZ, RZ, 0, 5.9604644775390625e-08 ;  /* 0x00000001ff167435 */ /* 0x000fe200000001ff */
[----:B------:R-:W-:Y:S01]  /*1860*/  IMAD.MOV.U32 R23, RZ, RZ, R27 ;  /* 0x000000ffff177224 */ /* 0x000fe200078e001b */
[----:B------:R-:W-:Y:S01]  /*1870*/  ISETP.NE.AND P6, PT, R27, RZ, PT ;  /* 0x000000ff1b00720c */ /* 0x000fe20003fc5270 */
[----:B------:R-:W-:Y:S02]  /*1880*/  IMAD.MOV.U32 R25, RZ, RZ, RZ ;  /* 0x000000ffff197224 */ /* 0x000fe400078e00ff */
[----:B------:R-:W-:-:S10]  /*1890*/  IMAD.MOV.U32 R26, RZ, RZ, -0x1 ;  /* 0xffffffffff1a7424 */ /* 0x000fd400078e00ff */
[----:B------:R-:W-:Y:S05]  /*18a0*/  WARPSYNC.COLLECTIVE R26, `(.L_x_1668) ;  /* 0x000000001a087348 */ /* 0x000fea0003c00000 */
[----:B------:R0:W1:Y:S02]  /*18b0*/  SHFL.UP P0, R28, R23, R22, R25 ;  /* 0x04000016171c7389 */ /* 0x0000640000000019 */
[----:B01----:R-:W-:Y:S01]  /*18c0*/  ENDCOLLECTIVE ;  /* 0x000000000000791b */ /* 0x003fe20003800000 */
.L_x_1668:
[----:B------:R-:W-:Y:S01]  /*18d0*/  IMAD.MOV.U32 R23, RZ, RZ, R24 ;  /* 0x000000ffff177224 */ /* 0x000fe200078e0018 */
[----:B------:R-:W-:-:S07]  /*18e0*/  MOV R0, R28 ;  /* 0x0000001c00007202 */ /* 0x000fce0000000f00 */
[----:B------:R-:W-:Y:S05]  /*18f0*/  WARPSYNC.COLLECTIVE R26, `(.L_x_1669) ;  /* 0x000000001a087348 */ /* 0x000fea0003c00000 */
[----:B------:R0:W1:Y:S02]  /*1900*/  SHFL.UP P0, R28, R23, R22, R25 ;  /* 0x04000016171c7389 */ /* 0x0000640000000019 */
[----:B01----:R-:W-:Y:S01]  /*1910*/  ENDCOLLECTIVE ;  /* 0x000000000000791b */ /* 0x003fe20003800000 */
.L_x_1669:
[----:B------:R-:W-:Y:S01]  /*1920*/  IMAD.MOV.U32 R23, RZ, RZ, R3 ;  /* 0x000000ffff177224 */ /* 0x000fe200078e0003 */
[----:B------:R-:W-:Y:S01]  /*1930*/  ISETP.GE.AND P0, PT, R29, 0x1, PT ;  /* 0x000000011d00780c */ /* 0x000fe20003f06270 */
[----:B------:R-:W-:-:S12]  /*1940*/  FADD.FTZ R28, R24, R28 ;  /* 0x0000001c181c7221 */ /* 0x000fd80000010000 */
[----:B------:R-:W-:-:S07]  /*1950*/  @P0 FSEL R24, R28, R24, !P6 ;  /* 0x000000181c180208 */ /* 0x000fce0007000000 */
[----:B------:R-:W-:Y:S05]  /*1960*/  WARPSYNC.COLLECTIVE R26, `(.L_x_1670) ;  /* 0x000000001a087348 */ /* 0x000fea0003c00000 */
[----:B------:R0:W1:Y:S02]  /*1970*/  SHFL.UP P0, R28, R23, R22, R25 ;  /* 0x04000016171c7389 */ /* 0x0000640000000019 */
[----:B01----:R-:W-:Y:S01]  /*1980*/  ENDCOLLECTIVE ;  /* 0x000000000000791b */ /* 0x003fe20003800000 */
.L_x_1670:
[----:B------:R-:W-:Y:S02]  /*1990*/  ISETP.GE.AND P0, PT, R29, 0x1, PT ;  /* 0x000000011d00780c */ /* 0x000fe40003f06270 */
[----:B------:R-:W-:-:S05]  /*19a0*/  MOV R22, R28 ;  /* 0x0000001c00167202 */ /* 0x000fca0000000f00 */
[----:B------:R-:W-:Y:S01]  /*19b0*/  FADD.FTZ R28, R3, R22 ;  /* 0x00000016031c7221 */ /* 0x000fe20000010000 */
[----:B------:R-:W-:-:S05]  /*19c0*/  HFMA2.MMA R22, -RZ, RZ, 0, 1.1920928955078125e-07 ;  /* 0x00000002ff167435 */ /* 0x000fca00000001ff */
[----:B------:R-:W-:Y:S01]  /*19d0*/  @P0 IMAD.IADD R27, R27, 0x1, R0 ;  /* 0x000000011b1b0824 */ /* 0x000fe200078e0200 */
[----:B------:R-:W-:-:S03]  /*19e0*/  @P0 FSEL R3, R28, R3, !P6 ;  /* 0x000000031c030208 */ /* 0x000fc60007000000 */
[----:B------:R-:W-:Y:S01]  /*19f0*/  IMAD.MOV.U32 R23, RZ, RZ, R27 ;  /* 0x000000ffff177224 */ /* 0x000fe200078e001b */
[----:B------:R-:W-:-:S13]  /*1a00*/  ISETP.NE.AND P6, PT, R27, RZ, PT ;  /* 0x000000ff1b00720c */ /* 0x000fda0003fc5270 */
[----:B------:R-:W-:Y:S05]  /*1a10*/  WARPSYNC.COLLECTIVE R26, `(.L_x_1671) ;  /* 0x000000001a087348 */ /* 0x000fea0003c00000 */
[----:B------:R0:W1:Y:S02]  /*1a20*/  SHFL.UP P0, R28, R23, R22, R25 ;  /* 0x04000016171c7389 */ /* 0x0000640000000019 */
[----:B01----:R-:W-:Y:S01]  /*1a30*/  ENDCOLLECTIVE ;  /* 0x000000000000791b */ /* 0x003fe20003800000 */
.L_x_1671:
[----:B------:R-:W-:Y:S01]  /*1a40*/  MOV R23, R24 ;  /* 0x0000001800177202 */ /* 0x000fe20000000f00 */
[----:B------:R-:W-:-:S07]  /*1a50*/  IMAD.MOV.U32 R0, RZ, RZ, R28 ;  /* 0x000000ffff007224 */ /* 0x000fce00078e001c */
[----:B------:R-:W-:Y:S05]  /*1a60*/  WARPSYNC.COLLECTIVE R26, `(.L_x_1672) ;  /* 0x000000001a087348 */ /* 0x000fea0003c00000 */
[----:B------:R0:W1:Y:S02]  /*1a70*/  SHFL.UP P0, R28, R23, R22, R25 ;  /* 0x04000016171c7389 */ /* 0x0000640000000019 */
[----:B01----:R-:W-:Y:S01]  /*1a80*/  ENDCOLLECTIVE ;  /* 0x000000000000791b */ /* 0x003fe20003800000 */
.L_x_1672:
[----:B------:R-:W-:Y:S01]  /*1a90*/  IMAD.MOV.U32 R23, RZ, RZ, R3 ;  /* 0x000000ffff177224 */ /* 0x000fe200078e0003 */
[----:B------:R-:W-:Y:S01]  /*1aa0*/  ISETP.GE.AND P0, PT, R29, 0x2, PT ;  /* 0x000000021d00780c */ /* 0x000fe20003f06270 */
[----:B------:R-:W-:-:S12]  /*1ab0*/  FADD.FTZ R28, R24, R28 ;  /* 0x0000001c181c7221 */ /* 0x000fd80000010000 */
[----:B------:R-:W-:-:S07]  /*1ac0*/  @P0 FSEL R24, R28, R24, !P6 ;  /* 0x000000181c180208 */ /* 0x000fce0007000000 */
[----:B------:R-:W-:Y:S05]  /*1ad0*/  WARPSYNC.COLLECTIVE R26, `(.L_x_1673) ;  /* 0x000000001a087348 */ /* 0x000fea0003c00000 */
[----:B------:R0:W1:Y:S02]  /*1ae0*/  SHFL.UP P0, R28, R23, R22, R25 ;  /* 0x04000016171c7389 */ /* 0x0000640000000019 */
[----:B01----:R-:W-:Y:S01]  /*1af0*/  ENDCOLLECTIVE ;  /* 0x000000000000791b */ /* 0x003fe20003800000 */
.L_x_1673:
[----:B------:R-:W-:Y:S02]  /*1b00*/  ISETP.GE.AND P0, PT, R29, 0x2, PT ;  /* 0x000000021d00780c */ /* 0x000fe40003f06270 */
[----:B------:R-:W-:-:S05]  /*1b10*/  MOV R22, R28 ;  /* 0x0000001c00167202 */ /* 0x000fca0000000f00 */
[----:B------:R-:W-:Y:S01]  /*1b20*/  FADD.FTZ R28, R3, R22 ;  /* 0x00000016031c7221 */ /* 0x000fe20000010000 */
[----:B------:R-:W-:-:S05]  /*1b30*/  IMAD.MOV.U32 R22, RZ, RZ, 0x4 ;  /* 0x00000004ff167424 */ /* 0x000fca00078e00ff */
[----:B------:R-:W-:Y:S01]  /*1b40*/  @P0 IMAD.IADD R27, R27, 0x1, R0 ;  /* 0x000000011b1b0824 */ /* 0x000fe200078e0200 */
[----:B------:R-:W-:-:S04]  /*1b50*/  @P0 FSEL R3, R28, R3, !P6 ;  /* 0x000000031c030208 */ /* 0x000fc80007000000 */
[----:B------:R-:W-:Y:S02]  /*1b60*/  MOV R23, R27 ;  /* 0x0000001b00177202 */ /* 0x000fe40000000f00 */
[----:B------:R-:W-:-:S13]  /*1b70*/  ISETP.NE.AND P6, PT, R27, RZ, PT ;  /* 0x000000ff1b00720c */ /* 0x000fda0003fc5270 */
[----:B------:R-:W-:Y:S05]  /*1b80*/  WARPSYNC.COLLECTIVE R26, `(.L_x_1674) ;  /* 0x000000001a087348 */ /* 0x000fea0003c00000 */
[----:B------:R0:W1:Y:S02]  /*1b90*/  SHFL.UP P0, R28, R23, R22, R25 ;  /* 0x04000016171c7389 */ /* 0x0000640000000019 */
[----:B01----:R-:W-:Y:S01]  /*1ba0*/  ENDCOLLECTIVE ;  /* 0x000000000000791b */ /* 0x003fe20003800000 */
.L_x_1674:
[----:B------:R-:W-:Y:S01]  /*1bb0*/  IMAD.MOV.U32 R23, RZ, RZ, R24 ;  /* 0x000000ffff177224 */ /* 0x000fe200078e0018 */
[----:B------:R-:W-:-:S07]  /*1bc0*/  MOV R0, R28 ;  /* 0x0000001c00007202 */ /* 0x000fce0000000f00 */
[----:B------:R-:W-:Y:S05]  /*1bd0*/  WARPSYNC.COLLECTIVE R26, `(.L_x_1675) ;  /* 0x000000001a087348 */ /* 0x000fea0003c00000 */
[----:B------:R0:W1:Y:S02]  /*1be0*/  SHFL.UP P0, R28, R23, R22, R25 ;  /* 0x04000016171c7389 */ /* 0x0000640000000019 */
[----:B01----:R-:W-:Y:S01]  /*1bf0*/  ENDCOLLECTIVE ;  /* 0x000000000000791b */ /* 0x003fe20003800000 */
.L_x_1675:
[----:B------:R-:W-:Y:S02]  /*1c00*/  MOV R23, R3 ;  /* 0x0000000300177202 */ /* 0x000fe40000000f00 */
[----:B------:R-:W-:Y:S01]  /*1c10*/  ISETP.GE.AND P0, PT, R29, 0x4, PT ;  /* 0x000000041d00780c */ /* 0x000fe20003f06270 */
[----:B------:R-:W-:-:S12]  /*1c20*/  FADD.FTZ R28, R24, R28 ;  /* 0x0000001c181c7221 */ /* 0x000fd80000010000 */
[----:B------:R-:W-:-:S07]  /*1c30*/  @P0 FSEL R24, R28, R24, !P6 ;  /* 0x000000181c180208 */ /* 0x000fce0007000000 */
[----:B------:R-:W-:Y:S05]  /*1c40*/  WARPSYNC.COLLECTIVE R26, `(.L_x_1676) ;  /* 0x000000001a087348 */ /* 0x000fea0003c00000 */
[----:B------:R0:W1:Y:S02]  /*1c50*/  SHFL.UP P0, R28, R23, R22, R25 ;  /* 0x04000016171c7389 */ /* 0x0000640000000019 */
[----:B01----:R-:W-:Y:S01]  /*1c60*/  ENDCOLLECTIVE ;  /* 0x000000000000791b */ /* 0x003fe20003800000 */
.L_x_1676:
[----:B------:R-:W-:Y:S01]  /*1c70*/  ISETP.GE.AND P0, PT, R29, 0x4, PT ;  /* 0x000000041d00780c */ /* 0x000fe20003f06270 */
[----:B------:R-:W-:-:S04]  /*1c80*/  IMAD.MOV.U32 R22, RZ, RZ, R28 ;  /* 0x000000ffff167224 */ /* 0x000fc800078e001c */
[----:B------:R-:W-:Y:S01]  /*1c90*/  FADD.FTZ R28, R3, R22 ;  /* 0x00000016031c7221 */ /* 0x000fe20000010000 */
[----:B------:R-:W-:-:S07]  /*1ca0*/  HFMA2.MMA R22, -RZ, RZ, 0, 4.76837158203125e-07 ;  /* 0x00000008ff167435 */ /* 0x000fce00000001ff */
[----:B------:R-:W-:Y:S02]  /*1cb0*/  @P0 IADD3 R27, R27, R0, RZ ;  /* 0x000000001b1b0210 */ /* 0x000fe40007ffe0ff */
[----:B------:R-:W-:Y:S02]  /*1cc0*/  @P0 FSEL R3, R28, R3, !P6 ;  /* 0x000000031c030208 */ /* 0x000fe40007000000 */
[----:B------:R-:W-:Y:S01]  /*1cd0*/  ISETP.NE.AND P6, PT, R27, RZ, PT ;  /* 0x000000ff1b00720c */ /* 0x000fe20003fc5270 */
[----:B------:R-:W-:-:S12]  /*1ce0*/  IMAD.MOV.U32 R23, RZ, RZ, R27 ;  /* 0x000000ffff177224 */ /* 0x000fd800078e001b */
[----:B------:R-:W-:Y:S05]  /*1cf0*/  WARPSYNC.COLLECTIVE R26, `(.L_x_1677) ;  /* 0x000000001a087348 */ /* 0x000fea0003c00000 */
[----:B------:R0:W1:Y:S02]  /*1d00*/  SHFL.UP P0, R28, R23, R22, R25 ;  /* 0x04000016171c7389 */ /* 0x0000640000000019 */
[----:B01----:R-:W-:Y:S01]  /*1d10*/  ENDCOLLECTIVE ;  /* 0x000000000000791b */ /* 0x003fe20003800000 */
.L_x_1677:
[----:B------:R-:W-:Y:S01]  /*1d20*/  MOV R23, R24 ;  /* 0x0000001800177202 */ /* 0x000fe20000000f00 */
[----:B------:R-:W-:-:S07]  /*1d30*/  IMAD.MOV.U32 R0, RZ, RZ, R28 ;  /* 0x000000ffff007224 */ /* 0x000fce00078e001c */
[----:B------:R-:W-:Y:S05]  /*1d40*/  WARPSYNC.COLLECTIVE R26, `(.L_x_1678) ;  /* 0x000000001a087348 */ /* 0x000fea0003c00000 */
[----:B------:R0:W1:Y:S02]  /*1d50*/  SHFL.UP P0, R28, R23, R22, R25 ;  /* 0x04000016171c7389 */ /* 0x0000640000000019 */
[----:B01----:R-:W-:Y:S01]  /*1d60*/  ENDCOLLECTIVE ;  /* 0x000000000000791b */ /* 0x003fe20003800000 */
.L_x_1678:
[----:B------:R-:W-:Y:S01]  /*1d70*/  IMAD.MOV.U32 R23, RZ, RZ, R3 ;  /* 0x000000ffff177224 */ /* 0x000fe200078e0003 */
[----:B------:R-:W-:Y:S01]  /*1d80*/  ISETP.GE.AND P0, PT, R29, 0x8, PT ;  /* 0x000000081d00780c */ /* 0x000fe20003f06270 */
[----:B------:R-:W-:-:S12]  /*1d90*/  FADD.FTZ R28, R24, R28 ;  /* 0x0000001c181c7221 */ /* 0x000fd80000010000 */
[----:B------:R-:W-:-:S07]  /*1da0*/  @P0 FSEL R24, R28, R24, !P6 ;  /* 0x000000181c180208 */ /* 0x000fce0007000000 */
[----:B------:R-:W-:Y:S05]  /*1db0*/  WARPSYNC.COLLECTIVE R26, `(.L_x_1679) ;  /* 0x000000001a087348 */ /* 0x000fea0003c00000 */
[----:B------:R0:W1:Y:S02]  /*1dc0*/  SHFL.UP P0, R28, R23, R22, R25 ;  /* 0x04000016171c7389 */ /* 0x0000640000000019 */
[----:B01----:R-:W-:Y:S01]  /*1dd0*/  ENDCOLLECTIVE ;  /* 0x000000000000791b */ /* 0x003fe20003800000 */
.L_x_1679:
        /* <DEDUP_REMOVED lines=11> */
.L_x_1680:
[----:B------:R-:W-:Y:S01]  /*1e90*/  IMAD.MOV.U32 R23, RZ, RZ, R24 ;  /* 0x000000ffff177224 */ /* 0x000fe200078e0018 */
[----:B------:R-:W-:-:S13]  /*1ea0*/  ISETP.GE.AND P0, PT, R29, 0x10, PT ;  /* 0x000000101d00780c */ /* 0x000fda0003f06270 */
[----:B------:R-:W-:-:S07]  /*1eb0*/  @P0 IADD3 R27, R27, R28, RZ ;  /* 0x0000001c1b1b0210 */ /* 0x000fce0007ffe0ff */
[----:B------:R-:W-:Y:S05]  /*1ec0*/  WARPSYNC.COLLECTIVE R26, `(.L_x_1681) ;  /* 0x000000001a087348 */ /* 0x000fea0003c00000 */
[----:B------:R0:W1:Y:S02]  /*1ed0*/  SHFL.UP P0, R28, R23, R22, R25 ;  /* 0x04000016171c7389 */ /* 0x0000640000000019 */
[----:B01----:R-:W-:Y:S01]  /*1ee0*/  ENDCOLLECTIVE ;  /* 0x000000000000791b */ /* 0x003fe20003800000 */
.L_x_1681:
[----:B------:R-:W-:Y:S01]  /*1ef0*/  IMAD.MOV.U32 R23, RZ, RZ, R3 ;  /* 0x000000ffff177224 */ /* 0x000fe200078e0003 */
[----:B------:R-:W-:-:S07]  /*1f00*/  MOV R0, R28 ;  /* 0x0000001c00007202 */ /* 0x000fce0000000f00 */
[----:B------:R-:W-:Y:S05]  /*1f10*/  WARPSYNC.COLLECTIVE R26, `(.L_x_1682) ;  /* 0x000000001a087348 */ /* 0x000fea0003c00000 */
[----:B------:R0:W1:Y:S02]  /*1f20*/  SHFL.UP P0, R28, R23, R22, R25 ;  /* 0x04000016171c7389 */ /* 0x0000640000000019 */
[----:B01----:R-:W-:Y:S01]  /*1f30*/  ENDCOLLECTIVE ;  /* 0x000000000000791b */ /* 0x003fe20003800000 */
.L_x_1682:
[----:B------:R-:W-:Y:S01]  /*1f40*/  IMAD.MOV.U32 R23, RZ, RZ, R27 ;  /* 0x000000ffff177224 */ /* 0x000fe200078e001b */
[----:B------:R-:W-:Y:S01]  /*1f50*/  ISETP.GE.AND P0, PT, R29, 0x10, PT ;  /* 0x000000101d00780c */ /* 0x000fe20003f06270 */
[----:B------:R-:W-:Y:S01]  /*1f60*/  FADD.FTZ R29, R24, R0 ;  /* 0x00000000181d7221 */ /* 0x000fe20000010000 */
[----:B------:R-:W-:Y:S01]  /*1f70*/  MOV R22, R28 ;  /* 0x0000001c00167202 */ /* 0x000fe20000000f00 */
[----:B------:R-:W0:Y:S04]  /*1f80*/  S2R R0, SR_TID.X ;  /* 0x0000000000007919 */ /* 0x000e280000002100 */
[----:B------:R-:W-:Y:S01]  /*1f90*/  FADD.FTZ R28, R3, R22 ;  /* 0x00000016031c7221 */ /* 0x000fe20000010000 */
[----:B------:R-:W-:-:S05]  /*1fa0*/  HFMA2.MMA R22, -RZ, RZ, 0, 5.9604644775390625e-08 ;  /* 0x00000001ff167435 */ /* 0x000fca00000001ff */
[----:B------:R-:W-:Y:S02]  /*1fb0*/  @P0 FSEL R3, R28, R3, !P6 ;  /* 0x000000031c030208 */ /* 0x000fe40007000000 */
[----:B------:R-:W-:-:S07]  /*1fc0*/  @P0 FSEL R24, R29, R24, !P6 ;  /* 0x000000181d180208 */ /* 0x000fce0007000000 */
[----:B0-----:R-:W-:Y:S05]  /*1fd0*/  WARPSYNC.COLLECTIVE R26, `(.L_x_1683) ;  /* 0x000000001a087348 */ /* 0x001fea0003c00000 */
[----:B------:R1:W2:Y:S02]  /*1fe0*/  SHFL.UP P0, R28, R23, R22, R25 ;  /* 0x04000016171c7389 */ /* 0x0002a40000000019 */
[----:B012---:R-:W-:Y:S01]  /*1ff0*/  ENDCOLLECTIVE ;  /* 0x000000000000791b */ /* 0x007fe20003800000 */
.L_x_1683:
[----:B------:R-:W-:Y:S01]  /*2000*/  MOV R23, R24 ;  /* 0x0000001800177202 */ /* 0x000fe20000000f00 */
[----:B------:R-:W-:-:S07]  /*2010*/  IMAD.MOV.U32 R29, RZ, RZ, R28 ;  /* 0x000000ffff1d7224 */ /* 0x000fce00078e001c */
[----:B------:R-:W-:Y:S05]  /*2020*/  WARPSYNC.COLLECTIVE R26, `(.L_x_1684) ;  /* 0x000000001a087348 */ /* 0x000fea0003c00000 */
[----:B------:R0:W1:Y:S02]  /*2030*/  SHFL.UP P0, R28, R23, R22, R25 ;  /* 0x04000016171c7389 */ /* 0x0000640000000019 */
[----:B01----:R-:W-:Y:S01]  /*2040*/  ENDCOLLECTIVE ;  /* 0x000000000000791b */ /* 0x003fe20003800000 */
.L_x_1684:
[----:B------:R-:W-:Y:S01]  /*2050*/  MOV R23, R3 ;  /* 0x0000000300177202 */ /* 0x000fe20000000f00 */
[----:B------:R-:W-:-:S07]  /*2060*/  IMAD.MOV.U32 R24, RZ, RZ, R28 ;  /* 0x000000ffff187224 */ /* 0x000fce00078e001c */
[----:B------:R-:W-:Y:S05]  /*2070*/  WARPSYNC.COLLECTIVE R26, `(.L_x_1685) ;  /* 0x000000001a087348 */ /* 0x000fea0003c00000 */
[----:B------:R0:W1:Y:S02]  /*2080*/  SHFL.UP P0, R28, R23, R22, R25 ;  /* 0x04000016171c7389 */ /* 0x0000640000000019 */
[----:B01----:R-:W-:Y:S01]  /*2090*/  ENDCOLLECTIVE ;  /* 0x000000000000791b */ /* 0x003fe20003800000 */
.L_x_1685:
[----:B------:R-:W-:Y:S05]  /*20a0*/  BRA `(.L_x_1686) ;  /* 0xfffffff000747947 */ /* 0x000fea000383ffff */
.L_x_1687:
        /* <DEDUP_REMOVED lines=13> */
.L_x_4452:


//--------------------- .text._Z30group_norm_nhwc_fwd_sum_kernelI11Fp32IOFp32WLi448EEv26Group_norm_nhwc_fwd_params --------------------------
	.section	.text._Z30group_norm_nhwc_fwd_sum_kernelI11Fp32IOFp32WLi448EEv26Group_norm_nhwc_fwd_params,"ax",@progbits
	.align	128
        .global         _Z30group_norm_nhwc_fwd_sum_kernelI11Fp32IOFp32WLi448EEv26Group_norm_nhwc_fwd_params
        .type           _Z30group_norm_nhwc_fwd_sum_kernelI11Fp32IOFp32WLi448EEv26Group_norm_nhwc_fwd_params,@function
        .size           _Z30group_norm_nhwc_fwd_sum_kernelI11Fp32IOFp32WLi448EEv26Group_norm_nhwc_fwd_params,(.L_x_4453 - _Z30group_norm_nhwc_fwd_sum_kernelI11Fp32IOFp32WLi448EEv26Group_norm_nhwc_fwd_params)
        .other          _Z30group_norm_nhwc_fwd_sum_kernelI11Fp32IOFp32WLi448EEv26Group_norm_nhwc_fwd_params,@"STO_CUDA_ENTRY STV_DEFAULT"
_Z30group_norm_nhwc_fwd_sum_kernelI11Fp32IOFp32WLi448EEv26Group_norm_nhwc_fwd_params:
.text._Z30group_norm_nhwc_fwd_sum_kernelI11Fp32IOFp32WLi448EEv26Group_norm_nhwc_fwd_params:
[----:B------:R-:W-:Y:S08]  /*0000*/  LDC R1, c[0x0][0x28] ;  /* 0x00000a00ff017b82 */ /* 0x000ff00000000800 */
[----:B------:R-:W0:Y:S01]  /*0010*/  S2UR UR4, SR_CTAID.Y ;  /* 0x00000000000479c3 */ /* 0x000e220000002600 */
[----:B------:R-:W1:Y:S01]  /*0020*/  S2R R0, SR_TID.X ;  /* 0x0000000000007919 */ /* 0x000e620000002100 */
[----:B------:R-:W-:-:S06]  /*0030*/  IMAD.MOV.U32 R6, RZ, RZ, RZ ;  /* 0x000000ffff067224 */ /* 0x000fcc00078e00ff */
[----:B------:R-:W0:Y:S08]  /*0040*/  LDC R2, c[0x0][0x294] ;  /* 0x0000a500ff027b82 */ /* 0x000e300000000800 */
[----:B------:R-:W2:Y:S01]  /*0050*/  LDC.64 R4, c[0x0][0x278] ;  /* 0x00009e00ff047b82 */ /* 0x000ea20000000a00 */
[----:B0-----:R-:W-:Y:S01]  /*0060*/  IMAD R16, R2, UR4, RZ ;  /* 0x0000000402107c24 */ /* 0x001fe2000f8e02ff */
[----:B------:R-:W-:-:S04]  /*0070*/  ULDC.64 UR4, c[0x0][0x208] ;  /* 0x0000820000047ab9 */ /* 0x000fc80000000a00 */
[----:B------:R-:W-:Y:S02]  /*0080*/  SHF.R.S32.HI R11, RZ, 0x1f, R16 ;  /* 0x0000001fff0b7819 */ /* 0x000fe40000011410 */
[----:B------:R-:W-:-:S04]  /*0090*/  IADD3 R7, P0, R16, R2, RZ ;  /* 0x0000000210077210 */ /* 0x000fc80007f1e0ff */
[----:B------:R-:W-:Y:S02]  /*00a0*/  LEA.HI.X.SX32 R2, R2, R11, 0x1, P0 ;  /* 0x0000000b02027211 */ /* 0x000fe400000f0eff */
[----:B--2---:R-:W-:-:S04]  /*00b0*/  ISETP.LT.U32.AND P0, PT, R7, R4, PT ;  /* 0x000000040700720c */ /* 0x004fc80003f01070 */
[----:B------:R-:W-:Y:S01]  /*00c0*/  ISETP.LT.AND.EX P0, PT, R2, R5, PT, P0 ;  /* 0x000000050200720c */ /* 0x000fe20003f01300 */
[----:B------:R-:W-:-:S03]  /*00d0*/  IMAD.MOV.U32 R5, RZ, RZ, RZ ;  /* 0x000000ffff057224 */ /* 0x000fc600078e00ff */
[----:B------:R-:W-:Y:S01]  /*00e0*/  SEL R7, R7, R4, P0 ;  /* 0x0000000407077207 */ /* 0x000fe20000000000 */
[----:B-1----:R-:W-:-:S03]  /*00f0*/  IMAD.SHL.U32 R4, R0, 0x2, RZ ;  /* 0x0000000200047824 */ /* 0x002fc600078e00ff */
[----:B------:R-:W-:-:S13]  /*0100*/  ISETP.GE.AND P0, PT, R16, R7, PT ;  /* 0x000000071000720c */ /* 0x000fda0003f06270 */
[----:B------:R-:W-:Y:S05]  /*0110*/  @P0 BRA `(.L_x_1688) ;  /* 0x0000000800280947 */ /* 0x000fea0003800000 */
[----:B------:R-:W0:Y:S01]  /*0120*/  S2UR UR6, SR_CTAID.Z ;  /* 0x00000000000679c3 */ /* 0x000e220000002700 */
[----:B------:R-:W-:Y:S01]  /*0130*/  IADD3 R2, -R16, R7, RZ ;  /* 0x0000000710027210 */ /* 0x000fe20007ffe1ff */
[----:B------:R-:W-:Y:S02]  /*0140*/  IMAD.MOV.U32 R20, RZ, RZ, R16 ;  /* 0x000000ffff147224 */ /* 0x000fe400078e0010 */
[----:B------:R-:W-:Y:S01]  /*0150*/  IMAD.MOV.U32 R5, RZ, RZ, RZ ;  /* 0x000000ffff057224 */ /* 0x000fe200078e00ff */
[----:B------:R-:W-:-:S03]  /*0160*/  LOP3.LUT P0, R10, R2, 0x3, RZ, 0xc0, !PT ;  /* 0x00000003020a7812 */ /* 0x000fc6000780c0ff */
[----:B------:R-:W1:Y:S08]  /*0170*/  S2UR UR7, SR_CTAID.X ;  /* 0x00000000000779c3 */ /* 0x000e700000002500 */
[----:B------:R-:W1:Y:S08]  /*0180*/  LDC R9, c[0x0][0x2a0] ;  /* 0x0000a800ff097b82 */ /* 0x000e700000000800 */
[----:B------:R-:W2:Y:S01]  /*0190*/  LDC.64 R12, c[0x0][0x280] ;  /* 0x0000a000ff0c7b82 */ /* 0x000ea20000000a00 */
[----:B0-----:R-:W-:Y:S01]  /*01a0*/  USHF.R.S32.HI UR8, URZ, 0x1f, UR6 ;  /* 0x0000001f3f087899 */ /* 0x001fe20008011406 */
[----:B-1----:R-:W-:-:S05]  /*01b0*/  IMAD R8, R9, UR7, R4 ;  /* 0x0000000709087c24 */ /* 0x002fca000f8e0204 */
[--C-:B------:R-:W-:Y:S01]  /*01c0*/  SHF.R.S32.HI R9, RZ, 0x1f, R8.reuse ;  /* 0x0000001fff097819 */ /* 0x100fe20000011408 */
[C---:B--2---:R-:W-:Y:S02]  /*01d0*/  IMAD R6, R12.reuse, UR8, RZ ;  /* 0x000000080c067c24 */ /* 0x044fe4000f8e02ff */
[----:B------:R-:W-:-:S04]  /*01e0*/  IMAD.WIDE.U32 R2, R12, UR6, R8 ;  /* 0x000000060c027c25 */ /* 0x000fc8000f8e0008 */
[----:B------:R-:W-:Y:S02]  /*01f0*/  IMAD R13, R13, UR6, R6 ;  /* 0x000000060d0d7c24 */ /* 0x000fe4000f8e0206 */
[----:B------:R-:W-:-:S03]  /*0200*/  IMAD.MOV.U32 R6, RZ, RZ, RZ ;  /* 0x000000ffff067224 */ /* 0x000fc600078e00ff */
[----:B------:R-:W-:Y:S01]  /*0210*/  IADD3 R13, R3, R13, RZ ;  /* 0x0000000d030d7210 */ /* 0x000fe20007ffe0ff */
[----:B------:R-:W-:Y:S06]  /*0220*/  @!P0 BRA `(.L_x_1689) ;  /* 0x0000000000748947 */ /* 0x000fec0003800000 */
[----:B------:R-:W-:Y:S01]  /*0230*/  ULDC.64 UR6, c[0x0][0x270] ;  /* 0x00009c0000067ab9 */ /* 0x000fe20000000a00 */
[----:B------:R-:W-:Y:S01]  /*0240*/  HFMA2.MMA R6, -RZ, RZ, 0, 0 ;  /* 0x00000000ff067435 */ /* 0x000fe200000001ff */
[----:B------:R-:W-:Y:S01]  /*0250*/  ISETP.GE.U32.AND P0, PT, R8, UR6, PT ;  /* 0x0000000608007c0c */ /* 0x000fe2000bf06070 */
[----:B------:R-:W-:Y:S02]  /*0260*/  IMAD.MOV.U32 R19, RZ, RZ, R11 ;  /* 0x000000ffff137224 */ /* 0x000fe400078e000b */
[----:B------:R-:W-:Y:S01]  /*0270*/  IMAD.MOV.U32 R17, RZ, RZ, R10 ;  /* 0x000000ffff117224 */ /* 0x000fe200078e000a */
[----:B------:R-:W-:Y:S01]  /*0280*/  ISETP.GE.AND.EX P0, PT, R9, UR7, PT, P0 ;  /* 0x0000000709007c0c */ /* 0x000fe2000bf06300 */
[----:B------:R-:W-:Y:S02]  /*0290*/  IMAD.MOV.U32 R20, RZ, RZ, R16 ;  /* 0x000000ffff147224 */ /* 0x000fe400078e0010 */
[----:B------:R-:W-:-:S10]  /*02a0*/  IMAD.MOV.U32 R5, RZ, RZ, RZ ;  /* 0x000000ffff057224 */ /* 0x000fd400078e00ff */
.L_x_1690:
[----:B------:R-:W0:Y:S01]  /*02b0*/  @!P0 LDC.64 R24, c[0x0][0x270] ;  /* 0x00009c00ff188b82 */ /* 0x000e220000000a00 */
[----:B------:R-:W-:-:S07]  /*02c0*/  @!P0 IMAD.MOV.U32 R12, RZ, RZ, R2 ;  /* 0x000000ffff0c8224 */ /* 0x000fce00078e0002 */
        /* <DEDUP_REMOVED lines=19> */
.L_x_1689:
[----:B------:R-:W-:-:S04]  /*0400*/  LOP3.LUT R11, RZ, R7, RZ, 0x33, !PT ;  /* 0x00000007ff0b7212 */ /* 0x000fc800078e33ff */
[----:B------:R-:W-:-:S04]  /*0410*/  IADD3 R11, -R11, -0x2, -R16 ;  /* 0xfffffffe0b0b7810 */ /* 0x000fc80007ffe910 */
[----:B------:R-:W-:-:S13]  /*0420*/  ISETP.GE.U32.AND P0, PT, R11, 0x3, PT ;  /* 0x000000030b00780c */ /* 0x000fda0003f06070 */
[----:B------:R-:W-:Y:S05]  /*0430*/  @!P0 BRA `(.L_x_1688) ;  /* 0x0000000400608947 */ /* 0x000fea0003800000 */
[----:B------:R-:W-:Y:S01]  /*0440*/  ULDC.64 UR6, c[0x0][0x270] ;  /* 0x00009c0000067ab9 */ /* 0x000fe20000000a00 */
[----:B------:R-:W-:Y:S01]  /*0450*/  VIADD R12, R20, 0x3 ;  /* 0x00000003140c7836 */ /* 0x000fe20000000000 */
[----:B------:R-:W-:Y:S01]  /*0460*/  ISETP.GE.U32.AND P0, PT, R8, UR6, PT ;  /* 0x0000000608007c0c */ /* 0x000fe2000bf06070 */
[C---:B------:R-:W-:Y:S01]  /*0470*/  VIADD R16, R20.reuse, 0x2 ;  /* 0x0000000214107836 */ /* 0x040fe20000000000 */
[----:B------:R-:W-:Y:S02]  /*0480*/  IADD3 R18, R20, 0x1, RZ ;  /* 0x0000000114127810 */ /* 0x000fe40007ffe0ff */
[----:B------:R-:W-:Y:S02]  /*0490*/  ISETP.GE.AND.EX P0, PT, R9, UR7, PT, P0 ;  /* 0x0000000709007c0c */ /* 0x000fe4000bf06300 */
[----:B------:R-:W-:Y:S02]  /*04a0*/  SHF.R.S32.HI R17, RZ, 0x1f, R20 ;  /* 0x0000001fff117819 */ /* 0x000fe40000011414 */
[----:B------:R-:W-:-:S02]  /*04b0*/  SHF.R.S32.HI R23, RZ, 0x1f, R12 ;  /* 0x0000001fff177819 */ /* 0x000fc4000001140c */
[----:B------:R-:W-:Y:S02]  /*04c0*/  SHF.R.S32.HI R21, RZ, 0x1f, R16 ;  /* 0x0000001fff157819 */ /* 0x000fe40000011410 */
[----:B------:R-:W-:-:S07]  /*04d0*/  SHF.R.S32.HI R19, RZ, 0x1f, R18 ;  /* 0x0000001fff137819 */ /* 0x000fce0000011412 */
.L_x_1691:
[----:B------:R-:W0:Y:S01]  /*04e0*/  @!P0 LDC.64 R34, c[0x0][0x270] ;  /* 0x00009c00ff228b82 */ /* 0x000e220000000a00 */
[--C-:B------:R-:W-:Y:S01]  /*04f0*/  @!P0 IMAD.MOV.U32 R24, RZ, RZ, R2.reuse ;  /* 0x000000ffff188224 */ /* 0x100fe200078e0002 */
[----:B------:R-:W-:Y:S01]  /*0500*/  @!P0 MOV R31, R13 ;  /* 0x0000000d001f8202 */ /* 0x000fe20000000f00 */
[--C-:B------:R-:W-:Y:S02]  /*0510*/  @!P0 IMAD.MOV.U32 R25, RZ, RZ, R13.reuse ;  /* 0x000000ffff198224 */ /* 0x100fe400078e000d */
[--C-:B------:R-:W-:Y:S02]  /*0520*/  @!P0 IMAD.MOV.U32 R32, RZ, RZ, R2.reuse ;  /* 0x000000ffff208224 */ /* 0x100fe400078e0002 */
[----:B------:R-:W-:Y:S01]  /*0530*/  @!P0 IMAD.MOV.U32 R33, RZ, RZ, R13 ;  /* 0x000000ffff218224 */ /* 0x000fe200078e000d */
[----:B------:R-:W1:Y:S01]  /*0540*/  @!P0 LDC.64 R10, c[0x0][0x270] ;  /* 0x00009c00ff0a8b82 */ /* 0x000e620000000a00 */
[----:B------:R-:W-:-:S07]  /*0550*/  @!P0 IMAD.MOV.U32 R30, RZ, RZ, R2 ;  /* 0x000000ffff1e8224 */ /* 0x000fce00078e0002 */
[----:B------:R-:W2:Y:S08]  /*0560*/  @!P0 LDC.64 R36, c[0x0][0x270] ;  /* 0x00009c00ff248b82 */ /* 0x000eb00000000a00 */
[----:B------:R-:W3:Y:S01]  /*0570*/  @!P0 LDC.64 R28, c[0x0][0x220] ;  /* 0x00008800ff1c8b82 */ /* 0x000ee20000000a00 */
[-C--:B0-----:R-:W-:Y:S02]  /*0580*/  @!P0 IMAD R22, R17, R34.reuse, RZ ;  /* 0x0000002211168224 */ /* 0x081fe400078e02ff */
[----:B------:R-:W-:-:S04]  /*0590*/  @!P0 IMAD.WIDE.U32 R24, R20, R34, R24 ;  /* 0x0000002214188225 */ /* 0x000fc800078e0018 */
[----:B------:R-:W-:Y:S01]  /*05a0*/  @!P0 IMAD R35, R20, R35, R22 ;  /* 0x0000002314238224 */ /* 0x000fe200078e0216 */
[----:B------:R-:W0:Y:S01]  /*05b0*/  @!P0 LDC.64 R26, c[0x0][0x220] ;  /* 0x00008800ff1a8b82 */ /* 0x000e220000000a00 */
[-C--:B-1----:R-:W-:Y:S02]  /*05c0*/  @!P0 IMAD R34, R21, R10.reuse, RZ ;  /* 0x0000000a15228224 */ /* 0x082fe400078e02ff */
[----:B------:R-:W-:-:S04]  /*05d0*/  @!P0 IMAD.WIDE.U32 R32, R16, R10, R32 ;  /* 0x0000000a10208225 */ /* 0x000fc800078e0020 */
[----:B------:R-:W-:Y:S01]  /*05e0*/  @!P0 IMAD R39, R16, R11, R34 ;  /* 0x0000000b10278224 */ /* 0x000fe200078e0222 */
[----:B------:R-:W1:Y:S01]  /*05f0*/  @!P0 LDC.64 R8, c[0x0][0x220] ;  /* 0x00008800ff088b82 */ /* 0x000e620000000a00 */
[-C--:B--2---:R-:W-:Y:S02]  /*0600*/  @!P0 IMAD R22, R19, R36.reuse, RZ ;  /* 0x0000002413168224 */ /* 0x084fe400078e02ff */
[----:B------:R-:W-:-:S04]  /*0610*/  @!P0 IMAD.WIDE.U32 R30, R18, R36, R30 ;  /* 0x00000024121e8225 */ /* 0x000fc800078e001e */
[----:B------:R-:W-:Y:S01]  /*0620*/  @!P0 IMAD R37, R18, R37, R22 ;  /* 0x0000002512258224 */ /* 0x000fe200078e0216 */
[----:B------:R-:W2:Y:S01]  /*0630*/  @!P0 LDC.64 R14, c[0x0][0x270] ;  /* 0x00009c00ff0e8b82 */ /* 0x000ea20000000a00 */
[----:B------:R-:W-:Y:S01]  /*0640*/  @!P0 IMAD.IADD R34, R25, 0x1, R35 ;  /* 0x0000000119228824 */ /* 0x000fe200078e0223 */
[C---:B---3--:R-:W-:Y:S01]  /*0650*/  @!P0 LEA R28, P1, R24.reuse, R28, 0x2 ;  /* 0x0000001c181c8211 */ /* 0x048fe200078210ff */
[----:B------:R-:W-:Y:S01]  /*0660*/  @!P0 IMAD.IADD R22, R33, 0x1, R39 ;  /* 0x0000000121168824 */ /* 0x000fe200078e0227 */
[----:B------:R-:W-:Y:S02]  /*0670*/  @!P0 IADD3 R25, R31, R37, RZ ;  /* 0x000000251f198210 */ /* 0x000fe40007ffe0ff */
[----:B------:R-:W-:Y:S01]  /*0680*/  @!P0 LEA.HI.X R29, R24, R29, R34, 0x2, P1 ;  /* 0x0000001d181d8211 */ /* 0x000fe200008f1422 */
[----:B------:R-:W-:Y:S01]  /*0690*/  @!P0 IMAD.MOV.U32 R24, RZ, RZ, R2 ;  /* 0x000000ffff188224 */ /* 0x000fe200078e0002 */
[----:B------:R-:W3:Y:S01]  /*06a0*/  @!P0 LDC.64 R10, c[0x0][0x220] ;  /* 0x00008800ff0a8b82 */ /* 0x000ee20000000a00 */
[----:B0-----:R-:W-:-:S04]  /*06b0*/  @!P0 LEA R26, P2, R30, R26, 0x2 ;  /* 0x0000001a1e1a8211 */ /* 0x001fc800078410ff */
[----:B------:R-:W-:Y:S01]  /*06c0*/  @!P0 LEA.HI.X R27, R30, R27, R25, 0x2, P2 ;  /* 0x0000001b1e1b8211 */ /* 0x000fe200010f1419 */
[----:B------:R-:W-:Y:S01]  /*06d0*/  @!P0 IMAD.MOV.U32 R25, RZ, RZ, R13 ;  /* 0x000000ffff198224 */ /* 0x000fe200078e000d */
[----:B------:R-:W-:Y:S02]  /*06e0*/  CS2R R30, SRZ ;  /* 0x00000000001e7805 */ /* 0x000fe4000001ff00 */
[----:B-1----:R-:W-:-:S04]  /*06f0*/  @!P0 LEA R8, P3, R32, R8, 0x2 ;  /* 0x0000000820088211 */ /* 0x002fc800078610ff */
[----:B------:R-:W-:Y:S01]  /*0700*/  @!P0 LEA.HI.X R9, R32, R9, R22, 0x2, P3 ;  /* 0x0000000920098211 */ /* 0x000fe200018f1416 */
[----:B------:R-:W4:Y:S01]  /*0710*/  @!P0 LDG.E.64 R30, desc[UR4][R28.64] ;  /* 0x000000041c1e8981 */ /* 0x000f22000c1e1b00 */
[----:B--2---:R-:W-:Y:S01]  /*0720*/  @!P0 IMAD.WIDE.U32 R32, R12, R14, R24 ;  /* 0x0000000e0c208225 */ /* 0x004fe200078e0018 */
[----:B------:R-:W-:-:S03]  /*0730*/  CS2R R24, SRZ ;  /* 0x0000000000187805 */ /* 0x000fc6000001ff00 */
[----:B------:R-:W-:-:S03]  /*0740*/  @!P0 IMAD R14, R23, R14, RZ ;  /* 0x0000000e170e8224 */ /* 0x000fc600078e02ff */
[----:B------:R-:W2:Y:S01]  /*0750*/  @!P0 LDG.E.64 R24, desc[UR4][R26.64] ;  /* 0x000000041a188981 */ /* 0x000ea2000c1e1b00 */
[----:B------:R-:W-:Y:S01]  /*0760*/  @!P0 IMAD R35, R12, R15, R14 ;  /* 0x0000000f0c238224 */ /* 0x000fe200078e020e */
[----:B---3--:R-:W-:Y:S02]  /*0770*/  @!P0 LEA R34, P1, R32, R10, 0x2 ;  /* 0x0000000a20228211 */ /* 0x008fe400078210ff */
[----:B------:R-:W-:Y:S02]  /*0780*/  CS2R R14, SRZ ;  /* 0x00000000000e7805 */ /* 0x000fe4000001ff00 */
[----:B------:R-:W-:-:S04]  /*0790*/  @!P0 IADD3 R10, R33, R35, RZ ;  /* 0x00000023210a8210 */ /* 0x000fc80007ffe0ff */
[----:B------:R-:W3:Y:S01]  /*07a0*/  @!P0 LDG.E.64 R14, desc[UR4][R8.64] ;  /* 0x00000004080e8981 */ /* 0x000ee2000c1e1b00 */
[----:B------:R-:W-:Y:S02]  /*07b0*/  @!P0 LEA.HI.X R35, R32, R11, R10, 0x2, P1 ;  /* 0x0000000b20238211 */ /* 0x000fe400008f140a */
[----:B------:R-:W-:-:S06]  /*07c0*/  CS2R R10, SRZ ;  /* 0x00000000000a7805 */ /* 0x000fcc000001ff00 */
[----:B------:R-:W5:Y:S01]  /*07d0*/  @!P0 LDG.E.64 R10, desc[UR4][R34.64] ;  /* 0x00000004220a8981 */ /* 0x000f62000c1e1b00 */
[----:B------:R-:W-:-:S04]  /*07e0*/  IADD3 R20, P2, R20, 0x4, RZ ;  /* 0x0000000414147810 */ /* 0x000fc80007f5e0ff */
[----:B------:R-:W-:Y:S02]  /*07f0*/  ISETP.GE.AND P1, PT, R20, R7, PT ;  /* 0x000000071400720c */ /* 0x000fe40003f26270 */
[----:B------:R-:W-:Y:S02]  /*0800*/  IADD3 R18, P5, R18, 0x4, RZ ;  /* 0x0000000412127810 */ /* 0x000fe40007fbe0ff */
[----:B------:R-:W-:Y:S02]  /*0810*/  IADD3 R16, P4, R16, 0x4, RZ ;  /* 0x0000000410107810 */ /* 0x000fe40007f9e0ff */
[----:B------:R-:W-:Y:S01]  /*0820*/  IADD3 R12, P3, R12, 0x4, RZ ;  /* 0x000000040c0c7810 */ /* 0x000fe20007f7e0ff */
[----:B------:R-:W-:Y:S02]  /*0830*/  IMAD.X R17, RZ, RZ, R17, P2 ;  /* 0x000000ffff117224 */ /* 0x000fe400010e0611 */
[----:B------:R-:W-:Y:S01]  /*0840*/  IMAD.X R19, RZ, RZ, R19, P5 ;  /* 0x000000ffff137224 */ /* 0x000fe200028e0613 */
[----:B------:R-:W-:Y:S01]  /*0850*/  IADD3.X R23, RZ, R23, RZ, P3, !PT ;  /* 0x00000017ff177210 */ /* 0x000fe20001ffe4ff */
[----:B------:R-:W-:-:S02]  /*0860*/  IMAD.X R21, RZ, RZ, R21, P4 ;  /* 0x000000ffff157224 */ /* 0x000fc400020e0615 */
[C---:B----4-:R-:W-:Y:S01]  /*0870*/  FMUL.FTZ R22, R30.reuse, R30 ;  /* 0x0000001e1e167220 */ /* 0x050fe20000410000 */
[----:B------:R-:W-:-:S03]  /*0880*/  FADD.FTZ R30, R30, R31 ;  /* 0x0000001f1e1e7221 */ /* 0x000fc60000010000 */
[----:B------:R-:W-:Y:S01]  /*0890*/  FFMA.FTZ R31, R31, R31, R22 ;  /* 0x0000001f1f1f7223 */ /* 0x000fe20000010016 */
[----:B------:R-:W-:Y:S01]  /*08a0*/  FADD.FTZ R5, R30, R5 ;  /* 0x000000051e057221 */ /* 0x000fe20000010000 */
[C---:B--2---:R-:W-:Y:S02]  /*08b0*/  FMUL.FTZ R22, R24.reuse, R24 ;  /* 0x0000001818167220 */ /* 0x044fe40000410000 */
[----:B------:R-:W-:Y:S01]  /*08c0*/  FADD.FTZ R31, R31, R6 ;  /* 0x000000061f1f7221 */ /* 0x000fe20000010000 */
[----:B------:R-:W-:Y:S01]  /*08d0*/  FADD.FTZ R24, R24, R25 ;  /* 0x0000001918187221 */ /* 0x000fe20000010000 */
[----:B------:R-:W-:-:S03]  /*08e0*/  FFMA.FTZ R22, R25, R25, R22 ;  /* 0x0000001919167223 */ /* 0x000fc60000010016 */
[----:B------:R-:W-:Y:S01]  /*08f0*/  FADD.FTZ R5, R5, R24 ;  /* 0x0000001805057221 */ /* 0x000fe20000010000 */
[C---:B---3--:R-:W-:Y:S01]  /*0900*/  FMUL.FTZ R6, R14.reuse, R14 ;  /* 0x0000000e0e067220 */ /* 0x048fe20000410000 */
[----:B------:R-:W-:Y:S01]  /*0910*/  FADD.FTZ R14, R14, R15 ;  /* 0x0000000f0e0e7221 */ /* 0x000fe20000010000 */
[----:B------:R-:W-:Y:S02]  /*0920*/  FADD.FTZ R31, R31, R22 ;  /* 0x000000161f1f7221 */ /* 0x000fe40000010000 */
[----:B------:R-:W-:Y:S01]  /*0930*/  FFMA.FTZ R6, R15, R15, R6 ;  /* 0x0000000f0f067223 */ /* 0x000fe20000010006 */
[----:B------:R-:W-:Y:S01]  /*0940*/  FADD.FTZ R14, R5, R14 ;  /* 0x0000000e050e7221 */ /* 0x000fe20000010000 */
[C---:B-----5:R-:W-:Y:S02]  /*0950*/  FMUL.FTZ R8, R10.reuse, R10 ;  /* 0x0000000a0a087220 */ /* 0x060fe40000410000 */
[----:B------:R-:W-:Y:S01]  /*0960*/  FADD.FTZ R31, R31, R6 ;  /* 0x000000061f1f7221 */ /* 0x000fe20000010000 */
[----:B------:R-:W-:Y:S01]  /*0970*/  FADD.FTZ R5, R10, R11 ;  /* 0x0000000b0a057221 */ /* 0x000fe20000010000 */
[----:B------:R-:W-:-:S03]  /*0980*/  FFMA.FTZ R8, R11, R11, R8 ;  /* 0x0000000b0b087223 */ /* 0x000fc60000010008 */
[----:B------:R-:W-:Y:S01]  /*0990*/  FADD.FTZ R5, R14, R5 ;  /* 0x000000050e057221 */ /* 0x000fe20000010000 */
[----:B------:R-:W-:Y:S01]  /*09a0*/  FADD.FTZ R6, R31, R8 ;  /* 0x000000081f067221 */ /* 0x000fe20000010000 */
[----:B------:R-:W-:Y:S06]  /*09b0*/  @!P1 BRA `(.L_x_1691) ;  /* 0xfffffff800c89947 */ /* 0x000fec000383ffff */
.L_x_1688:
[----:B------:R-:W-:Y:S01]  /*09c0*/  ULDC UR6, c[0x0][0x29c] ;  /* 0x0000a70000067ab9 */ /* 0x000fe20000000800 */
[----:B------:R-:W0:Y:S01]  /*09d0*/  S2R R8, SR_CgaCtaId ;  /* 0x0000000000087919 */ /* 0x000e220000008800 */
[----:B------:R-:W1:Y:S01]  /*09e0*/  I2F.U32.RP R7, UR6 ;  /* 0x0000000600077d06 */ /* 0x000e620008209000 */
[----:B------:R-:W-:Y:S01]  /*09f0*/  ISETP.NE.U32.AND P2, PT, RZ, UR6, PT ;  /* 0x00000006ff007c0c */ /* 0x000fe2000bf45070 */
[----:B------:R-:W-:Y:S06]  /*0a00*/  BSSY B0, `(.L_x_1692) ;  /* 0x0000149000007945 */ /* 0x000fec0003800000 */
[----:B-1----:R-:W1:Y:S02]  /*0a10*/  MUFU.RCP R7, R7 ;  /* 0x0000000700077308 */ /* 0x002e640000001000 */
[----:B-1----:R-:W-:Y:S01]  /*0a20*/  VIADD R2, R7, 0xffffffe ;  /* 0x0ffffffe07027836 */ /* 0x002fe20000000000 */
[----:B------:R-:W-:-:S05]  /*0a30*/  MOV R7, 0x400 ;  /* 0x0000040000077802 */ /* 0x000fca0000000f00 */
[----:B------:R1:W2:Y:S01]  /*0a40*/  F2I.FTZ.U32.TRUNC.NTZ R3, R2 ;  /* 0x0000000200037305 */ /* 0x0002a2000021f000 */
[----:B0-----:R-:W-:Y:S01]  /*0a50*/  LEA R7, R8, R7, 0x18 ;  /* 0x0000000708077211 */ /* 0x001fe200078ec0ff */
[----:B-1----:R-:W-:Y:S01]  /*0a60*/  HFMA2.MMA R2, -RZ, RZ, 0, 0 ;  /* 0x00000000ff027435 */ /* 0x002fe200000001ff */
[----:B--2---:R-:W-:-:S04]  /*0a70*/  IMAD.MOV R9, RZ, RZ, -R3 ;  /* 0x000000ffff097224 */ /* 0x004fc800078e0a03 */
[----:B------:R-:W-:-:S05]  /*0a80*/  IMAD R9, R9, UR6, RZ ;  /* 0x0000000609097c24 */ /* 0x000fca000f8e02ff */
[----:B------:R-:W-:Y:S01]  /*0a90*/  IMAD.HI.U32 R3, R3, R9, R2 ;  /* 0x0000000903037227 */ /* 0x000fe200078e0002 */
[----:B------:R-:W-:-:S05]  /*0aa0*/  SHF.R.U32.HI R2, RZ, 0x1, R0 ;  /* 0x00000001ff027819 */ /* 0x000fca0000011600 */
        /* <DEDUP_REMOVED lines=8> */
[----:B------:R-:W-:-:S05]  /*0b30*/  LEA.HI R2, R3, R0, RZ, 0x1e ;  /* 0x0000000003027211 */ /* 0x000fca00078ff0ff */
[----:B------:R-:W-:Y:S02]  /*0b40*/  IMAD R3, R2, 0xc, R7 ;  /* 0x0000000c02037824 */ /* 0x000fe400078e0207 */
[----:B------:R-:W-:Y:S01]  /*0b50*/  @P1 VIADD R48, R48, 0x1 ;  /* 0x0000000130301836 */ /* 0x000fe20000000000 */
[----:B------:R-:W-:Y:S02]  /*0b60*/  @!P2 LOP3.LUT R48, RZ, UR6, RZ, 0x33, !PT ;  /* 0x00000006ff30ac12 */ /* 0x000fe4000f8e33ff */
[----:B------:R0:W-:Y:S03]  /*0b70*/  STS [R3+0x14], R5 ;  /* 0x0000140503007388 */ /* 0x0001e60000000800 */
[----:B------:R-:W-:Y:S01]  /*0b80*/  IMAD.MOV R9, RZ, RZ, -R48 ;  /* 0x000000ffff097224 */ /* 0x000fe200078e0a30 */
[----:B------:R0:W-:Y:S03]  /*0b90*/  STS [R3+0x18], R6 ;  /* 0x0000180603007388 */ /* 0x0001e60000000800 */
[----:B------:R-:W-:-:S05]  /*0ba0*/  IMAD R4, R9, UR6, R4 ;  /* 0x0000000609047c24 */ /* 0x000fca000f8e0204 */
[----:B------:R-:W-:-:S04]  /*0bb0*/  ISETP.NE.AND P0, PT, R4, RZ, PT ;  /* 0x000000ff0400720c */ /* 0x000fc80003f05270 */
[----:B------:R-:W-:Y:S02]  /*0bc0*/  SEL R2, RZ, 0x1, P0 ;  /* 0x00000001ff027807 */ /* 0x000fe40000000000 */
[----:B------:R-:W-:-:S03]  /*0bd0*/  ISETP.GT.U32.AND P0, PT, R0, 0x1f, PT ;  /* 0x0000001f0000780c */ /* 0x000fc60003f04070 */
[----:B------:R0:W-:Y:S01]  /*0be0*/  STS [R3+0x10], R2 ;  /* 0x0000100203007388 */ /* 0x0001e20000000800 */
[----:B------:R-:W-:Y:S09]  /*0bf0*/  BAR.SYNC.DEFER_BLOCKING 0x0 ;  /* 0x0000000000007b1d */ /* 0x000ff20000010000 */
[----:B0-----:R-:W-:Y:S05]  /*0c00*/  @P0 BRA `(.L_x_1693) ;  /* 0x0000001000a00947 */ /* 0x001fea0003800000 */
[----:B------:R-:W-:Y:S01]  /*0c10*/  IMAD R0, R0, 0xb4, R7 ;  /* 0x000000b400007824 */ /* 0x000fe200078e0207 */
[----:B------:R-:W0:Y:S01]  /*0c20*/  S2R R51, SR_LANEID ;  /* 0x0000000000337919 */ /* 0x000e220000000000 */
[----:B------:R-:W-:-:S03]  /*0c30*/  UMOV UR6, 0xffffffff ;  /* 0xffffffff00067882 */ /* 0x000fc60000000000 */
[----:B------:R-:W-:Y:S04]  /*0c40*/  LDS R46, [R0+0x20] ;  /* 0x00002000002e7984 */ /* 0x000fe80000000800 */
[----:B------:R-:W1:Y:S04]  /*0c50*/  LDS R45, [R0+0x14] ;  /* 0x00001400002d7984 */ /* 0x000e680000000800 */
[----:B------:R-:W2:Y:S04]  /*0c60*/  LDS R47, [R0+0x1c] ;  /* 0x00001c00002f7984 */ /* 0x000ea80000000800 */
[----:B------:R-:W-:Y:S04]  /*0c70*/  LDS R44, [R0+0x24] ;  /* 0x00002400002c7984 */ /* 0x000fe80000000800 */
[----:B------:R-:W3:Y:S04]  /*0c80*/  LDS R43, [R0+0x18] ;  /* 0x00001800002b7984 */ /* 0x000ee80000000800 */
[----:B------:R-:W4:Y:S04]  /*0c90*/  LDS R42, [R0+0x2c] ;  /* 0x00002c00002a7984 */ /* 0x000f280000000800 */
[----:B------:R-:W5:Y:S04]  /*0ca0*/  LDS R41, [R0+0x28] ;  /* 0x0000280000297984 */ /* 0x000f680000000800 */
[----:B------:R-:W0:Y:S04]  /*0cb0*/  LDS R39, [R0+0x30] ;  /* 0x0000300000277984 */ /* 0x000e280000000800 */
[----:B------:R-:W0:Y:S04]  /*0cc0*/  LDS R37, [R0+0x38] ;  /* 0x0000380000257984 */ /* 0x000e280000000800 */
[----:B------:R-:W0:Y:S04]  /*0cd0*/  LDS R40, [R0+0x34] ;  /* 0x0000340000287984 */ /* 0x000e280000000800 */
[----:B------:R-:W0:Y:S04]  /*0ce0*/  LDS R38, [R0+0x3c] ;  /* 0x00003c0000267984 */ /* 0x000e280000000800 */
[----:B------:R-:W0:Y:S01]  /*0cf0*/  LDS R36, [R0+0x44] ;  /* 0x0000440000247984 */ /* 0x000e220000000800 */
[----:B-1----:R-:W-:-:S03]  /*0d00*/  FADD.FTZ R3, R46, R45 ;  /* 0x0000002d2e037221 */ /* 0x002fc60000010000 */
[----:B------:R-:W1:Y:S01]  /*0d10*/  LDS R35, [R0+0x40] ;  /* 0x0000400000237984 */ /* 0x000e620000000800 */
[----:B--2---:R-:W-:-:S03]  /*0d20*/  ISETP.NE.AND P0, PT, R47, RZ, PT ;  /* 0x000000ff2f00720c */ /* 0x004fc60003f05270 */
[----:B------:R-:W2:Y:S01]  /*0d30*/  LDS R33, [R0+0x48] ;  /* 0x0000480000217984 */ /* 0x000ea20000000800 */
[----:B------:R-:W-:Y:S02]  /*0d40*/  FSEL R3, R3, R46, !P0 ;  /* 0x0000002e03037208 */ /* 0x000fe40004000000 */
[----:B------:R-:W-:Y:S01]  /*0d50*/  P2R R53, PR, RZ, 0x1 ;  /* 0x00000001ff357803 */ /* 0x000fe20000000000 */
[----:B------:R-:W2:Y:S01]  /*0d60*/  LDS R31, [R0+0x50] ;  /* 0x00005000001f7984 */ /* 0x000ea20000000800 */
[----:B---3--:R-:W-:-:S03]  /*0d70*/  FADD.FTZ R5, R44, R43 ;  /* 0x0000002b2c057221 */ /* 0x008fc60000010000 */
[----:B------:R-:W3:Y:S01]  /*0d80*/  LDS R34, [R0+0x4c] ;  /* 0x00004c0000227984 */ /* 0x000ee20000000800 */
[----:B----4-:R-:W-:Y:S01]  /*0d90*/  FADD.FTZ R3, R3, R42 ;  /* 0x0000002a03037221 */ /* 0x010fe20000010000 */
[----:B------:R-:W-:Y:S02]  /*0da0*/  FSEL R2, R5, R44, !P0 ;  /* 0x0000002c05027208 */ /* 0x000fe40004000000 */
[----:B------:R-:W4:Y:S01]  /*0db0*/  LDS R32, [R0+0x54] ;  /* 0x0000540000207984 */ /* 0x000f220000000800 */
[----:B-----5:R-:W-:-:S03]  /*0dc0*/  ISETP.NE.AND P0, PT, R41, RZ, PT ;  /* 0x000000ff2900720c */ /* 0x020fc60003f05270 */
[----:B------:R-:W5:Y:S01]  /*0dd0*/  LDS R30, [R0+0x5c] ;  /* 0x00005c00001e7984 */ /* 0x000f620000000800 */
[----:B0-----:R-:W-:Y:S01]  /*0de0*/  FADD.FTZ R4, R2, R39 ;  /* 0x0000002702047221 */ /* 0x001fe20000010000 */
[----:B------:R-:W-:Y:S02]  /*0df0*/  FSEL R2, R3, R42, !P0 ;  /* 0x0000002a03027208 */ /* 0x000fe40004000000 */
[----:B------:R-:W0:Y:S01]  /*0e00*/  LDS R29, [R0+0x58] ;  /* 0x00005800001d7984 */ /* 0x000e220000000800 */
[----:B------:R-:W-:Y:S02]  /*0e10*/  P2R R54, PR, RZ, 0x1 ;  /* 0x00000001ff367803 */ /* 0x000fe40000000000 */
[----:B------:R-:W-:Y:S01]  /*0e20*/  FSEL R3, R4, R39, !P0 ;  /* 0x0000002704037208 */ /* 0x000fe20004000000 */
[----:B------:R-:W0:Y:S01]  /*0e30*/  LDS R27, [R0+0x60] ;  /* 0x00006000001b7984 */ /* 0x000e220000000800 */
[----:B------:R-:W-:Y:S01]  /*0e40*/  FADD.FTZ R2, R2, R37 ;  /* 0x0000002502027221 */ /* 0x000fe20000010000 */
[----:B------:R-:W-:-:S02]  /*0e50*/  ISETP.NE.AND P0, PT, R40, RZ, PT ;  /* 0x000000ff2800720c */ /* 0x000fc40003f05270 */
[----:B------:R-:W0:Y:S01]  /*0e60*/  LDS R25, [R0+0x68] ;  /* 0x0000680000197984 */ /* 0x000e220000000800 */
[----:B------:R-:W-:Y:S01]  /*0e70*/  FADD.FTZ R5, R3, R38 ;  /* 0x0000002603057221 */ /* 0x000fe20000010000 */
[----:B------:R-:W-:Y:S02]  /*0e80*/  FSEL R3, R2, R37, !P0 ;  /* 0x0000002502037208 */ /* 0x000fe40004000000 */
[----:B------:R-:W0:Y:S01]  /*0e90*/  LDS R28, [R0+0x64] ;  /* 0x00006400001c7984 */ /* 0x000e220000000800 */
[----:B------:R-:W-:Y:S02]  /*0ea0*/  P2R R55, PR, RZ, 0x1 ;  /* 0x00000001ff377803 */ /* 0x000fe40000000000 */
[----:B------:R-:W-:Y:S01]  /*0eb0*/  FSEL R2, R5, R38, !P0 ;  /* 0x0000002605027208 */ /* 0x000fe20004000000 */
[----:B------:R-:W0:Y:S01]  /*0ec0*/  LDS R26, [R0+0x6c] ;  /* 0x00006c00001a7984 */ /* 0x000e220000000800 */
[----:B------:R-:W-:Y:S01]  /*0ed0*/  FADD.FTZ R3, R3, R36 ;  /* 0x0000002403037221 */ /* 0x000fe20000010000 */
[----:B-1----:R-:W-:-:S02]  /*0ee0*/  ISETP.NE.AND P0, PT, R35, RZ, PT ;  /* 0x000000ff2300720c */ /* 0x002fc40003f05270 */
[----:B------:R-:W1:Y:S01]  /*0ef0*/  LDS R22, [R0+0x74] ;  /* 0x0000740000167984 */ /* 0x000e620000000800 */
[----:B--2---:R-:W-:Y:S01]  /*0f00*/  FADD.FTZ R4, R2, R33 ;  /* 0x0000002102047221 */ /* 0x004fe20000010000 */
[----:B------:R-:W-:Y:S02]  /*0f10*/  FSEL R2, R3, R36, !P0 ;  /* 0x0000002403027208 */ /* 0x000fe40004000000 */
[----:B------:R-:W2:Y:S01]  /*0f20*/  LDS R23, [R0+0x78] ;  /* 0x0000780000177984 */ /* 0x000ea20000000800 */
[----:B------:R-:W-:Y:S02]  /*0f30*/  P2R R56, PR, RZ, 0x1 ;  /* 0x00000001ff387803 */ /* 0x000fe40000000000 */
[----:B------:R-:W-:Y:S01]  /*0f40*/  FSEL R3, R4, R33, !P0 ;  /* 0x0000002104037208 */ /* 0x000fe20004000000 */
[----:B------:R-:W2:Y:S01]  /*0f50*/  LDS R21, [R0+0x70] ;  /* 0x0000700000157984 */ /* 0x000ea20000000800 */
[----:B------:R-:W-:Y:S01]  /*0f60*/  FADD.FTZ R2, R2, R31 ;  /* 0x0000001f02027221 */ /* 0x000fe20000010000 */
[----:B---3--:R-:W-:-:S02]  /*0f70*/  ISETP.NE.AND P0, PT, R34, RZ, PT ;  /* 0x000000ff2200720c */ /* 0x008fc40003f05270 */
[----:B------:R-:W3:Y:S01]  /*0f80*/  LDS R19, [R0+0x80] ;  /* 0x0000800000137984 */ /* 0x000ee20000000800 */
[----:B----4-:R-:W-:Y:S01]  /*0f90*/  FADD.FTZ R5, R3, R32 ;  /* 0x0000002003057221 */ /* 0x010fe20000010000 */
[----:B------:R-:W-:Y:S02]  /*0fa0*/  FSEL R3, R2, R31, !P0 ;  /* 0x0000001f02037208 */ /* 0x000fe40004000000 */
[----:B------:R-:W-:Y:S01]  /*0fb0*/  LDS R20, [R0+0x84] ;  /* 0x0000840000147984 */ /* 0x000fe20000000800 */
[----:B------:R-:W-:Y:S02]  /*0fc0*/  P2R R57, PR, RZ, 0x1 ;  /* 0x00000001ff397803 */ /* 0x000fe40000000000 */
[----:B------:R-:W-:Y:S01]  /*0fd0*/  FSEL R2, R5, R32, !P0 ;  /* 0x0000002005027208 */ /* 0x000fe20004000000 */
[----:B------:R-:W4:Y:S01]  /*0fe0*/  LDS R18, [R0+0x7c] ;  /* 0x00007c0000127984 */ /* 0x000f220000000800 */
[----:B-----5:R-:W-:Y:S01]  /*0ff0*/  FADD.FTZ R3, R3, R30 ;  /* 0x0000001e03037221 */ /* 0x020fe20000010000 */
[----:B0-----:R-:W-:-:S02]  /*1000*/  ISETP.NE.AND P0, PT, R29, RZ, PT ;  /* 0x000000ff1d00720c */ /* 0x001fc40003f05270 */
[----:B------:R-:W0:Y:S01]  /*1010*/  LDS R24, [R0+0x10] ;  /* 0x0000100000187984 */ /* 0x000e220000000800 */
[----:B------:R-:W-:Y:S01]  /*1020*/  FADD.FTZ R4, R2, R27 ;  /* 0x0000001b02047221 */ /* 0x000fe20000010000 */
[----:B------:R-:W-:Y:S02]  /*1030*/  FSEL R2, R3, R30, !P0 ;  /* 0x0000001e03027208 */ /* 0x000fe40004000000 */
[----:B------:R-:W5:Y:S01]  /*1040*/  LDS R16, [R0+0x8c] ;  /* 0x00008c0000107984 */ /* 0x000f620000000800 */
[----:B------:R-:W-:Y:S02]  /*1050*/  P2R R58, PR, RZ, 0x1 ;  /* 0x00000001ff3a7803 */ /* 0x000fe40000000000 */
[----:B------:R-:W-:Y:S01]  /*1060*/  FSEL R3, R4, R27, !P0 ;  /* 0x0000001b04037208 */ /* 0x000fe20004000000 */
[----:B------:R-:W5:Y:S01]  /*1070*/  LDS R17, [R0+0x88] ;  /* 0x0000880000117984 */ /* 0x000f620000000800 */
[----:B------:R-:W-:Y:S01]  /*1080*/  FADD.FTZ R4, R2, R25 ;  /* 0x0000001902047221 */ /* 0x000fe20000010000 */
[----:B------:R-:W-:-:S02]  /*1090*/  ISETP.NE.AND P0, PT, R28, RZ, PT ;  /* 0x000000ff1c00720c */ /* 0x000fc40003f05270 */
[----:B------:R-:W5:Y:S01]  /*10a0*/  LDS R15, [R0+0x90] ;  /* 0x00009000000f7984 */ /* 0x000f620000000800 */
[----:B------:R-:W-:Y:S01]  /*10b0*/  FADD.FTZ R5, R3, R26 ;  /* 0x0000001a03057221 */ /* 0x000fe20000010000 */
[----:B------:R-:W-:Y:S02]  /*10c0*/  FSEL R3, R4, R25, !P0 ;  /* 0x0000001904037208 */ /* 0x000fe40004000000 */
[----:B------:R-:W-:Y:S01]  /*10d0*/  LDS R13, [R0+0x98] ;  /* 0x00009800000d7984 */ /* 0x000fe20000000800 */
[----:B------:R-:W-:Y:S02]  /*10e0*/  P2R R59, PR, RZ, 0x1 ;  /* 0x00000001ff3b7803 */ /* 0x000fe40000000000 */
[----:B------:R-:W-:Y:S01]  /*10f0*/  FSEL R4, R5, R26, !P0 ;  /* 0x0000001a05047208 */ /* 0x000fe20004000000 */
[----:B------:R-:W5:Y:S01]  /*1100*/  LDS R14, [R0+0x94] ;  /* 0x00009400000e7984 */ /* 0x000f620000000800 */
[----:B-1----:R-:W-:-:S03]  /*1110*/  FADD.FTZ R3, R3, R22 ;  /* 0x0000001603037221 */ /* 0x002fc60000010000 */
[----:B------:R-:W1:Y:S01]  /*1120*/  LDS R12, [R0+0x9c] ;  /* 0x00009c00000c7984 */ /* 0x000e620000000800 */
[----:B--2---:R-:W-:Y:S01]  /*1130*/  FADD.FTZ R6, R4, R23 ;  /* 0x0000001704067221 */ /* 0x004fe20000010000 */
[----:B------:R-:W-:Y:S02]  /*1140*/  ISETP.NE.AND P0, PT, R21, RZ, PT ;  /* 0x000000ff1500720c */ /* 0x000fe40003f05270 */
[----:B------:R-:W-:Y:S02]  /*1150*/  LDS R11, [R0+0xa0] ;  /* 0x0000a000000b7984 */ /* 0x000fe40000000800 */
[----:B------:R-:W-:Y:S02]  /*1160*/  FSEL R4, R3, R22, !P0 ;  /* 0x0000001603047208 */ /* 0x000fe40004000000 */
[----:B------:R-:W2:Y:S01]  /*1170*/  LDS R10, [R0+0xa4] ;  /* 0x0000a400000a7984 */ /* 0x000ea20000000800 */
[----:B------:R-:W-:Y:S02]  /*1180*/  FSEL R3, R6, R23, !P0 ;  /* 0x0000001706037208 */ /* 0x000fe40004000000 */
[----:B---3--:R-:W-:Y:S01]  /*1190*/  FADD.FTZ R4, R4, R19 ;  /* 0x0000001304047221 */ /* 0x008fe20000010000 */
[----:B------:R-:W3:Y:S01]  /*11a0*/  LDS R9, [R0+0xa8] ;  /* 0x0000a80000097984 */ /* 0x000ee20000000800 */
[----:B----4-:R-:W-:Y:S01]  /*11b0*/  ISETP.NE.AND P1, PT, R18, RZ, PT ;  /* 0x000000ff1200720c */ /* 0x010fe20003f25270 */
[----:B------:R-:W-:-:S02]  /*11c0*/  FADD.FTZ R5, R3, R20 ;  /* 0x0000001403057221 */ /* 0x000fc40000010000 */
[----:B------:R-:W4:Y:S01]  /*11d0*/  LDS R7, [R0+0xb0] ;  /* 0x0000b00000077984 */ /* 0x000f220000000800 */
[----:B------:R-:W-:Y:S02]  /*11e0*/  FSEL R3, R4, R19, !P1 ;  /* 0x0000001304037208 */ /* 0x000fe40004800000 */
[----:B------:R-:W-:Y:S01]  /*11f0*/  FSEL R4, R5, R20, !P1 ;  /* 0x0000001405047208 */ /* 0x000fe20004800000 */
[----:B------:R-:W4:Y:S01]  /*1200*/  LDS R6, [R0+0xb4] ;  /* 0x0000b40000067984 */ /* 0x000f220000000800 */
[----:B0-----:R-:W-:Y:S01]  /*1210*/  IADD3 R2, R41, R47, R24 ;  /* 0x0000002f29027210 */ /* 0x001fe20007ffe018 */
[----:B-----5:R-:W-:Y:S02]  /*1220*/  FADD.FTZ R3, R3, R16 ;  /* 0x0000001003037221 */ /* 0x020fe40000010000 */
[----:B------:R0:W5:Y:S01]  /*1230*/  LDS R8, [R0+0xac] ;  /* 0x0000ac0000087984 */ /* 0x0001620000000800 */
[----:B------:R-:W-:Y:S02]  /*1240*/  ISETP.NE.AND P2, PT, R17, RZ, PT ;  /* 0x000000ff1100720c */ /* 0x000fe40003f45270 */
[----:B------:R-:W-:Y:S01]  /*1250*/  IADD3 R2, R35, R2, R40 ;  /* 0x0000000223027210 */ /* 0x000fe20007ffe028 */
[----:B------:R-:W-:-:S03]  /*1260*/  FADD.FTZ R4, R4, R15 ;  /* 0x0000000f04047221 */ /* 0x000fc60000010000 */
[----:B------:R-:W-:Y:S02]  /*1270*/  IADD3 R2, R29, R2, R34 ;  /* 0x000000021d027210 */ /* 0x000fe40007ffe022 */
[----:B0-----:R-:W-:Y:S02]  /*1280*/  FSEL R0, R3, R16, !P2 ;  /* 0x0000001003007208 */ /* 0x001fe40005000000 */
[----:B------:R-:W-:Y:S02]  /*1290*/  FSEL R3, R4, R15, !P2 ;  /* 0x0000000f04037208 */ /* 0x000fe40005000000 */
[----:B------:R-:W-:Y:S01]  /*12a0*/  ISETP.NE.AND P3, PT, R14, RZ, PT ;  /* 0x000000ff0e00720c */ /* 0x000fe20003f65270 */
[----:B------:R-:W-:Y:S01]  /*12b0*/  FADD.FTZ R0, R0, R13 ;  /* 0x0000000d00007221 */ /* 0x000fe20000010000 */
[----:B------:R-:W-:Y:S01]  /*12c0*/  IADD3 R2, R21, R2, R28 ;  /* 0x0000000215027210 */ /* 0x000fe20007ffe01c */
[----:B-1----:R-:W-:-:S03]  /*12d0*/  FADD.FTZ R5, R3, R12 ;  /* 0x0000000c03057221 */ /* 0x002fc60000010000 */
[----:B------:R-:W-:Y:S02]  /*12e0*/  FSEL R3, R0, R13, !P3 ;  /* 0x0000000d00037208 */ /* 0x000fe40005800000 */
[----:B------:R-:W-:Y:S02]  /*12f0*/  IADD3 R2, R17, R2, R18 ;  /* 0x0000000211027210 */ /* 0x000fe40007ffe012 */
[----:B------:R-:W-:Y:S01]  /*1300*/  FSEL R0, R5, R12, !P3 ;  /* 0x0000000c05007208 */ /* 0x000fe20005800000 */
[----:B--2---:R-:W-:Y:S01]  /*1310*/  FADD.FTZ R3, R3, R10 ;  /* 0x0000000a03037221 */ /* 0x004fe20000010000 */
[C---:B------:R-:W-:Y:S02]  /*1320*/  IADD3 R5, R11.reuse, R2, R14 ;  /* 0x000000020b057210 */ /* 0x040fe40007ffe00e */
[----:B------:R-:W-:Y:S01]  /*1330*/  ISETP.NE.AND P4, PT, R11, RZ, PT ;  /* 0x000000ff0b00720c */ /* 0x000fe20003f85270 */
[----:B---3--:R-:W-:-:S03]  /*1340*/  FADD.FTZ R2, R0, R9 ;  /* 0x0000000900027221 */ /* 0x008fc60000010000 */
[----:B------:R-:W-:Y:S02]  /*1350*/  FSEL R0, R3, R10, !P4 ;  /* 0x0000000a03007208 */ /* 0x000fe40006000000 */
[----:B------:R-:W-:-:S03]  /*1360*/  FSEL R3, R2, R9, !P4 ;  /* 0x0000000902037208 */ /* 0x000fc60006000000 */
[----:B----4-:R-:W-:Y:S02]  /*1370*/  FADD.FTZ R0, R0, R7 ;  /* 0x0000000700007221 */ /* 0x010fe40000010000 */
[----:B------:R-:W-:Y:S01]  /*1380*/  FADD.FTZ R3, R3, R6 ;  /* 0x0000000603037221 */ /* 0x000fe20000010000 */
[----:B-----5:R-:W-:Y:S02]  /*1390*/  ISETP.NE.AND P5, PT, R8, RZ, PT ;  /* 0x000000ff0800720c */ /* 0x020fe40003fa5270 */
[----:B------:R-:W-:Y:S02]  /*13a0*/  IADD3 R5, R5, R8, RZ ;  /* 0x0000000805057210 */ /* 0x000fe40007ffe0ff */
[----:B------:R-:W-:Y:S02]  /*13b0*/  FSEL R4, R0, R7, !P5 ;  /* 0x0000000700047208 */ /* 0x000fe40006800000 */
[----:B------:R-:W-:Y:S01]  /*13c0*/  FSEL R2, R3, R6, !P5 ;  /* 0x0000000603027208 */ /* 0x000fe20006800000 */
[----:B------:R-:W-:Y:S06]  /*13d0*/  BRA.DIV UR6, `(.L_x_1694) ;  /* 0x0000000e06647947 */ /* 0x000fec000b800000 */
[----:B------:R-:W0:Y:S01]  /*13e0*/  SHFL.UP PT, R0, R4, 0x1, RZ ;  /* 0x0420000004007989 */ /* 0x000e2200000e00ff */
[----:B------:R-:W-:Y:S02]  /*13f0*/  P2R R3, PR, RZ, 0x1 ;  /* 0x00000001ff037803 */ /* 0x000fe40000000000 */
[----:B------:R-:W-:Y:S01]  /*1400*/  ISETP.GE.AND P0, PT, R51, 0x1, PT ;  /* 0x000000013300780c */ /* 0x000fe20003f06270 */
[----:B------:R-:W1:Y:S01]  /*1410*/  SHFL.UP PT, R49, R2, 0x1, RZ ;  /* 0x0420000002317989 */ /* 0x000e6200000e00ff */
[----:B------:R-:W-:-:S03]  /*1420*/  ISETP.NE.AND P6, PT, R5, RZ, PT ;  /* 0x000000ff0500720c */ /* 0x000fc60003fc5270 */
[----:B------:R-:W2:Y:S01]  /*1430*/  SHFL.UP PT, R52, R5, 0x1, RZ ;  /* 0x0420000005347989 */ /* 0x000ea200000e00ff */
[----:B0-----:R-:W-:Y:S01]  /*1440*/  FADD.FTZ R61, R4, R0 ;  /* 0x00000000043d7221 */ /* 0x001fe20000010000 */
[----:B-1----:R-:W-:-:S06]  /*1450*/  FADD.FTZ R49, R2, R49 ;  /* 0x0000003102317221 */ /* 0x002fcc0000010000 */
        /* <DEDUP_REMOVED lines=21> */
[----:B--2---:R-:W-:-:S03]  /*15b0*/  @P0 IADD3 R5, R5, R52, RZ ;  /* 0x0000003405050210 */ /* 0x004fc60007ffe0ff */
[----:B------:R-:W0:Y:S01]  /*15c0*/  SHFL.UP PT, R0, R4, 0x8, RZ ;  /* 0x0500000004007989 */ /* 0x000e2200000e00ff */
[----:B------:R-:W-:Y:S02]  /*15d0*/  @P0 FSEL R2, R49, R2, !P6 ;  /* 0x0000000231020208 */ /* 0x000fe40007000000 */
[----:B------:R-:W-:Y:S01]  /*15e0*/  ISETP.GE.AND P0, PT, R51, 0x8, PT ;  /* 0x000000083300780c */ /* 0x000fe20003f06270 */
[----:B------:R-:W1:Y:S01]  /*15f0*/  SHFL.UP PT, R52, R5, 0x8, RZ ;  /* 0x0500000005347989 */ /* 0x000e6200000e00ff */
[----:B------:R-:W-:-:S03]  /*1600*/  ISETP.NE.AND P6, PT, R5, RZ, PT ;  /* 0x000000ff0500720c */ /* 0x000fc60003fc5270 */
[----:B------:R-:W2:Y:S01]  /*1610*/  SHFL.UP PT, R49, R2, 0x8, RZ ;  /* 0x0500000002317989 */ /* 0x000ea200000e00ff */
[----:B0-----:R-:W-:-:S07]  /*1620*/  FADD.FTZ R61, R4, R0 ;  /* 0x00000000043d7221 */ /* 0x001fce0000010000 */
[----:B-1----:R-:W-:Y:S01]  /*1630*/  @P0 IMAD.IADD R5, R5, 0x1, R52 ;  /* 0x0000000105050824 */ /* 0x002fe200078e0234 */
[----:B------:R-:W-:Y:S01]  /*1640*/  @P0 FSEL R4, R61, R4, !P6 ;  /* 0x000000043d040208 */ /* 0x000fe20007000000 */
[----:B--2---:R-:W-:-:S04]  /*1650*/  FADD.FTZ R49, R2, R49 ;  /* 0x0000003102317221 */ /* 0x004fc80000010000 */
[----:B------:R-:W0:Y:S01]  /*1660*/  SHFL.UP PT, R52, R4, 0x10, RZ ;  /* 0x0600000004347989 */ /* 0x000e2200000e00ff */
[----:B------:R-:W-:Y:S02]  /*1670*/  @P0 FSEL R2, R49, R2, !P6 ;  /* 0x0000000231020208 */ /* 0x000fe40007000000 */
[----:B------:R-:W-:Y:S02]  /*1680*/  ISETP.GE.AND P0, PT, R51, 0x10, PT ;  /* 0x000000103300780c */ /* 0x000fe40003f06270 */
[----:B------:R-:W-:Y:S01]  /*1690*/  ISETP.NE.AND P6, PT, R5, RZ, PT ;  /* 0x000000ff0500720c */ /* 0x000fe20003fc5270 */
[----:B------:R-:W1:Y:S01]  /*16a0*/  SHFL.UP PT, R60, R2, 0x10, RZ ;  /* 0x06000000023c7989 */ /* 0x000e6200000e00ff */
[----:B0-----:R-:W-:-:S03]  /*16b0*/  FADD.FTZ R49, R4, R52 ;  /* 0x0000003404317221 */ /* 0x001fc60000010000 */
[----:B------:R-:W0:Y:S06]  /*16c0*/  SHFL.UP PT, R52, R5, 0x10, RZ ;  /* 0x0600000005347989 */ /* 0x000e2c00000e00ff */
[----:B------:R-:W-:Y:S01]  /*16d0*/  @P0 FSEL R4, R49, R4, !P6 ;  /* 0x0000000431040208 */ /* 0x000fe20007000000 */
[----:B-1----:R-:W-:-:S05]  /*16e0*/  FADD.FTZ R61, R2, R60 ;  /* 0x0000003c023d7221 */ /* 0x002fca0000010000 */
[----:B------:R-:W1:Y:S01]  /*16f0*/  SHFL.UP PT, R4, R4, 0x1, RZ ;  /* 0x0420000004047989 */ /* 0x000e6200000e00ff */
[----:B------:R-:W-:Y:S02]  /*1700*/  @P0 FSEL R2, R61, R2, !P6 ;  /* 0x000000023d020208 */ /* 0x000fe40007000000 */
[----:B------:R-:W-:Y:S02]  /*1710*/  ISETP.GE.AND P6, PT, R51, 0x10, PT ;  /* 0x000000103300780c */ /* 0x000fe40003fc6270 */
[----:B------:R-:W2:Y:S01]  /*1720*/  S2R R51, SR_TID.X ;  /* 0x0000000000337919 */ /* 0x000ea20000002100 */
[----:B------:R-:W-:Y:S01]  /*1730*/  ISETP.NE.AND P0, PT, R3, RZ, PT ;  /* 0x000000ff0300720c */ /* 0x000fe20003f05270 */
[----:B------:R-:W3:Y:S09]  /*1740*/  SHFL.UP PT, R2, R2, 0x1, RZ ;  /* 0x0420000002027989 */ /* 0x000ef200000e00ff */
[----:B0-----:R-:W-:-:S05]  /*1750*/  @P6 IMAD.IADD R5, R5, 0x1, R52 ;  /* 0x0000000105056824 */ /* 0x001fca00078e0234 */
[----:B------:R0:W4:Y:S02]  /*1760*/  SHFL.UP PT, R52, R5, 0x1, RZ ;  /* 0x0420000005347989 */ /* 0x00012400000e00ff */
.L_x_1713:
[----:B------:R-:W-:Y:S02]  /*1770*/  P2R R3, PR, RZ, 0x2 ;  /* 0x00000002ff037803 */ /* 0x000fe40000000000 */
[----:B------:R-:W-:Y:S02]  /*1780*/  ISETP.NE.AND P1, PT, R54, RZ, PT ;  /* 0x000000ff3600720c */ /* 0x000fe40003f25270 */
[----:B------:R-:W-:Y:S02]  /*1790*/  P2R R54, PR, RZ, 0x20 ;  /* 0x00000020ff367803 */ /* 0x000fe40000000000 */
[----:B--2---:R-:W-:Y:S02]  /*17a0*/  ISETP.NE.AND P5, PT, R51, RZ, PT ;  /* 0x000000ff3300720c */ /* 0x004fe40003fa5270 */
[----:B------:R-:W-:Y:S02]  /*17b0*/  P2R R0, PR, RZ, 0x1 ;  /* 0x00000001ff007803 */ /* 0x000fe40000000000 */
[----:B------:R-:W-:-:S02]  /*17c0*/  ISETP.NE.AND P0, PT, R53, RZ, PT ;  /* 0x000000ff3500720c */ /* 0x000fc40003f05270 */
[----:B------:R-:W-:Y:S02]  /*17d0*/  PLOP3.LUT P6, PT, PT, PT, PT, 0x80, 0x0 ;  /* 0x000000000000781c */ /* 0x000fe40003fcf070 */
[----:B------:R-:W-:Y:S02]  /*17e0*/  P2R R49, PR, RZ, 0x1 ;  /* 0x00000001ff317803 */ /* 0x000fe40000000000 */
[----:B0-----:R-:W-:Y:S02]  /*17f0*/  P2R R5, PR, RZ, 0x4 ;  /* 0x00000004ff057803 */ /* 0x001fe40000000000 */
[----:B------:R-:W-:Y:S02]  /*1800*/  ISETP.NE.AND P2, PT, R55, RZ, PT ;  /* 0x000000ff3700720c */ /* 0x000fe40003f45270 */
[----:B------:R-:W-:Y:S02]  /*1810*/  @P5 ISETP.NE.AND P0, PT, R24, RZ, PT ;  /* 0x000000ff1800520c */ /* 0x000fe40003f05270 */
[----:B----4-:R-:W-:-:S02]  /*1820*/  @P5 IADD3 R24, R52, R24, RZ ;  /* 0x0000001834185210 */ /* 0x010fc40007ffe0ff */
[----:B------:R-:W-:Y:S02]  /*1830*/  @P5 PLOP3.LUT P6, PT, P0, PT, PT, 0x80, 0x0 ;  /* 0x000000000000581c */ /* 0x000fe400007cf070 */
[----:B------:R-:W-:Y:S02]  /*1840*/  ISETP.NE.AND P0, PT, R49, RZ, PT ;  /* 0x000000ff3100720c */ /* 0x000fe40003f05270 */
[----:B------:R-:W-:Y:S02]  /*1850*/  P2R R50, PR, RZ, 0x8 ;  /* 0x00000008ff327803 */ /* 0x000fe40000000000 */
[----:B------:R-:W-:Y:S02]  /*1860*/  ISETP.NE.AND P3, PT, R56, RZ, PT ;  /* 0x000000ff3800720c */ /* 0x000fe40003f65270 */
[----:B------:R-:W-:Y:S02]  /*1870*/  P2R R53, PR, RZ, 0x10 ;  /* 0x00000010ff357803 */ /* 0x000fe40000000000 */
[----:B------:R-:W-:-:S02]  /*1880*/  ISETP.NE.AND P4, PT, R57, RZ, PT ;  /* 0x000000ff3900720c */ /* 0x000fc40003f85270 */
[----:B------:R-:W-:Y:S01]  /*1890*/  ISETP.NE.AND P5, PT, R54, RZ, PT ;  /* 0x000000ff3600720c */ /* 0x000fe20003fa5270 */
[----:B-1----:R-:W-:Y:S01]  /*18a0*/  @!P6 FADD.FTZ R45, R4, R45 ;  /* 0x0000002d042de221 */ /* 0x002fe20000010000 */
[----:B---3--:R-:W-:Y:S01]  /*18b0*/  @!P6 FADD.FTZ R43, R2, R43 ;  /* 0x0000002b022be221 */ /* 0x008fe20000010000 */
[----:B------:R-:W-:Y:S01]  /*18c0*/  ISETP.NE.AND P6, PT, R58, RZ, PT ;  /* 0x000000ff3a00720c */ /* 0x000fe20003fc5270 */
[----:B------:R-:W0:Y:S01]  /*18d0*/  S2R R2, SR_TID.X ;  /* 0x0000000000027919 */ /* 0x000e220000002100 */
[----:B------:R-:W-:Y:S01]  /*18e0*/  @!P0 FADD.FTZ R46, R46, R45 ;  /* 0x0000002d2e2e8221 */ /* 0x000fe20000010000 */
[----:B------:R-:W-:Y:S01]  /*18f0*/  @!P0 FADD.FTZ R44, R44, R43 ;  /* 0x0000002b2c2c8221 */ /* 0x000fe20000010000 */
[----:B------:R-:W-:Y:S02]  /*1900*/  ISETP.NE.AND P0, PT, R0, RZ, PT ;  /* 0x000000ff0000720c */ /* 0x000fe40003f05270 */
[----:B------:R-:W1:Y:S01]  /*1910*/  S2R R0, SR_CgaCtaId ;  /* 0x0000000000007919 */ /* 0x000e620000008800 */
[----:B------:R-:W-:Y:S01]  /*1920*/  @!P1 FADD.FTZ R42, R42, R46 ;  /* 0x0000002e2a2a9221 */ /* 0x000fe20000010000 */
[----:B------:R-:W-:Y:S01]  /*1930*/  @!P1 FADD.FTZ R39, R39, R44 ;  /* 0x0000002c27279221 */ /* 0x000fe20000010000 */
[----:B------:R-:W-:-:S02]  /*1940*/  ISETP.NE.AND P1, PT, R3, RZ, PT ;  /* 0x000000ff0300720c */ /* 0x000fc40003f25270 */
[----:B------:R-:W-:Y:S01]  /*1950*/  MOV R3, 0x400 ;  /* 0x0000040000037802 */ /* 0x000fe20000000f00 */
[----:B------:R-:W-:Y:S01]  /*1960*/  @!P2 FADD.FTZ R37, R37, R42 ;  /* 0x0000002a2525a221 */ /* 0x000fe20000010000 */
[----:B------:R-:W-:Y:S01]  /*1970*/  @!P2 FADD.FTZ R38, R38, R39 ;  /* 0x000000272626a221 */ /* 0x000fe20000010000 */
[----:B------:R-:W-:Y:S02]  /*1980*/  ISETP.NE.AND P2, PT, R5, RZ, PT ;  /* 0x000000ff0500720c */ /* 0x000fe40003f45270 */
[----:B------:R-:W-:Y:S01]  /*1990*/  @!P3 FADD.FTZ R36, R36, R37 ;  /* 0x000000252424b221 */ /* 0x000fe20000010000 */
[----:B------:R-:W-:Y:S01]  /*19a0*/  @!P3 FADD.FTZ R33, R33, R38 ;  /* 0x000000262121b221 */ /* 0x000fe20000010000 */
[----:B------:R-:W-:Y:S02]  /*19b0*/  ISETP.NE.AND P3, PT, R50, RZ, PT ;  /* 0x000000ff3200720c */ /* 0x000fe40003f65270 */
[----:B------:R-:W-:Y:S01]  /*19c0*/  @!P4 FADD.FTZ R31, R31, R36 ;  /* 0x000000241f1fc221 */ /* 0x000fe20000010000 */
[----:B------:R-:W-:Y:S01]  /*19d0*/  @!P4 FADD.FTZ R32, R32, R33 ;  /* 0x000000212020c221 */ /* 0x000fe20000010000 */
[----:B------:R-:W-:-:S02]  /*19e0*/  ISETP.NE.AND P4, PT, R53, RZ, PT ;  /* 0x000000ff3500720c */ /* 0x000fc40003f85270 */
[----:B------:R-:W-:Y:S01]  /*19f0*/  @!P6 FADD.FTZ R30, R30, R31 ;  /* 0x0000001f1e1ee221 */ /* 0x000fe20000010000 */
[----:B------:R-:W-:Y:S01]  /*1a00*/  @!P6 FADD.FTZ R27, R27, R32 ;  /* 0x000000201b1be221 */ /* 0x000fe20000010000 */
[----:B------:R-:W-:Y:S02]  /*1a10*/  ISETP.NE.AND P6, PT, R59, RZ, PT ;  /* 0x000000ff3b00720c */ /* 0x000fe40003fc5270 */
[----:B-1----:R-:W-:Y:S01]  /*1a20*/  LEA R3, R0, R3, 0x18 ;  /* 0x0000000300037211 */ /* 0x002fe200078ec0ff */
[----:B------:R-:W-:-:S10]  /*1a30*/  IMAD.IADD R0, R47, 0x1, R24 ;  /* 0x000000012f007824 */ /* 0x000fd400078e0218 */
[----:B------:R-:W-:Y:S01]  /*1a40*/  @!P6 FADD.FTZ R25, R25, R30 ;  /* 0x0000001e1919e221 */ /* 0x000fe20000010000 */
[----:B------:R-:W-:Y:S01]  /*1a50*/  @!P6 FADD.FTZ R26, R26, R27 ;  /* 0x0000001b1a1ae221 */ /* 0x000fe20000010000 */
[----:B------:R-:W-:Y:S02]  /*1a60*/  IMAD.IADD R41, R41, 0x1, R0 ;  /* 0x0000000129297824 */ /* 0x000fe400078e0200 */
[----:B------:R-:W-:Y:S01]  /*1a70*/  @!P0 FADD.FTZ R22, R22, R25 ;  /* 0x0000001916168221 */ /* 0x000fe20000010000 */
[----:B------:R-:W-:Y:S01]  /*1a80*/  @!P0 FADD.FTZ R23, R23, R26 ;  /* 0x0000001a17178221 */ /* 0x000fe20000010000 */
[----:B0-----:R-:W-:Y:S01]  /*1a90*/  IMAD R3, R2, 0xb4, R3 ;  /* 0x000000b402037824 */ /* 0x001fe200078e0203 */
[----:B------:R-:W-:Y:S01]  /*1aa0*/  IADD3 R40, R40, R41, RZ ;  /* 0x0000002928287210 */ /* 0x000fe20007ffe0ff */
[----:B------:R-:W-:Y:S01]  /*1ab0*/  @!P1 FADD.FTZ R19, R19, R22 ;  /* 0x0000001613139221 */ /* 0x000fe20000010000 */
[----:B------:R-:W-:Y:S02]  /*1ac0*/  @!P1 FADD.FTZ R20, R20, R23 ;  /* 0x0000001714149221 */ /* 0x000fe40000010000 */
[----:B------:R0:W-:Y:S01]  /*1ad0*/  STS [R3+0x10], R24 ;  /* 0x0000101803007388 */ /* 0x0001e20000000800 */
[----:B------:R-:W-:-:S02]  /*1ae0*/  IMAD.IADD R35, R35, 0x1, R40 ;  /* 0x0000000123237824 */ /* 0x000fc400078e0228 */
[----:B------:R-:W-:Y:S01]  /*1af0*/  @!P2 FADD.FTZ R16, R16, R19 ;  /* 0x000000131010a221 */ /* 0x000fe20000010000 */
[----:B------:R-:W-:Y:S01]  /*1b00*/  @!P2 FADD.FTZ R15, R15, R20 ;  /* 0x000000140f0fa221 */ /* 0x000fe20000010000 */
[----:B------:R0:W-:Y:S01]  /*1b10*/  STS [R3+0x1c], R0 ;  /* 0x00001c0003007388 */ /* 0x0001e20000000800 */
[----:B------:R-:W-:Y:S02]  /*1b20*/  IMAD.IADD R34, R34, 0x1, R35 ;  /* 0x0000000122227824 */ /* 0x000fe400078e0223 */
[----:B------:R-:W-:Y:S01]  /*1b30*/  @!P3 FADD.FTZ R13, R13, R16 ;  /* 0x000000100d0db221 */ /* 0x000fe20000010000 */
[----:B------:R-:W-:Y:S01]  /*1b40*/  @!P3 FADD.FTZ R12, R12, R15 ;  /* 0x0000000f0c0cb221 */ /* 0x000fe20000010000 */
[----:B------:R0:W-:Y:S01]  /*1b50*/  STS [R3+0x14], R45 ;  /* 0x0000142d03007388 */ /* 0x0001e20000000800 */
[----:B------:R-:W-:Y:S01]  /*1b60*/  IADD3 R29, R29, R34, RZ ;  /* 0x000000221d1d7210 */ /* 0x000fe20007ffe0ff */
[----:B------:R-:W-:Y:S01]  /*1b70*/  @!P4 FADD.FTZ R10, R10, R13 ;  /* 0x0000000d0a0ac221 */ /* 0x000fe20000010000 */
[----:B------:R-:W-:Y:S01]  /*1b80*/  @!P4 FADD.FTZ R9, R9, R12 ;  /* 0x0000000c0909c221 */ /* 0x000fe20000010000 */
[----:B------:R0:W-:Y:S02]  /*1b90*/  STS [R3+0x18], R43 ;  /* 0x0000182b03007388 */ /* 0x0001e40000000800 */
[----:B------:R-:W-:-:S02]  /*1ba0*/  IMAD.IADD R28, R28, 0x1, R29 ;  /* 0x000000011c1c7824 */ /* 0x000fc400078e021d */
[----:B------:R-:W-:Y:S01]  /*1bb0*/  @!P5 FADD.FTZ R7, R7, R10 ;  /* 0x0000000a0707d221 */ /* 0x000fe20000010000 */
[----:B------:R-:W-:Y:S01]  /*1bc0*/  @!P5 FADD.FTZ R6, R6, R9 ;  /* 0x000000090606d221 */ /* 0x000fe20000010000 */
[----:B------:R0:W-:Y:S01]  /*1bd0*/  STS [R3+0x28], R41 ;  /* 0x0000282903007388 */ /* 0x0001e20000000800 */
[----:B------:R-:W-:-:S03]  /*1be0*/  IMAD.IADD R21, R21, 0x1, R28 ;  /* 0x0000000115157824 */ /* 0x000fc600078e021c */
[----:B------:R0:W-:Y:S02]  /*1bf0*/  STS [R3+0x20], R46 ;  /* 0x0000202e03007388 */ /* 0x0001e40000000800 */
[----:B------:R-:W-:Y:S02]  /*1c00*/  IADD3 R18, R18, R21, RZ ;  /* 0x0000001512127210 */ /* 0x000fe40007ffe0ff */
[----:B------:R0:W-:Y:S03]  /*1c10*/  STS [R3+0x24], R44 ;  /* 0x0000242c03007388 */ /* 0x0001e60000000800 */
[----:B------:R-:W-:Y:S01]  /*1c20*/  IMAD.IADD R17, R17, 0x1, R18 ;  /* 0x0000000111117824 */ /* 0x000fe200078e0212 */
[----:B------:R0:W-:Y:S03]  /*1c30*/  STS [R3+0x34], R40 ;  /* 0x0000342803007388 */ /* 0x0001e60000000800 */
[----:B------:R-:W-:Y:S01]  /*1c40*/  IMAD.IADD R14, R14, 0x1, R17 ;  /* 0x000000010e0e7824 */ /* 0x000fe200078e0211 */
[----:B------:R0:W-:Y:S04]  /*1c50*/  STS [R3+0x2c], R42 ;  /* 0x00002c2a03007388 */ /* 0x0001e80000000800 */
[----:B------:R-:W-:Y:S01]  /*1c60*/  IADD3 R11, R11, R14, RZ ;  /* 0x0000000e0b0b7210 */ /* 0x000fe20007ffe0ff */
[----:B------:R0:W-:Y:S04]  /*1c70*/  STS [R3+0x30], R39 ;  /* 0x0000302703007388 */ /* 0x0001e80000000800 */
[----:B------:R-:W-:Y:S01]  /*1c80*/  IMAD.IADD R8, R8, 0x1, R11 ;  /* 0x0000000108087824 */ /* 0x000fe200078e020b */
        /* <DEDUP_REMOVED lines=32> */
.L_x_1693:
[----:B------:R-:W-:Y:S05]  /*1e90*/  BSYNC B0 ;  /* 0x0000000000007941 */ /* 0x000fea0003800000 */
.L_x_1692:
[----:B------:R-:W1:Y:S01]  /*1ea0*/  S2R R5, SR_TID.X ;  /* 0x0000000000057919 */ /* 0x000e620000002100 */
[----:B0-----:R-:W0:Y:S01]  /*1eb0*/  LDC R11, c[0x0][0x29c] ;  /* 0x0000a700ff0b7b82 */ /* 0x001e220000000800 */
[----:B------:R-:W-:Y:S01]  /*1ec0*/  MOV R8, 0x400 ;  /* 0x0000040000087802 */ /* 0x000fe20000000f00 */
[----:B------:R-:W-:Y:S05]  /*1ed0*/  WARPSYNC.ALL ;  /* 0x0000000000007948 */ /* 0x000fea0003800000 */
[----:B------:R-:W2:Y:S01]  /*1ee0*/  S2R R9, SR_CgaCtaId ;  /* 0x0000000000097919 */ /* 0x000ea20000008800 */
[----:B------:R-:W3:Y:S01]  /*1ef0*/  S2R R7, SR_TID.X ;  /* 0x0000000000077919 */ /* 0x000ee20000002100 */
[----:B0-----:R-:W-:Y:S01]  /*1f00*/  IMAD R0, R48, R11, RZ ;  /* 0x0000000b30007224 */ /* 0x001fe200078e02ff */
[----:B-1----:R-:W-:-:S05]  /*1f10*/  SHF.R.U32.HI R2, RZ, 0x1, R5 ;  /* 0x00000001ff027819 */ /* 0x002fca0000011605 */
[----:B------:R-:W-:-:S05]  /*1f20*/  IMAD.WIDE.U32 R2, R2, -0x6db6db6d, RZ ;  /* 0x9249249302027825 */ /* 0x000fca00078e00ff */
[----:B------:R-:W-:Y:S02]  /*1f30*/  LEA.HI R2, R3, R5, RZ, 0x1e ;  /* 0x0000000503027211 */ /* 0x000fe400078ff0ff */
[----:B--2---:R-:W-:Y:S01]  /*1f40*/  LEA R3, R9, R8, 0x18 ;  /* 0x0000000809037211 */ /* 0x004fe200078ec0ff */
[----:B---3--:R-:W-:-:S04]  /*1f50*/  IMAD R0, R7, 0x2, -R0 ;  /* 0x0000000207007824 */ /* 0x008fc800078e0a00 */
[----:B------:R-:W-:Y:S01]  /*1f60*/  IMAD R10, R2, 0xc, R3 ;  /* 0x0000000c020a7824 */ /* 0x000fe200078e0203 */
[----:B------:R-:W-:Y:S01]  /*1f70*/  BAR.SYNC.DEFER_BLOCKING 0x0 ;  /* 0x0000000000007b1d */ /* 0x000fe20000010000 */
[----:B------:R-:W-:-:S04]  /*1f80*/  IADD3 R3, R11, -0x2, RZ ;  /* 0xfffffffe0b037810 */ /* 0x000fc80007ffe0ff */
[----:B------:R-:W-:-:S03]  /*1f90*/  ISETP.NE.AND P1, PT, R0, R3, PT ;  /* 0x000000030000720c */ /* 0x000fc60003f25270 */
[----:B------:R-:W0:Y:S08]  /*1fa0*/  S2UR UR6, SR_CTAID.X ;  /* 0x00000000000679c3 */ /* 0x000e300000002500 */
[----:B------:R-:W0:Y:S02]  /*1fb0*/  LDC R4, c[0x0][0x298] ;  /* 0x0000a600ff047b82 */ /* 0x000e240000000800 */
[----:B------:R-:W-:-:S05]  /*1fc0*/  @!P1 VIADD R0, R8, 0x16a0 ;  /* 0x000016a008009836 */ /* 0x000fca0000000000 */
[----:B------:R-:W-:Y:S01]  /*1fd0*/  @!P1 LEA R5, R9, R0, 0x18 ;  /* 0x0000000009059211 */ /* 0x000fe200078ec0ff */
[----:B------:R-:W-:Y:S04]  /*1fe0*/  @!P1 LDS R3, [R10+0x18] ;  /* 0x000018000a039984 */ /* 0x000fe80000000800 */
[----:B------:R-:W1:Y:S01]  /*1ff0*/  @!P1 LDS R2, [R10+0x14] ;  /* 0x000014000a029984 */ /* 0x000e620000000800 */
[----:B------:R-:W-:Y:S02]  /*2000*/  @!P1 IMAD R5, R48, 0x8, R5 ;  /* 0x0000000830059824 */ /* 0x000fe400078e0205 */
[----:B0-----:R-:W-:Y:S01]  /*2010*/  IMAD R6, R4, UR6, R7 ;  /* 0x0000000604067c24 */ /* 0x001fe2000f8e0207 */
[----:B------:R-:W-:-:S04]  /*2020*/  ULDC UR6, c[0x0][0x288] ;  /* 0x0000a20000067ab9 */ /* 0x000fc80000000800 */
[----:B------:R-:W-:-:S04]  /*2030*/  ISETP.GE.AND P0, PT, R6, UR6, PT ;  /* 0x0000000606007c0c */ /* 0x000fc8000bf06270 */
[----:B------:R-:W-:Y:S01]  /*2040*/  ISETP.GE.U32.OR P0, PT, R7, R4, P0 ;  /* 0x000000040700720c */ /* 0x000fe20000706470 */
[----:B-1----:R0:W-:Y:S01]  /*2050*/  @!P1 STS.64 [R5], R2 ;  /* 0x0000000205009388 */ /* 0x0021e20000000a00 */
[----:B------:R-:W-:Y:S11]  /*2060*/  BAR.SYNC.DEFER_BLOCKING 0x0 ;  /* 0x0000000000007b1d */ /* 0x000ff60000010000 */
[----:B0-----:R-:W-:Y:S05]  /*2070*/  @P0 EXIT ;  /* 0x000000000000094d */ /* 0x001fea0003800000 */
[----:B------:R-:W-:Y:S01]  /*2080*/  IADD3 R0, R8, 0x16a0, RZ ;  /* 0x000016a008007810 */ /* 0x000fe20007ffe0ff */
[----:B------:R-:W0:Y:S01]  /*2090*/  S2R R3, SR_CTAID.Z ;  /* 0x0000000000037919 */ /* 0x000e220000002700 */
[----:B------:R-:W1:Y:S02]  /*20a0*/  LDC.64 R4, c[0x0][0x250] ;  /* 0x00009400ff047b82 */ /* 0x000e640000000a00 */
[----:B------:R-:W-:-:S05]  /*20b0*/  LEA R0, R9, R0, 0x18 ;  /* 0x0000000009007211 */ /* 0x000fca00078ec0ff */
[----:B------:R-:W-:-:S05]  /*20c0*/  IMAD R0, R7, 0x8, R0 ;  /* 0x0000000807007824 */ /* 0x000fca00078e0200 */
[----:B------:R-:W2:Y:S01]  /*20d0*/  LDS.64 R8, [R0] ;  /* 0x0000000000087984 */ /* 0x000ea20000000a00 */
[----:B0-----:R-:W-:-:S05]  /*20e0*/  IMAD.SHL.U32 R3, R3, 0x2, RZ ;  /* 0x0000000203037824 */ /* 0x001fca00078e00ff */
[C---:B------:R-:W-:Y:S01]  /*20f0*/  IADD3 R7, R3.reuse, 0x1, RZ ;  /* 0x0000000103077810 */ /* 0x040fe20007ffe0ff */
[----:B------:R-:W-:-:S04]  /*2100*/  IMAD R3, R3, UR6, R6 ;  /* 0x0000000603037c24 */ /* 0x000fc8000f8e0206 */
[----:B------:R-:W-:Y:S02]  /*2110*/  IMAD R7, R7, UR6, R6 ;  /* 0x0000000607077c24 */ /* 0x000fe4000f8e0206 */
[----:B-1----:R-:W-:-:S04]  /*2120*/  IMAD.WIDE R2, R3, 0x4, R4 ;  /* 0x0000000403027825 */ /* 0x002fc800078e0204 */
[----:B------:R-:W-:Y:S01]  /*2130*/  IMAD.WIDE R4, R7, 0x4, R4 ;  /* 0x0000000407047825 */ /* 0x000fe200078e0204 */
[----:B--2---:R-:W-:Y:S04]  /*2140*/  REDG.E.ADD.F32.FTZ.RN.STRONG.GPU desc[UR4][R2.64], R8 ;  /* 0x00000008020079a6 */ /* 0x004fe8000c10f384 */
[----:B------:R-:W-:Y:S01]  /*2150*/  REDG.E.ADD.F32.FTZ.RN.STRONG.GPU desc[UR4][R4.64], R9 ;  /* 0x00000009040079a6 */ /* 0x000fe2000c10f384 */
[----:B------:R-:W-:Y:S05]  /*2160*/  EXIT ;  /* 0x000000000000794d */ /* 0x000fea0003800000 */
.L_x_1694:
[----:B------:R-:W-:Y:S01]  /*2170*/  HFMA2.MMA R49, -RZ, RZ, 0, 0 ;  /* 0x00000000ff317435 */ /* 0x000fe200000001ff */
[----:B------:R-:W-:Y:S01]  /*2180*/  IMAD.MOV.U32 R0, RZ, RZ, 0x1 ;  /* 0x00000001ff007424 */ /* 0x000fe200078e00ff */
[----:B------:R-:W-:Y:S01]  /*2190*/  P2R R60, PR, RZ, 0x2 ;  /* 0x00000002ff3c7803 */ /* 0x000fe20000000000 */
[----:B------:R-:W-:Y:S01]  /*21a0*/  IMAD.MOV.U32 R3, RZ, RZ, R5 ;  /* 0x000000ffff037224 */ /* 0x000fe200078e0005 */
[----:B------:R-:W-:Y:S01]  /*21b0*/  ISETP.GE.AND P1, PT, R51, 0x1, PT ;  /* 0x000000013300780c */ /* 0x000fe20003f26270 */
[----:B------:R-:W-:Y:S01]  /*21c0*/  IMAD.MOV.U32 R50, RZ, RZ, -0x1 ;  /* 0xffffffffff327424 */ /* 0x000fe200078e00ff */
[----:B------:R-:W-:Y:S02]  /*21d0*/  P2R R61, PR, RZ, 0x1 ;  /* 0x00000001ff3d7803 */ /* 0x000fe40000000000 */
[----:B------:R-:W-:-:S13]  /*21e0*/  ISETP.NE.AND P0, PT, R5, RZ, PT ;  /* 0x000000ff0500720c */ /* 0x000fda0003f05270 */
[----:B------:R-:W-:Y:S05]  /*21f0*/  WARPSYNC.COLLECTIVE R50, `(.L_x_1695) ;  /* 0x0000000032087348 */ /* 0x000fea0003c00000 */
[----:B------:R0:W1:Y:S02]  /*2200*/  SHFL.UP P6, R0, R3, R0, R49 ;  /* 0x0400000003007389 */ /* 0x00006400000c0031 */
[----:B01----:R-:W-:Y:S01]  /*2210*/  ENDCOLLECTIVE ;  /* 0x000000000000791b */ /* 0x003fe20003800000 */
.L_x_1695:
[----:B------:R-:W-:Y:S01]  /*2220*/  MOV R3, R4 ;  /* 0x0000000400037202 */ /* 0x000fe20000000f00 */
[----:B------:R-:W-:Y:S02]  /*2230*/  IMAD.MOV.U32 R52, RZ, RZ, R0 ;  /* 0x000000ffff347224 */ /* 0x000fe400078e0000 */
[----:B------:R-:W-:Y:S02]  /*2240*/  IMAD.MOV.U32 R0, RZ, RZ, 0x1 ;  /* 0x00000001ff007424 */ /* 0x000fe400078e00ff */
[----:B------:R-:W-:-:S07]  /*2250*/  @P1 IMAD.IADD R5, R5, 0x1, R52 ;  /* 0x0000000105051824 */ /* 0x000fce00078e0234 */
[----:B------:R-:W-:Y:S05]  /*2260*/  WARPSYNC.COLLECTIVE R50, `(.L_x_1696) ;  /* 0x0000000032087348 */ /* 0x000fea0003c00000 */
[----:B------:R0:W1:Y:S02]  /*2270*/  SHFL.UP P6, R0, R3, R0, R49 ;  /* 0x0400000003007389 */ /* 0x00006400000c0031 */
[----:B01----:R-:W-:Y:S01]  /*2280*/  ENDCOLLECTIVE ;  /* 0x000000000000791b */ /* 0x003fe20003800000 */
.L_x_1696:
[----:B------:R-:W-:Y:S01]  /*2290*/  FADD.FTZ R3, R4, R0 ;  /* 0x0000000004037221 */ /* 0x000fe20000010000 */
[----:B------:R-:W-:-:S04]  /*22a0*/  HFMA2.MMA R0, -RZ, RZ, 0, 5.9604644775390625e-08 ;  /* 0x00000001ff007435 */ /* 0x000fc800000001ff */
[----:B------:R-:W-:Y:S01]  /*22b0*/  @P1 FSEL R4, R3, R4, !P0 ;  /* 0x0000000403041208 */ /* 0x000fe20004000000 */
[----:B------:R-:W-:-:S07]  /*22c0*/  IMAD.MOV.U32 R3, RZ, RZ, R2 ;  /* 0x000000ffff037224 */ /* 0x000fce00078e0002 */
[----:B------:R-:W-:Y:S05]  /*22d0*/  WARPSYNC.COLLECTIVE R50, `(.L_x_1697) ;  /* 0x0000000032087348 */ /* 0x000fea0003c00000 */
[----:B------:R0:W1:Y:S02]  /*22e0*/  SHFL.UP P6, R0, R3, R0, R49 ;  /* 0x0400000003007389 */ /* 0x00006400000c0031 */
[----:B01----:R-:W-:Y:S01]  /*22f0*/  ENDCOLLECTIVE ;  /* 0x000000000000791b */ /* 0x003fe20003800000 */
.L_x_1697:
[----:B------:R-:W-:Y:S01]  /*2300*/  MOV R3, R5 ;  /* 0x0000000500037202 */ /* 0x000fe20000000f00 */
[----:B------:R-:W-:Y:S02]  /*2310*/  IMAD.MOV.U32 R49, RZ, RZ, R0 ;  /* 0x000000ffff317224 */ /* 0x000fe400078e0000 */
[----:B------:R-:W-:Y:S02]  /*2320*/  IMAD.MOV.U32 R0, RZ, RZ, 0x2 ;  /* 0x00000002ff007424 */ /* 0x000fe400078e00ff */
[----:B------:R-:W-:-:S05]  /*2330*/  FADD.FTZ R49, R2, R49 ;  /* 0x0000003102317221 */ /* 0x000fca0000010000 */
[----:B------:R-:W-:Y:S01]  /*2340*/  @P1 FSEL R2, R49, R2, !P0 ;  /* 0x0000000231021208 */ /* 0x000fe20004000000 */
[----:B------:R-:W-:Y:S01]  /*2350*/  IMAD.MOV.U32 R49, RZ, RZ, RZ ;  /* 0x000000ffff317224 */ /* 0x000fe200078e00ff */
[----:B------:R-:W-:Y:S02]  /*2360*/  ISETP.GE.AND P0, PT, R51, 0x2, PT ;  /* 0x000000023300780c */ /* 0x000fe40003f06270 */
[----:B------:R-:W-:-:S13]  /*2370*/  ISETP.NE.AND P1, PT, R5, RZ, PT ;  /* 0x000000ff0500720c */ /* 0x000fda0003f25270 */
[----:B------:R-:W-:Y:S05]  /*2380*/  WARPSYNC.COLLECTIVE R50, `(.L_x_1698) ;  /* 0x0000000032087348 */ /* 0x000fea0003c00000 */
[----:B------:R0:W1:Y:S02]  /*2390*/  SHFL.UP P6, R0, R3, R0, R49 ;  /* 0x0400000003007389 */ /* 0x00006400000c0031 */
[----:B01----:R-:W-:Y:S01]  /*23a0*/  ENDCOLLECTIVE ;  /* 0x000000000000791b */ /* 0x003fe20003800000 */
.L_x_1698:
[----:B------:R-:W-:Y:S01]  /*23b0*/  IMAD.MOV.U32 R3, RZ, RZ, R4 ;  /* 0x000000ffff037224 */ /* 0x000fe200078e0004 */
[----:B------:R-:W-:Y:S01]  /*23c0*/  MOV R52, R0 ;  /* 0x0000000000347202 */ /* 0x000fe20000000f00 */
[----:B------:R-:W-:-:S03]  /*23d0*/  IMAD.MOV.U32 R0, RZ, RZ, 0x2 ;  /* 0x00000002ff007424 */ /* 0x000fc600078e00ff */
[----:B------:R-:W-:-:S07]  /*23e0*/  @P0 IADD3 R5, R5, R52, RZ ;  /* 0x0000003405050210 */ /* 0x000fce0007ffe0ff */
[----:B------:R-:W-:Y:S05]  /*23f0*/  WARPSYNC.COLLECTIVE R50, `(.L_x_1699) ;  /* 0x0000000032087348 */ /* 0x000fea0003c00000 */
[----:B------:R0:W1:Y:S02]  /*2400*/  SHFL.UP P6, R0, R3, R0, R49 ;  /* 0x0400000003007389 */ /* 0x00006400000c0031 */
[----:B01----:R-:W-:Y:S01]  /*2410*/  ENDCOLLECTIVE ;  /* 0x000000000000791b */ /* 0x003fe20003800000 */
.L_x_1699:
[----:B------:R-:W-:Y:S01]  /*2420*/  FADD.FTZ R3, R4, R0 ;  /* 0x0000000004037221 */ /* 0x000fe20000010000 */
[----:B------:R-:W-:-:S04]  /*2430*/  IMAD.MOV.U32 R0, RZ, RZ, 0x2 ;  /* 0x00000002ff007424 */ /* 0x000fc800078e00ff */
[----:B------:R-:W-:Y:S02]  /*2440*/  @P0 FSEL R4, R3, R4, !P1 ;  /* 0x0000000403040208 */ /* 0x000fe40004800000 */
[----:B------:R-:W-:-:S07]  /*2450*/  MOV R3, R2 ;  /* 0x0000000200037202 */ /* 0x000fce0000000f00 */
[----:B------:R-:W-:Y:S05]  /*2460*/  WARPSYNC.COLLECTIVE R50, `(.L_x_1700) ;  /* 0x0000000032087348 */ /* 0x000fea0003c00000 */
[----:B------:R0:W1:Y:S02]  /*2470*/  SHFL.UP P6, R0, R3, R0, R49 ;  /* 0x0400000003007389 */ /* 0x00006400000c0031 */
[----:B01----:R-:W-:Y:S01]  /*2480*/  ENDCOLLECTIVE ;  /* 0x000000000000791b */ /* 0x003fe20003800000 */
.L_x_1700:
[----:B------:R-:W-:Y:S02]  /*2490*/  IMAD.MOV.U32 R3, RZ, RZ, R5 ;  /* 0x000000ffff037224 */ /* 0x000fe400078e0005 */
[----:B------:R-:W-:Y:S02]  /*24a0*/  IMAD.MOV.U32 R49, RZ, RZ, R0 ;  /* 0x000000ffff317224 */ /* 0x000fe400078e0000 */
[----:B------:R-:W-:Y:S02]  /*24b0*/  IMAD.MOV.U32 R0, RZ, RZ, 0x4 ;  /* 0x00000004ff007424 */ /* 0x000fe400078e00ff */
[----:B------:R-:W-:-:S05]  /*24c0*/  FADD.FTZ R49, R2, R49 ;  /* 0x0000003102317221 */ /* 0x000fca0000010000 */
[----:B------:R-:W-:Y:S01]  /*24d0*/  @P0 FSEL R2, R49, R2, !P1 ;  /* 0x0000000231020208 */ /* 0x000fe20004800000 */
[----:B------:R-:W-:Y:S01]  /*24e0*/  HFMA2.MMA R49, -RZ, RZ, 0, 0 ;  /* 0x00000000ff317435 */ /* 0x000fe200000001ff */
[----:B------:R-:W-:Y:S02]  /*24f0*/  ISETP.GE.AND P0, PT, R51, 0x4, PT ;  /* 0x000000043300780c */ /* 0x000fe40003f06270 */
[----:B------:R-:W-:-:S13]  /*2500*/  ISETP.NE.AND P1, PT, R5, RZ, PT ;  /* 0x000000ff0500720c */ /* 0x000fda0003f25270 */
[----:B------:R-:W-:Y:S05]  /*2510*/  WARPSYNC.COLLECTIVE R50, `(.L_x_1701) ;  /* 0x0000000032087348 */ /* 0x000fea0003c00000 */
[----:B------:R0:W1:Y:S02]  /*2520*/  SHFL.UP P6, R0, R3, R0, R49 ;  /* 0x0400000003007389 */ /* 0x00006400000c0031 */
[----:B01----:R-:W-:Y:S01]  /*2530*/  ENDCOLLECTIVE ;  /* 0x000000000000791b */ /* 0x003fe20003800000 */
.L_x_1701:
[----:B------:R-:W-:Y:S02]  /*2540*/  IMAD.MOV.U32 R3, RZ, RZ, R4 ;  /* 0x000000ffff037224 */ /* 0x000fe400078e0004 */
[----:B------:R-:W-:Y:S01]  /*2550*/  IMAD.MOV.U32 R52, RZ, RZ, R0 ;  /* 0x000000ffff347224 */ /* 0x000fe200078e0000 */
[----:B------:R-:W-:-:S03]  /*2560*/  MOV R0, 0x4 ;  /* 0x0000000400007802 */ /* 0x000fc60000000f00 */
[----:B------:R-:W-:-:S07]  /*2570*/  @P0 IMAD.IADD R5, R5, 0x1, R52 ;  /* 0x0000000105050824 */ /* 0x000fce00078e0234 */
[----:B------:R-:W-:Y:S05]  /*2580*/  WARPSYNC.COLLECTIVE R50, `(.L_x_1702) ;  /* 0x0000000032087348 */ /* 0x000fea0003c00000 */
[----:B------:R0:W1:Y:S02]  /*2590*/  SHFL.UP P6, R0, R3, R0, R49 ;  /* 0x0400000003007389 */ /* 0x00006400000c0031 */
[----:B01----:R-:W-:Y:S01]  /*25a0*/  ENDCOLLECTIVE ;  /* 0x000000000000791b */ /* 0x003fe20003800000 */
.L_x_1702:
[----:B------:R-:W-:Y:S01]  /*25b0*/  FADD.FTZ R3, R4, R0 ;  /* 0x0000000004037221 */ /* 0x000fe20000010000 */
[----:B------:R-:W-:-:S04]  /*25c0*/  IMAD.MOV.U32 R0, RZ, RZ, 0x4 ;  /* 0x00000004ff007424 */ /* 0x000fc800078e00ff */
[----:B------:R-:W-:Y:S01]  /*25d0*/  @P0 FSEL R4, R3, R4, !P1 ;  /* 0x0000000403040208 */ /* 0x000fe20004800000 */
[----:B------:R-:W-:-:S07]  /*25e0*/  IMAD.MOV.U32 R3, RZ, RZ, R2 ;  /* 0x000000ffff037224 */ /* 0x000fce00078e0002 */
[----:B------:R-:W-:Y:S05]  /*25f0*/  WARPSYNC.COLLECTIVE R50, `(.L_x_1703) ;  /* 0x0000000032087348 */ /* 0x000fea0003c00000 */
[----:B------:R0:W1:Y:S02]  /*2600*/  SHFL.UP P6, R0, R3, R0, R49 ;  /* 0x0400000003007389 */ /* 0x00006400000c0031 */
[----:B01----:R-:W-:Y:S01]  /*2610*/  ENDCOLLECTIVE ;  /* 0x000000000000791b */ /* 0x003fe20003800000 */
.L_x_1703:
[----:B------:R-:W-:Y:S01]  /*2620*/  IMAD.MOV.U32 R3, RZ, RZ, R5 ;  /* 0x000000ffff037224 */ /* 0x000fe200078e0005 */
[----:B------:R-:W-:Y:S01]  /*2630*/  MOV R49, R0 ;  /* 0x0000000000317202 */ /* 0x000fe20000000f00 */
[----:B------:R-:W-:-:S04]  /*2640*/  HFMA2.MMA R0, -RZ, RZ, 0, 4.76837158203125e-07 ;  /* 0x00000008ff007435 */ /* 0x000fc800000001ff */
        /* <DEDUP_REMOVED lines=8> */
.L_x_1704:
[----:B------:R-:W-:Y:S01]  /*26d0*/  MOV R3, R4 ;  /* 0x0000000400037202 */ /* 0x000fe20000000f00 */
[----:B------:R-:W-:Y:S02]  /*26e0*/  IMAD.MOV.U32 R52, RZ, RZ, R0 ;  /* 0x000000ffff347224 */ /* 0x000fe400078e0000 */
[----:B------:R-:W-:Y:S02]  /*26f0*/  IMAD.MOV.U32 R0, RZ, RZ, 0x8 ;  /* 0x00000008ff007424 */ /* 0x000fe400078e00ff */
[----:B------:R-:W-:-:S07]  /*2700*/  @P0 IMAD.IADD R5, R5, 0x1, R52 ;  /* 0x0000000105050824 */ /* 0x000fce00078e0234 */
[----:B------:R-:W-:Y:S05]  /*2710*/  WARPSYNC.COLLECTIVE R50, `(.L_x_1705) ;  /* 0x0000000032087348 */ /* 0x000fea0003c00000 */
[----:B------:R0:W1:Y:S02]  /*2720*/  SHFL.UP P6, R0, R3, R0, R49 ;  /* 0x0400000003007389 */ /* 0x00006400000c0031 */
[----:B01----:R-:W-:Y:S01]  /*2730*/  ENDCOLLECTIVE ;  /* 0x000000000000791b */ /* 0x003fe20003800000 */
.L_x_1705:
[----:B------:R-:W-:Y:S01]  /*2740*/  FADD.FTZ R3, R4, R0 ;  /* 0x0000000004037221 */ /* 0x000fe20000010000 */
[----:B------:R-:W-:-:S04]  /*2750*/  HFMA2.MMA R0, -RZ, RZ, 0, 4.76837158203125e-07 ;  /* 0x00000008ff007435 */ /* 0x000fc800000001ff */
[----:B------:R-:W-:Y:S01]  /*2760*/  @P0 FSEL R4, R3, R4, !P1 ;  /* 0x0000000403040208 */ /* 0x000fe20004800000 */
[----:B------:R-:W-:-:S07]  /*2770*/  IMAD.MOV.U32 R3, RZ, RZ, R2 ;  /* 0x000000ffff037224 */ /* 0x000fce00078e0002 */
[----:B------:R-:W-:Y:S05]  /*2780*/  WARPSYNC.COLLECTIVE R50, `(.L_x_1706) ;  /* 0x0000000032087348 */ /* 0x000fea0003c00000 */
[----:B------:R0:W1:Y:S02]  /*2790*/  SHFL.UP P6, R0, R3, R0, R49 ;  /* 0x0400000003007389 */ /* 0x00006400000c0031 */
[----:B01----:R-:W-:Y:S01]  /*27a0*/  ENDCOLLECTIVE ;  /* 0x000000000000791b */ /* 0x003fe20003800000 */
.L_x_1706:
[----:B------:R-:W-:Y:S01]  /*27b0*/  MOV R3, R5 ;  /* 0x0000000500037202 */ /* 0x000fe20000000f00 */
[----:B------:R-:W-:Y:S02]  /*27c0*/  IMAD.MOV.U32 R49, RZ, RZ, R0 ;  /* 0x000000ffff317224 */ /* 0x000fe400078e0000 */
[----:B------:R-:W-:Y:S02]  /*27d0*/  IMAD.MOV.U32 R0, RZ, RZ, 0x10 ;  /* 0x00000010ff007424 */ /* 0x000fe400078e00ff */
[----:B------:R-:W-:-:S05]  /*27e0*/  FADD.FTZ R49, R2, R49 ;  /* 0x0000003102317221 */ /* 0x000fca0000010000 */
[----:B------:R-:W-:Y:S01]  /*27f0*/  @P0 FSEL R2, R49, R2, !P1 ;  /* 0x0000000231020208 */ /* 0x000fe20004800000 */
[----:B------:R-:W-:Y:S01]  /*2800*/  IMAD.MOV.U32 R49, RZ, RZ, RZ ;  /* 0x000000ffff317224 */ /* 0x000fe200078e00ff */
[----:B------:R-:W-:Y:S02]  /*2810*/  ISETP.NE.AND P0, PT, R5, RZ, PT ;  /* 0x000000ff0500720c */ /* 0x000fe40003f05270 */
[----:B------:R-:W-:-:S13]  /*2820*/  ISETP.NE.AND P1, PT, R60, RZ, PT ;  /* 0x000000ff3c00720c */ /* 0x000fda0003f25270 */
[----:B------:R-:W-:Y:S05]  /*2830*/  WARPSYNC.COLLECTIVE R50, `(.L_x_1707) ;  /* 0x0000000032087348 */ /* 0x000fea0003c00000 */
[----:B------:R0:W1:Y:S02]  /*2840*/  SHFL.UP P6, R0, R3, R0, R49 ;  /* 0x0400000003007389 */ /* 0x00006400000c0031 */
[----:B01----:R-:W-:Y:S01]  /*2850*/  ENDCOLLECTIVE ;  /* 0x000000000000791b */ /* 0x003fe20003800000 */
.L_x_1707:
[----:B------:R-:W-:Y:S01]  /*2860*/  IMAD.MOV.U32 R3, RZ, RZ, R4 ;  /* 0x000000ffff037224 */ /* 0x000fe200078e0004 */
[----:B------:R-:W-:Y:S02]  /*2870*/  ISETP.GE.AND P6, PT, R51, 0x10, PT ;  /* 0x000000103300780c */ /* 0x000fe40003fc6270 */
[----:B------:R-:W-:Y:S01]  /*2880*/  MOV R52, R0 ;  /* 0x0000000000347202 */ /* 0x000fe20000000f00 */
[----:B------:R-:W-:-:S10]  /*2890*/  HFMA2.MMA R0, -RZ, RZ, 0, 9.5367431640625e-07 ;  /* 0x00000010ff007435 */ /* 0x000fd400000001ff */
[----:B------:R-:W-:-:S07]  /*28a0*/  @P6 IMAD.IADD R5, R5, 0x1, R52 ;  /* 0x0000000105056824 */ /* 0x000fce00078e0234 */
[----:B------:R-:W-:Y:S05]  /*28b0*/  WARPSYNC.COLLECTIVE R50, `(.L_x_1708) ;  /* 0x0000000032087348 */ /* 0x000fea0003c00000 */
[----:B------:R0:W1:Y:S02]  /*28c0*/  SHFL.UP P6, R0, R3, R0, R49 ;  /* 0x0400000003007389 */ /* 0x00006400000c0031 */
[----:B01----:R-:W-:Y:S01]  /*28d0*/  ENDCOLLECTIVE ;  /* 0x000000000000791b */ /* 0x003fe20003800000 */
.L_x_1708:
[----:B------:R-:W-:Y:S02]  /*28e0*/  IMAD.MOV.U32 R3, RZ, RZ, R2 ;  /* 0x000000ffff037224 */ /* 0x000fe400078e0002 */
[----:B------:R-:W-:Y:S01]  /*28f0*/  IMAD.MOV.U32 R52, RZ, RZ, R0 ;  /* 0x000000ffff347224 */ /* 0x000fe200078e0000 */
[----:B------:R-:W-:-:S07]  /*2900*/  MOV R0, 0x10 ;  /* 0x0000001000007802 */ /* 0x000fce0000000f00 */
[----:B------:R-:W-:Y:S05]  /*2910*/  WARPSYNC.COLLECTIVE R50, `(.L_x_1709) ;  /* 0x0000000032087348 */ /* 0x000fea0003c00000 */
[----:B------:R0:W1:Y:S02]  /*2920*/  SHFL.UP P6, R0, R3, R0, R49 ;  /* 0x0400000003007389 */ /* 0x00006400000c0031 */
[----:B01----:R-:W-:Y:S01]  /*2930*/  ENDCOLLECTIVE ;  /* 0x000000000000791b */ /* 0x003fe20003800000 */
.L_x_1709:
[----:B------:R-:W-:Y:S01]  /*2940*/  IMAD.MOV.U32 R3, RZ, RZ, R5 ;  /* 0x000000ffff037224 */ /* 0x000fe200078e0005 */
[----:B------:R-:W-:Y:S01]  /*2950*/  ISETP.GE.AND P6, PT, R51, 0x10, PT ;  /* 0x000000103300780c */ /* 0x000fe20003fc6270 */
[----:B------:R-:W-:Y:S01]  /*2960*/  IMAD.MOV.U32 R60, RZ, RZ, R0 ;  /* 0x000000ffff3c7224 */ /* 0x000fe200078e0000 */
[----:B------:R-:W-:Y:S01]  /*2970*/  HFMA2.MMA R0, -RZ, RZ, 0, 5.9604644775390625e-08 ;  /* 0x00000001ff007435 */ /* 0x000fe200000001ff */
[----:B------:R-:W-:Y:S02]  /*2980*/  FADD.FTZ R51, R4, R52 ;  /* 0x0000003404337221 */ /* 0x000fe40000010000 */
[----:B------:R-:W-:-:S08]  /*2990*/  FADD.FTZ R60, R2, R60 ;  /* 0x0000003c023c7221 */ /* 0x000fd00000010000 */
[----:B------:R-:W-:Y:S02]  /*29a0*/  @P6 FSEL R2, R60, R2, !P0 ;  /* 0x000000023c026208 */ /* 0x000fe40004000000 */
[----:B------:R-:W-:-:S07]  /*29b0*/  @P6 FSEL R4, R51, R4, !P0 ;  /* 0x0000000433046208 */ /* 0x000fce0004000000 */
[----:B------:R-:W-:Y:S05]  /*29c0*/  WARPSYNC.COLLECTIVE R50, `(.L_x_1710) ;  /* 0x0000000032087348 */ /* 0x000fea0003c00000 */
[----:B------:R0:W1:Y:S02]  /*29d0*/  SHFL.UP P6, R0, R3, R0, R49 ;  /* 0x0400000003007389 */ /* 0x00006400000c0031 */
[----:B01----:R-:W-:Y:S01]  /*29e0*/  ENDCOLLECTIVE ;  /* 0x000000000000791b */ /* 0x003fe20003800000 */
.L_x_1710:
[----:B------:R-:W-:Y:S01]  /*29f0*/  ISETP.NE.AND P0, PT, R61, RZ, PT ;  /* 0x000000ff3d00720c */ /* 0x000fe20003f05270 */
[----:B------:R-:W0:Y:S01]  /*2a00*/  S2R R51, SR_TID.X ;  /* 0x0000000000337919 */ /* 0x000e220000002100 */
[----:B------:R-:W-:Y:S02]  /*2a10*/  IMAD.MOV.U32 R3, RZ, RZ, R4 ;  /* 0x000000ffff037224 */ /* 0x000fe400078e0004 */
[----:B------:R-:W-:Y:S01]  /*2a20*/  IMAD.MOV.U32 R52, RZ, RZ, R0 ;  /* 0x000000ffff347224 */ /* 0x000fe200078e0000 */
[----:B------:R-:W-:-:S08]  /*2a30*/  MOV R0, 0x1 ;  /* 0x0000000100007802 */ /* 0x000fd00000000f00 */
[----:B0-----:R-:W-:Y:S05]  /*2a40*/  WARPSYNC.COLLECTIVE R50, `(.L_x_1711) ;  /* 0x0000000032087348 */ /* 0x001fea0003c00000 */
[----:B------:R1:W2:Y:S02]  /*2a50*/  SHFL.UP P6, R0, R3, R0, R49 ;  /* 0x0400000003007389 */ /* 0x0002a400000c0031 */
[----:B012---:R-:W-:Y:S01]  /*2a60*/  ENDCOLLECTIVE ;  /* 0x000000000000791b */ /* 0x007fe20003800000 */
.L_x_1711:
[----:B------:R-:W-:Y:S02]  /*2a70*/  IMAD.MOV.U32 R3, RZ, RZ, R2 ;  /* 0x000000ffff037224 */ /* 0x000fe400078e0002 */
[----:B------:R-:W-:Y:S01]  /*2a80*/  IMAD.MOV.U32 R4, RZ, RZ, R0 ;  /* 0x000000ffff047224 */ /* 0x000fe200078e0000 */
[----:B------:R-:W-:-:S11]  /*2a90*/  HFMA2.MMA R0, -RZ, RZ, 0, 5.9604644775390625e-08 ;  /* 0x00000001ff007435 */ /* 0x000fd600000001ff */
[----:B------:R-:W-:Y:S05]  /*2aa0*/  WARPSYNC.COLLECTIVE R50, `(.L_x_1712) ;  /* 0x0000000032087348 */ /* 0x000fea0003c00000 */
[----:B------:R0:W1:Y:S02]  /*2ab0*/  SHFL.UP P6, R0, R3, R0, R49 ;  /* 0x0400000003007389 */ /* 0x00006400000c0031 */
[----:B01----:R-:W-:Y:S01]  /*2ac0*/  ENDCOLLECTIVE ;  /* 0x000000000000791b */ /* 0x003fe20003800000 */
.L_x_1712:
[----:B------:R-:W-:Y:S01]  /*2ad0*/  IMAD.MOV.U32 R2, RZ, RZ, R0 ;  /* 0x000000ffff027224 */ /* 0x000fe200078e0000 */
[----:B------:R-:W-:Y:S06]  /*2ae0*/  BRA `(.L_x_1713) ;  /* 0xffffffec00207947 */ /* 0x000fec000383ffff */
.L_x_1714:
        /* <DEDUP_REMOVED lines=9> */
.L_x_4453:


//--------------------- .text._Z30group_norm_nhwc_fwd_sum_kernelI11Fp32IOFp32WLi256EEv26Group_norm_nhwc_fwd_params --------------------------
	.section	.text._Z30group_norm_nhwc_fwd_sum_kernelI11Fp32IOFp32WLi256EEv26Group_norm_nhwc_fwd_params,"ax",@progbits
	.align	128
        .global         _Z30group_norm_nhwc_fwd_sum_kernelI11Fp32IOFp32WLi256EEv26Group_norm_nhwc_fwd_params
        .type           _Z30group_norm_nhwc_fwd_sum_kernelI11Fp32IOFp32WLi256EEv26Group_norm_nhwc_fwd_params,@function
        .size           _Z30group_norm_nhwc_fwd_sum_kernelI11Fp32IOFp32WLi256EEv26Group_norm_nhwc_fwd_params,(.L_x_4454 - _Z30group_norm_nhwc_fwd_sum_kernelI11Fp32IOFp32WLi256EEv26Group_norm_nhwc_fwd_params)
        .other          _Z30group_norm_nhwc_fwd_sum_kernelI11Fp32IOFp32WLi256EEv26Group_norm_nhwc_fwd_params,@"STO_CUDA_ENTRY STV_DEFAULT"
_Z30group_norm_nhwc_fwd_sum_kernelI11Fp32IOFp32WLi256EEv26Group_norm_nhwc_fwd_params:
.text._Z30group_norm_nhwc_fwd_sum_kernelI11Fp32IOFp32WLi256EEv26Group_norm_nhwc_fwd_params:
[----:B------:R-:W-:Y:S08]  /*0000*/  LDC R1, c[0x0][0x28] ;  /* 0x00000a00ff017b82 */ /* 0x000ff00000000800 */
[----:B------:R-:W0:Y:S01]  /*0010*/  S2UR UR4, SR_CTAID.Y ;  /* 0x00000000000479c3 */ /* 0x000e220000002600 */
[----:B------:R-:W1:Y:S01]  /*0020*/  S2R R0, SR_TID.X ;  /* 0x0000000000007919 */ /* 0x000e620000002100 */
[----:B------:R-:W-:-:S06]  /*0030*/  IMAD.MOV.U32 R12, RZ, RZ, RZ ;  /* 0x000000ffff0c7224 */ /* 0x000fcc00078e00ff */
        /* <DEDUP_REMOVED lines=10> */
[----:B------:R-:W-:Y:S01]  /*00e0*/  SEL R2, R5, R6, P0 ;  /* 0x0000000605027207 */ /* 0x000fe20000000000 */
[----:B------:R-:W-:-:S03]  /*00f0*/  IMAD.MOV.U32 R6, RZ, RZ, RZ ;  /* 0x000000ffff067224 */ /* 0x000fc600078e00ff */
[----:B------:R-:W-:-:S13]  /*0100*/  ISETP.GE.AND P0, PT, R3, R2, PT ;  /* 0x000000020300720c */ /* 0x000fda0003f06270 */
[----:B------:R-:W-:Y:S05]  /*0110*/  @P0 BRA `(.L_x_1715) ;  /* 0x00000008002c0947 */ /* 0x000fea0003800000 */
[----:B------:R-:W0:Y:S01]  /*0120*/  S2UR UR6, SR_CTAID.Z ;  /* 0x00000000000679c3 */ /* 0x000e220000002700 */
[----:B------:R-:W-:Y:S01]  /*0130*/  IMAD.IADD R5, R2, 0x1, -R3 ;  /* 0x0000000102057824 */ /* 0x000fe200078e0a03 */
[----:B------:R-:W-:Y:S01]  /*0140*/  MOV R13, R3 ;  /* 0x00000003000d7202 */ /* 0x000fe20000000f00 */
[----:B------:R-:W-:-:S03]  /*0150*/  IMAD.MOV.U32 R12, RZ, RZ, RZ ;  /* 0x000000ffff0c7224 */ /* 0x000fc600078e00ff */
        /* <DEDUP_REMOVED lines=10> */
[----:B------:R-:W-:Y:S02]  /*0200*/  IMAD.MOV.U32 R6, RZ, RZ, RZ ;  /* 0x000000ffff067224 */ /* 0x000fe400078e00ff */
[----:B------:R-:W-:Y:S01]  /*0210*/  IMAD.IADD R7, R29, 0x1, R7 ;  /* 0x000000011d077824 */ /* 0x000fe200078e0207 */
[----:B------:R-:W-:Y:S06]  /*0220*/  @!P0 BRA `(.L_x_1716) ;  /* 0x00000000007c8947 */ /* 0x000fec0003800000 */
[----:B------:R-:W-:Y:S01]  /*0230*/  ULDC.64 UR6, c[0x0][0x270] ;  /* 0x00009c0000067ab9 */ /* 0x000fe20000000a00 */
[----:B------:R-:W-:Y:S01]  /*0240*/  HFMA2.MMA R6, -RZ, RZ, 0, 0 ;  /* 0x00000000ff067435 */ /* 0x000fe200000001ff */
[----:B------:R-:W-:Y:S01]  /*0250*/  ISETP.GE.U32.AND P0, PT, R8, UR6, PT ;  /* 0x0000000608007c0c */ /* 0x000fe2000bf06070 */
[----:B------:R-:W-:Y:S01]  /*0260*/  IMAD.MOV.U32 R17, RZ, RZ, R3 ;  /* 0x000000ffff117224 */ /* 0x000fe200078e0003 */
[----:B------:R-:W-:Y:S01]  /*0270*/  MOV R19, R10 ;  /* 0x0000000a00137202 */ /* 0x000fe20000000f00 */
[----:B------:R-:W-:Y:S01]  /*0280*/  IMAD.MOV.U32 R12, RZ, RZ, RZ ;  /* 0x000000ffff0c7224 */ /* 0x000fe200078e00ff */
[----:B------:R-:W-:-:S13]  /*0290*/  ISETP.GE.AND.EX P0, PT, R9, UR7, PT, P0 ;  /* 0x0000000709007c0c */ /* 0x000fda000bf06300 */
.L_x_1717:
[----:B------:R-:W0:Y:S01]  /*02a0*/  @!P0 LDC.64 R20, c[0x0][0x270] ;  /* 0x00009c00ff148b82 */ /* 0x000e220000000a00 */
[----:B------:R-:W-:Y:S02]  /*02b0*/  @!P0 IMAD.MOV.U32 R10, RZ, RZ, R28 ;  /* 0x000000ffff0a8224 */ /* 0x000fe400078e001c */
[----:B------:R-:W-:-:S05]  /*02c0*/  @!P0 IMAD.MOV.U32 R11, RZ, RZ, R7 ;  /* 0x000000ffff0b8224 */ /* 0x000fca00078e0007 */
        /* <DEDUP_REMOVED lines=9> */
[----:B------:R-:W-:-:S05]  /*0360*/  VIADD R5, R5, 0xffffffff ;  /* 0xffffffff05057836 */ /* 0x000fca0000000000 */
[----:B------:R-:W-:Y:S01]  /*0370*/  ISETP.NE.AND P1, PT, R5, RZ, PT ;  /* 0x000000ff0500720c */ /* 0x000fe20003f25270 */
[C---:B--2---:R-:W-:Y:S01]  /*0380*/  FMUL.FTZ R16, R10.reuse, R10 ;  /* 0x0000000a0a107220 */ /* 0x044fe20000410000 */
[----:B------:R-:W-:Y:S01]  /*0390*/  FADD.FTZ R13, R10, R11 ;  /* 0x0000000b0a0d7221 */ /* 0x000fe20000010000 */
[----:B------:R-:W-:Y:S02]  /*03a0*/  IADD3 R10, P2, R17, 0x1, RZ ;  /* 0x00000001110a7810 */ /* 0x000fe40007f5e0ff */
[----:B------:R-:W-:Y:S01]  /*03b0*/  FFMA.FTZ R11, R11, R11, R16 ;  /* 0x0000000b0b0b7223 */ /* 0x000fe20000010010 */
[----:B------:R-:W-:Y:S01]  /*03c0*/  FADD.FTZ R6, R13, R6 ;  /* 0x000000060d067221 */ /* 0x000fe20000010000 */
[----:B------:R-:W-:Y:S01]  /*03d0*/  MOV R17, R10 ;  /* 0x0000000a00117202 */ /* 0x000fe20000000f00 */
[----:B------:R-:W-:Y:S02]  /*03e0*/  IMAD.X R19, RZ, RZ, R19, P2 ;  /* 0x000000ffff137224 */ /* 0x000fe400010e0613 */
[----:B------:R-:W-:-:S03]  /*03f0*/  FADD.FTZ R12, R11, R12 ;  /* 0x0000000c0b0c7221 */ /* 0x000fc60000010000 */
[----:B------:R-:W-:Y:S05]  /*0400*/  @P1 BRA `(.L_x_1717) ;  /* 0xfffffffc00a41947 */ /* 0x000fea000383ffff */
[----:B------:R-:W-:-:S07]  /*0410*/  IMAD.MOV.U32 R13, RZ, RZ, R10 ;  /* 0x000000ffff0d7224 */ /* 0x000fce00078e000a */
.L_x_1716:
        /* <DEDUP_REMOVED lines=15> */
.L_x_1718:
[----:B------:R-:W0:Y:S01]  /*0510*/  @!P0 LDC.64 R22, c[0x0][0x270] ;  /* 0x00009c00ff168b82 */ /* 0x000e220000000a00 */
[----:B------:R-:W-:Y:S01]  /*0520*/  @!P0 MOV R24, R28 ;  /* 0x0000001c00188202 */ /* 0x000fe20000000f00 */
[----:B------:R-:W-:-:S06]  /*0530*/  @!P0 IMAD.MOV.U32 R25, RZ, RZ, R7 ;  /* 0x000000ffff198224 */ /* 0x000fcc00078e0007 */
        /* <DEDUP_REMOVED lines=8> */
[----:B------:R-:W-:-:S05]  /*05c0*/  @!P0 IMAD.IADD R14, R33, 0x1, R31 ;  /* 0x00000001210e8824 */ /* 0x000fca00078e021f */
[----:B------:R-:W1:Y:S01]  /*05d0*/  @!P0 LDC.64 R24, c[0x0][0x270] ;  /* 0x00009c00ff188b82 */ /* 0x000e620000000a00 */
[----:B------:R-:W-:Y:S01]  /*05e0*/  @!P0 LEA.HI.X R31, R32, R15, R14, 0x2, P1 ;  /* 0x0000000f201f8211 */ /* 0x000fe200008f140e */
[----:B--2---:R-:W-:Y:S01]  /*05f0*/  @!P0 IMAD R26, R9, R16, RZ ;  /* 0x00000010091a8224 */ /* 0x004fe200078e02ff */
[----:B------:R-:W-:Y:S01]  /*0600*/  @!P0 MOV R14, R28 ;  /* 0x0000001c000e8202 */ /* 0x000fe20000000f00 */
[----:B------:R-:W-:Y:S02]  /*0610*/  @!P0 IMAD.MOV.U32 R15, RZ, RZ, R7 ;  /* 0x000000ffff0f8224 */ /* 0x000fe400078e0007 */
[C---:B------:R-:W-:Y:S02]  /*0620*/  @!P0 IMAD R33, R11.reuse, R17, R26 ;  /* 0x000000110b218224 */ /* 0x040fe400078e021a */
[----:B------:R-:W2:Y:S01]  /*0630*/  @!P0 LDC.64 R22, c[0x0][0x220] ;  /* 0x00008800ff168b82 */ /* 0x000ea20000000a00 */
[----:B------:R-:W-:-:S04]  /*0640*/  @!P0 IMAD.WIDE.U32 R34, R11, R16, R14 ;  /* 0x000000100b228225 */ /* 0x000fc800078e000e */
[----:B---3--:R-:W-:-:S03]  /*0650*/  @!P0 IMAD.WIDE.U32 R16, R10, R18, R14 ;  /* 0x000000120a108225 */ /* 0x008fc600078e000e */
[----:B------:R-:W3:Y:S01]  /*0660*/  @!P0 LDC.64 R14, c[0x0][0x220] ;  /* 0x00008800ff0e8b82 */ /* 0x000ee20000000a00 */
[----:B------:R-:W-:Y:S02]  /*0670*/  @!P0 IMAD R32, R13, R18, RZ ;  /* 0x000000120d208224 */ /* 0x000fe400078e02ff */
[----:B------:R-:W-:Y:S02]  /*0680*/  @!P0 IMAD.IADD R33, R35, 0x1, R33 ;  /* 0x0000000123218824 */ /* 0x000fe400078e0221 */
[----:B------:R-:W-:Y:S01]  /*0690*/  @!P0 IMAD R19, R10, R19, R32 ;  /* 0x000000130a138224 */ /* 0x000fe200078e0220 */
[C---:B0-----:R-:W-:Y:S01]  /*06a0*/  @!P0 LEA R32, P1, R34.reuse, R20, 0x2 ;  /* 0x0000001422208211 */ /* 0x041fe200078210ff */
[----:B------:R-:W-:Y:S02]  /*06b0*/  @!P0 IMAD.MOV.U32 R20, RZ, RZ, R28 ;  /* 0x000000ffff148224 */ /* 0x000fe400078e001c */
[-C--:B-1----:R-:W-:Y:S01]  /*06c0*/  @!P0 IMAD R18, R27, R24.reuse, RZ ;  /* 0x000000181b128224 */ /* 0x082fe200078e02ff */
[----:B------:R-:W-:Y:S01]  /*06d0*/  @!P0 LEA.HI.X R33, R34, R21, R33, 0x2, P1 ;  /* 0x0000001522218211 */ /* 0x000fe200008f1421 */
[----:B------:R-:W-:Y:S01]  /*06e0*/  @!P0 IMAD.MOV.U32 R21, RZ, RZ, R7 ;  /* 0x000000ffff158224 */ /* 0x000fe200078e0007 */
[----:B------:R-:W-:Y:S01]  /*06f0*/  @!P0 IADD3 R17, R17, R19, RZ ;  /* 0x0000001311118210 */ /* 0x000fe20007ffe0ff */
[C---:B------:R-:W-:Y:S01]  /*0700*/  @!P0 IMAD R35, R8.reuse, R25, R18 ;  /* 0x0000001908238224 */ /* 0x040fe200078e0212 */
[----:B------:R-:W-:Y:S01]  /*0710*/  CS2R R18, SRZ ;  /* 0x0000000000127805 */ /* 0x000fe2000001ff00 */
[----:B------:R-:W-:Y:S01]  /*0720*/  @!P0 IMAD.WIDE.U32 R24, R8, R24, R20 ;  /* 0x0000001808188225 */ /* 0x000fe200078e0014 */
[----:B--2---:R-:W-:-:S04]  /*0730*/  @!P0 LEA R22, P1, R16, R22, 0x2 ;  /* 0x0000001610168211 */ /* 0x004fc800078210ff */
[----:B------:R-:W-:Y:S02]  /*0740*/  @!P0 LEA.HI.X R23, R16, R23, R17, 0x2, P1 ;  /* 0x0000001710178211 */ /* 0x000fe400008f1411 */
[----:B------:R-:W-:Y:S01]  /*0750*/  CS2R R16, SRZ ;  /* 0x0000000000107805 */ /* 0x000fe2000001ff00 */
[----:B------:R-:W2:Y:S01]  /*0760*/  @!P0 LDG.E.64 R18, desc[UR4][R30.64] ;  /* 0x000000041e128981 */ /* 0x000ea2000c1e1b00 */
[----:B------:R-:W-:Y:S02]  /*0770*/  CS2R R20, SRZ ;  /* 0x0000000000147805 */ /* 0x000fe4000001ff00 */
[C---:B---3--:R-:W-:Y:S02]  /*0780*/  @!P0 LEA R34, P1, R24.reuse, R14, 0x2 ;  /* 0x0000000e18228211 */ /* 0x048fe400078210ff */
[----:B------:R-:W-:Y:S01]  /*0790*/  @!P0 IADD3 R14, R25, R35, RZ ;  /* 0x00000023190e8210 */ /* 0x000fe20007ffe0ff */
[----:B------:R-:W3:Y:S03]  /*07a0*/  @!P0 LDG.E.64 R16, desc[UR4][R32.64] ;  /* 0x0000000420108981 */ /* 0x000ee6000c1e1b00 */
[----:B------:R-:W-:-:S02]  /*07b0*/  @!P0 LEA.HI.X R35, R24, R15, R14, 0x2, P1 ;  /* 0x0000000f18238211 */ /* 0x000fc400008f140e */
[----:B------:R-:W-:Y:S01]  /*07c0*/  CS2R R14, SRZ ;  /* 0x00000000000e7805 */ /* 0x000fe2000001ff00 */
[----:B------:R-:W4:Y:S05]  /*07d0*/  @!P0 LDG.E.64 R20, desc[UR4][R22.64] ;  /* 0x0000000416148981 */ /* 0x000f2a000c1e1b00 */
[----:B------:R-:W5:Y:S01]  /*07e0*/  @!P0 LDG.E.64 R14, desc[UR4][R34.64] ;  /* 0x00000004220e8981 */ /* 0x000f62000c1e1b00 */
[----:B------:R-:W-:Y:S02]  /*07f0*/  IADD3 R3, P2, R3, 0x4, RZ ;  /* 0x0000000403037810 */ /* 0x000fe40007f5e0ff */
[----:B------:R-:W-:Y:S02]  /*0800*/  IADD3 R11, P5, R11, 0x4, RZ ;  /* 0x000000040b0b7810 */ /* 0x000fe40007fbe0ff */
[----:B------:R-:W-:Y:S01]  /*0810*/  ISETP.GE.AND P1, PT, R3, R2, PT ;  /* 0x000000020300720c */ /* 0x000fe20003f26270 */
[----:B------:R-:W-:Y:S01]  /*0820*/  IMAD.X R5, RZ, RZ, R5, P2 ;  /* 0x000000ffff057224 */ /* 0x000fe200010e0605 */
[----:B------:R-:W-:Y:S01]  /*0830*/  IADD3 R8, P3, R8, 0x4, RZ ;  /* 0x0000000408087810 */ /* 0x000fe20007f7e0ff */
[----:B------:R-:W-:Y:S01]  /*0840*/  IMAD.X R9, RZ, RZ, R9, P5 ;  /* 0x000000ffff097224 */ /* 0x000fe200028e0609 */
[----:B------:R-:W-:-:S03]  /*0850*/  IADD3 R10, P4, R10, 0x4, RZ ;  /* 0x000000040a0a7810 */ /* 0x000fc60007f9e0ff */
[----:B------:R-:W-:Y:S01]  /*0860*/  IMAD.X R27, RZ, RZ, R27, P3 ;  /* 0x000000ffff1b7224 */ /* 0x000fe200018e061b */
[----:B------:R-:W-:Y:S01]  /*0870*/  IADD3.X R13, RZ, R13, RZ, P4, !PT ;  /* 0x0000000dff0d7210 */ /* 0x000fe200027fe4ff */
[C---:B--2---:R-:W-:Y:S01]  /*0880*/  FMUL.FTZ R24, R18.reuse, R18 ;  /* 0x0000001212187220 */ /* 0x044fe20000410000 */
[----:B------:R-:W-:-:S03]  /*0890*/  FADD.FTZ R25, R18, R19 ;  /* 0x0000001312197221 */ /* 0x000fc60000010000 */
[----:B------:R-:W-:Y:S01]  /*08a0*/  FFMA.FTZ R19, R19, R19, R24 ;  /* 0x0000001313137223 */ /* 0x000fe20000010018 */
[C---:B---3--:R-:W-:Y:S01]  /*08b0*/  FMUL.FTZ R18, R16.reuse, R16 ;  /* 0x0000001010127220 */ /* 0x048fe20000410000 */
[----:B------:R-:W-:Y:S01]  /*08c0*/  FADD.FTZ R25, R25, R6 ;  /* 0x0000000619197221 */ /* 0x000fe20000010000 */
[----:B------:R-:W-:Y:S01]  /*08d0*/  FADD.FTZ R16, R16, R17 ;  /* 0x0000001110107221 */ /* 0x000fe20000010000 */
[----:B------:R-:W-:Y:S01]  /*08e0*/  FADD.FTZ R19, R19, R12 ;  /* 0x0000000c13137221 */ /* 0x000fe20000010000 */
[----:B------:R-:W-:Y:S01]  /*08f0*/  FFMA.FTZ R18, R17, R17, R18 ;  /* 0x0000001111127223 */ /* 0x000fe20000010012 */
[C---:B----4-:R-:W-:Y:S01]  /*0900*/  FMUL.FTZ R6, R20.reuse, R20 ;  /* 0x0000001414067220 */ /* 0x050fe20000410000 */
[----:B------:R-:W-:Y:S01]  /*0910*/  FADD.FTZ R25, R25, R16 ;  /* 0x0000001019197221 */ /* 0x000fe20000010000 */
[----:B------:R-:W-:Y:S01]  /*0920*/  FADD.FTZ R20, R20, R21 ;  /* 0x0000001514147221 */ /* 0x000fe20000010000 */
[----:B------:R-:W-:Y:S01]  /*0930*/  FADD.FTZ R19, R19, R18 ;  /* 0x0000001213137221 */ /* 0x000fe20000010000 */
[----:B------:R-:W-:Y:S01]  /*0940*/  FFMA.FTZ R6, R21, R21, R6 ;  /* 0x0000001515067223 */ /* 0x000fe20000010006 */
[----:B-----5:R-:W-:Y:S01]  /*0950*/  FMUL.FTZ R12, R14, R14 ;  /* 0x0000000e0e0c7220 */ /* 0x020fe20000410000 */
[----:B------:R-:W-:-:S02]  /*0960*/  FADD.FTZ R25, R25, R20 ;  /* 0x0000001419197221 */ /* 0x000fc40000010000 */
[----:B------:R-:W-:Y:S01]  /*0970*/  FADD.FTZ R19, R19, R6 ;  /* 0x0000000613137221 */ /* 0x000fe20000010000 */
[----:B------:R-:W-:Y:S01]  /*0980*/  FADD.FTZ R6, R14, R15 ;  /* 0x0000000f0e067221 */ /* 0x000fe20000010000 */
[----:B------:R-:W-:-:S03]  /*0990*/  FFMA.FTZ R12, R15, R15, R12 ;  /* 0x0000000f0f0c7223 */ /* 0x000fc6000001000c */
[----:B------:R-:W-:Y:S01]  /*09a0*/  FADD.FTZ R6, R25, R6 ;  /* 0x0000000619067221 */ /* 0x000fe20000010000 */
[----:B------:R-:W-:Y:S01]  /*09b0*/  FADD.FTZ R12, R19, R12 ;  /* 0x0000000c130c7221 */ /* 0x000fe20000010000 */
[----:B------:R-:W-:Y:S06]  /*09c0*/  @!P1 BRA `(.L_x_1718) ;  /* 0xfffffff800d09947 */ /* 0x000fec000383ffff */
.L_x_1715:
[----:B------:R-:W-:Y:S01]  /*09d0*/  ULDC UR6, c[0x0][0x29c] ;  /* 0x0000a70000067ab9 */ /* 0x000fe20000000800 */
[----:B------:R-:W-:Y:S01]  /*09e0*/  IMAD.MOV.U32 R2, RZ, RZ, RZ ;  /* 0x000000ffff027224 */ /* 0x000fe200078e00ff */
[----:B------:R-:W0:Y:S01]  /*09f0*/  I2F.U32.RP R5, UR6 ;  /* 0x0000000600057d06 */ /* 0x000e220008209000 */
[----:B------:R-:W1:Y:S01]  /*0a00*/  S2R R8, SR_CgaCtaId ;  /* 0x0000000000087919 */ /* 0x000e620000008800 */
[----:B------:R-:W-:-:S06]  /*0a10*/  ISETP.NE.U32.AND P2, PT, RZ, UR6, PT ;  /* 0x00000006ff007c0c */ /* 0x000fcc000bf45070 */
[----:B0-----:R-:W0:Y:S02]  /*0a20*/  MUFU.RCP R5, R5 ;  /* 0x0000000500057308 */ /* 0x001e240000001000 */
[----:B0-----:R-:W-:Y:S01]  /*0a30*/  VIADD R3, R5, 0xffffffe ;  /* 0x0ffffffe05037836 */ /* 0x001fe20000000000 */
[----:B------:R-:W-:-:S04]  /*0a40*/  MOV R5, 0x400 ;  /* 0x0000040000057802 */ /* 0x000fc80000000f00 */
[----:B-1----:R-:W-:Y:S01]  /*0a50*/  LEA R5, R8, R5, 0x18 ;  /* 0x0000000508057211 */ /* 0x002fe200078ec0ff */
[----:B------:R-:W0:Y:S02]  /*0a60*/  F2I.FTZ.U32.TRUNC.NTZ R3, R3 ;  /* 0x0000000300037305 */ /* 0x000e24000021f000 */
[----:B0-----:R-:W-:-:S05]  /*0a70*/  IADD3 R7, RZ, -R3, RZ ;  /* 0x80000003ff077210 */ /* 0x001fca0007ffe0ff */
[----:B------:R-:W-:-:S04]  /*0a80*/  IMAD R7, R7, UR6, RZ ;  /* 0x0000000607077c24 */ /* 0x000fc8000f8e02ff */
[----:B------:R-:W-:-:S06]  /*0a90*/  IMAD.HI.U32 R7, R3, R7, R2 ;  /* 0x0000000703077227 */ /* 0x000fcc00078e0002 */
[----:B------:R-:W-:-:S04]  /*0aa0*/  IMAD.HI.U32 R2, R7, R4, RZ ;  /* 0x0000000407027227 */ /* 0x000fc800078e00ff */
[----:B------:R-:W-:-:S04]  /*0ab0*/  IMAD.MOV R7, RZ, RZ, -R2 ;  /* 0x000000ffff077224 */ /* 0x000fc800078e0a02 */
[----:B------:R-:W-:-:S05]  /*0ac0*/  IMAD R7, R7, UR6, R4 ;  /* 0x0000000607077c24 */ /* 0x000fca000f8e0204 */
[----:B------:R-:W-:-:S13]  /*0ad0*/  ISETP.GE.U32.AND P0, PT, R7, UR6, PT ;  /* 0x0000000607007c0c */ /* 0x000fda000bf06070 */
[----:B------:R-:W-:Y:S01]  /*0ae0*/  @P0 IADD3 R7, R7, -UR6, RZ ;  /* 0x8000000607070c10 */ /* 0x000fe2000fffe0ff */
[----:B------:R-:W-:-:S03]  /*0af0*/  @P0 VIADD R2, R2, 0x1 ;  /* 0x0000000102020836 */ /* 0x000fc60000000000 */
[----:B------:R-:W-:-:S13]  /*0b00*/  ISETP.GE.U32.AND P1, PT, R7, UR6, PT ;  /* 0x0000000607007c0c */ /* 0x000fda000bf26070 */
[----:B------:R-:W-:Y:S01]  /*0b10*/  @P1 VIADD R2, R2, 0x1 ;  /* 0x0000000102021836 */ /* 0x000fe20000000000 */
[----:B------:R-:W-:-:S04]  /*0b20*/  @!P2 LOP3.LUT R2, RZ, UR6, RZ, 0x33, !PT ;  /* 0x00000006ff02ac12 */ /* 0x000fc8000f8e33ff */
[----:B------:R-:W-:-:S05]  /*0b30*/  IADD3 R3, -R2, RZ, RZ ;  /* 0x000000ff02037210 */ /* 0x000fca0007ffe1ff */
        /* <DEDUP_REMOVED lines=18> */
[----:B------:R-:W0:Y:S04]  /*0c60*/  LDS R26, [R0+0x18] ;  /* 0x00001800001a7984 */ /* 0x000e280000000800 */
[----:B------:R-:W4:Y:S04]  /*0c70*/  LDS R25, [R0+0x2c] ;  /* 0x00002c0000197984 */ /* 0x000f280000000800 */
[----:B------:R-:W5:Y:S04]  /*0c80*/  LDS R24, [R0+0x28] ;  /* 0x0000280000187984 */ /* 0x000f680000000800 */
[----:B------:R-:W1:Y:S04]  /*0c90*/  LDS R22, [R0+0x30] ;  /* 0x0000300000167984 */ /* 0x000e680000000800 */
[----:B------:R-:W1:Y:S04]  /*0ca0*/  LDS R20, [R0+0x38] ;  /* 0x0000380000147984 */ /* 0x000e680000000800 */
[----:B------:R-:W1:Y:S04]  /*0cb0*/  LDS R23, [R0+0x34] ;  /* 0x0000340000177984 */ /* 0x000e680000000800 */
[----:B------:R-:W1:Y:S04]  /*0cc0*/  LDS R21, [R0+0x3c] ;  /* 0x00003c0000157984 */ /* 0x000e680000000800 */
[----:B------:R-:W1:Y:S01]  /*0cd0*/  LDS R19, [R0+0x44] ;  /* 0x0000440000137984 */ /* 0x000e620000000800 */
[----:B--2---:R-:W-:-:S03]  /*0ce0*/  FADD.FTZ R4, R29, R28 ;  /* 0x0000001c1d047221 */ /* 0x004fc60000010000 */
[----:B------:R-:W2:Y:S01]  /*0cf0*/  LDS R18, [R0+0x40] ;  /* 0x0000400000127984 */ /* 0x000ea20000000800 */
[----:B---3--:R-:W-:-:S03]  /*0d00*/  ISETP.NE.AND P0, PT, R30, RZ, PT ;  /* 0x000000ff1e00720c */ /* 0x008fc60003f05270 */
[----:B------:R-:W3:Y:S01]  /*0d10*/  LDS R16, [R0+0x48] ;  /* 0x0000480000107984 */ /* 0x000ee20000000800 */
[----:B------:R-:W-:Y:S02]  /*0d20*/  FSEL R4, R4, R29, !P0 ;  /* 0x0000001d04047208 */ /* 0x000fe40004000000 */
[----:B------:R-:W-:Y:S01]  /*0d30*/  P2R R35, PR, RZ, 0x1 ;  /* 0x00000001ff237803 */ /* 0x000fe20000000000 */
[----:B------:R-:W3:Y:S01]  /*0d40*/  LDS R14, [R0+0x50] ;  /* 0x00005000000e7984 */ /* 0x000ee20000000800 */
[----:B0-----:R-:W-:-:S03]  /*0d50*/  FADD.FTZ R6, R27, R26 ;  /* 0x0000001a1b067221 */ /* 0x001fc60000010000 */
[----:B------:R-:W0:Y:S01]  /*0d60*/  LDS R17, [R0+0x4c] ;  /* 0x00004c0000117984 */ /* 0x000e220000000800 */
[----:B----4-:R-:W-:Y:S01]  /*0d70*/  FADD.FTZ R4, R4, R25 ;  /* 0x0000001904047221 */ /* 0x010fe20000010000 */
[----:B------:R-:W-:Y:S02]  /*0d80*/  FSEL R3, R6, R27, !P0 ;  /* 0x0000001b06037208 */ /* 0x000fe40004000000 */
[----:B------:R-:W4:Y:S01]  /*0d90*/  LDS R15, [R0+0x54] ;  /* 0x00005400000f7984 */ /* 0x000f220000000800 */
[----:B-----5:R-:W-:-:S03]  /*0da0*/  ISETP.NE.AND P6, PT, R24, RZ, PT ;  /* 0x000000ff1800720c */ /* 0x020fc60003fc5270 */
[----:B------:R-:W5:Y:S01]  /*0db0*/  LDS R11, [R0+0x5c] ;  /* 0x00005c00000b7984 */ /* 0x000f620000000800 */
[----:B-1----:R-:W-:Y:S01]  /*0dc0*/  FADD.FTZ R5, R3, R22 ;  /* 0x0000001603057221 */ /* 0x002fe20000010000 */
[----:B------:R-:W-:Y:S02]  /*0dd0*/  FSEL R3, R4, R25, !P6 ;  /* 0x0000001904037208 */ /* 0x000fe40007000000 */
[----:B------:R-:W1:Y:S02]  /*0de0*/  LDS R12, [R0+0x58] ;  /* 0x00005800000c7984 */ /* 0x000e640000000800 */
[----:B------:R-:W-:Y:S01]  /*0df0*/  FSEL R4, R5, R22, !P6 ;  /* 0x0000001605047208 */ /* 0x000fe20007000000 */
[----:B------:R-:W-:Y:S01]  /*0e00*/  FADD.FTZ R3, R3, R20 ;  /* 0x0000001403037221 */ /* 0x000fe20000010000 */
[----:B------:R-:W1:Y:S01]  /*0e10*/  LDS R10, [R0+0x60] ;  /* 0x00006000000a7984 */ /* 0x000e620000000800 */
[----:B------:R-:W-:-:S03]  /*0e20*/  ISETP.NE.AND P5, PT, R23, RZ, PT ;  /* 0x000000ff1700720c */ /* 0x000fc60003fa5270 */
[----:B------:R-:W1:Y:S01]  /*0e30*/  LDS R13, [R0+0x10] ;  /* 0x00001000000d7984 */ /* 0x000e620000000800 */
[----:B------:R-:W-:Y:S01]  /*0e40*/  FADD.FTZ R6, R4, R21 ;  /* 0x0000001504067221 */ /* 0x000fe20000010000 */
[----:B------:R-:W-:Y:S02]  /*0e50*/  FSEL R4, R3, R20, !P5 ;  /* 0x0000001403047208 */ /* 0x000fe40006800000 */
[----:B------:R-:W1:Y:S02]  /*0e60*/  LDS R8, [R0+0x68] ;  /* 0x0000680000087984 */ /* 0x000e640000000800 */
[----:B------:R-:W-:Y:S01]  /*0e70*/  FSEL R3, R6, R21, !P5 ;  /* 0x0000001506037208 */ /* 0x000fe20006800000 */
[----:B------:R-:W-:Y:S01]  /*0e80*/  FADD.FTZ R4, R4, R19 ;  /* 0x0000001304047221 */ /* 0x000fe20000010000 */
[----:B------:R-:W1:Y:S01]  /*0e90*/  LDS R7, [R0+0x6c] ;  /* 0x00006c0000077984 */ /* 0x000e620000000800 */
[----:B--2---:R-:W-:-:S03]  /*0ea0*/  ISETP.NE.AND P4, PT, R18, RZ, PT ;  /* 0x000000ff1200720c */ /* 0x004fc60003f85270 */
[----:B------:R4:W2:Y:S01]  /*0eb0*/  LDS R9, [R0+0x64] ;  /* 0x0000640000097984 */ /* 0x0008a20000000800 */
[----:B---3--:R-:W-:Y:S01]  /*0ec0*/  FADD.FTZ R5, R3, R16 ;  /* 0x0000001003057221 */ /* 0x008fe20000010000 */
[----:B------:R-:W-:-:S04]  /*0ed0*/  FSEL R3, R4, R19, !P4 ;  /* 0x0000001304037208 */ /* 0x000fc80006000000 */
[----:B------:R-:W-:Y:S01]  /*0ee0*/  FSEL R4, R5, R16, !P4 ;  /* 0x0000001005047208 */ /* 0x000fe20006000000 */
[----:B------:R-:W-:Y:S01]  /*0ef0*/  FADD.FTZ R3, R3, R14 ;  /* 0x0000000e03037221 */ /* 0x000fe20000010000 */
[----:B0-----:R-:W-:-:S03]  /*0f00*/  ISETP.NE.AND P3, PT, R17, RZ, PT ;  /* 0x000000ff1100720c */ /* 0x001fc60003f65270 */
[----:B----4-:R-:W-:Y:S01]  /*0f10*/  FADD.FTZ R0, R4, R15 ;  /* 0x0000000f04007221 */ /* 0x010fe20000010000 */
[----:B------:R-:W-:-:S04]  /*0f20*/  FSEL R4, R3, R14, !P3 ;  /* 0x0000000e03047208 */ /* 0x000fc80005800000 */
[----:B------:R-:W-:Y:S01]  /*0f30*/  FSEL R3, R0, R15, !P3 ;  /* 0x0000000f00037208 */ /* 0x000fe20005800000 */
[----:B-----5:R-:W-:Y:S01]  /*0f40*/  FADD.FTZ R4, R4, R11 ;  /* 0x0000000b04047221 */ /* 0x020fe20000010000 */
[----:B-1----:R-:W-:-:S03]  /*0f50*/  ISETP.NE.AND P2, PT, R12, RZ, PT ;  /* 0x000000ff0c00720c */ /* 0x002fc60003f45270 */
[----:B------:R-:W-:Y:S01]  /*0f60*/  FADD.FTZ R5, R3, R10 ;  /* 0x0000000a03057221 */ /* 0x000fe20000010000 */
[----:B------:R-:W-:Y:S02]  /*0f70*/  FSEL R3, R4, R11, !P2 ;  /* 0x0000000b04037208 */ /* 0x000fe40005000000 */
[----:B------:R-:W-:Y:S02]  /*0f80*/  IADD3 R0, R24, R30, R13 ;  /* 0x0000001e18007210 */ /* 0x000fe40007ffe00d */
[----:B------:R-:W-:Y:S02]  /*0f90*/  FSEL R4, R5, R10, !P2 ;  /* 0x0000000a05047208 */ /* 0x000fe40005000000 */
[----:B------:R-:W-:Y:S01]  /*0fa0*/  IADD3 R0, R18, R0, R23 ;  /* 0x0000000012007210 */ /* 0x000fe20007ffe017 */
[----:B------:R-:W-:-:S03]  /*0fb0*/  FADD.FTZ R3, R3, R8 ;  /* 0x0000000803037221 */ /* 0x000fc60000010000 */
[----:B------:R-:W-:Y:S01]  /*0fc0*/  IADD3 R0, R12, R0, R17 ;  /* 0x000000000c007210 */ /* 0x000fe20007ffe011 */
[----:B------:R-:W-:Y:S01]  /*0fd0*/  FADD.FTZ R4, R4, R7 ;  /* 0x0000000704047221 */ /* 0x000fe20000010000 */
[----:B--2---:R-:W-:-:S03]  /*0fe0*/  ISETP.NE.AND P1, PT, R9, RZ, PT ;  /* 0x000000ff0900720c */ /* 0x004fc60003f25270 */
[----:B------:R-:W-:Y:S01]  /*0ff0*/  IMAD.IADD R6, R0, 0x1, R9 ;  /* 0x0000000100067824 */ /* 0x000fe200078e0209 */
        /* <DEDUP_REMOVED lines=32> */
[----:B--2---:R-:W-:-:S03]  /*1200*/  FADD.FTZ R0, R5, R0 ;  /* 0x0000000005007221 */ /* 0x004fc60000010000 */
[----:B------:R-:W0:Y:S04]  /*1210*/  SHFL.UP PT, R33, R6, 0x8, RZ ;  /* 0x0500000006217989 */ /* 0x000e2800000e00ff */
[----:B------:R-:W1:Y:S01]  /*1220*/  SHFL.UP PT, R31, R4, 0x8, RZ ;  /* 0x05000000041f7989 */ /* 0x000e6200000e00ff */
[----:B------:R-:W-:Y:S02]  /*1230*/  @P1 FSEL R5, R0, R5, !P0 ;  /* 0x0000000500051208 */ /* 0x000fe40004000000 */
[----:B------:R-:W-:Y:S02]  /*1240*/  ISETP.GE.AND P1, PT, R34, 0x8, PT ;  /* 0x000000082200780c */ /* 0x000fe40003f26270 */
[C---:B------:R-:W-:Y:S01]  /*1250*/  ISETP.NE.AND P0, PT, R6.reuse, RZ, PT ;  /* 0x000000ff0600720c */ /* 0x040fe20003f05270 */
[----:B------:R-:W2:Y:S10]  /*1260*/  SHFL.UP PT, R0, R5, 0x8, RZ ;  /* 0x0500000005007989 */ /* 0x000eb400000e00ff */
[----:B0-----:R-:W-:-:S02]  /*1270*/  @P1 IMAD.IADD R6, R6, 0x1, R33 ;  /* 0x0000000106061824 */ /* 0x001fc400078e0221 */
[----:B-1----:R-:W-:-:S05]  /*1280*/  FADD.FTZ R31, R4, R31 ;  /* 0x0000001f041f7221 */ /* 0x002fca0000010000 */
[----:B------:R-:W-:Y:S01]  /*1290*/  @P1 FSEL R4, R31, R4, !P0 ;  /* 0x000000041f041208 */ /* 0x000fe20004000000 */
[----:B--2---:R-:W-:-:S04]  /*12a0*/  FADD.FTZ R0, R5, R0 ;  /* 0x0000000005007221 */ /* 0x004fc80000010000 */
[----:B------:R-:W0:Y:S01]  /*12b0*/  SHFL.UP PT, R33, R4, 0x10, RZ ;  /* 0x0600000004217989 */ /* 0x000e2200000e00ff */
[----:B------:R-:W-:Y:S02]  /*12c0*/  @P1 FSEL R5, R0, R5, !P0 ;  /* 0x0000000500051208 */ /* 0x000fe40004000000 */
[----:B------:R-:W-:Y:S02]  /*12d0*/  ISETP.GE.AND P1, PT, R34, 0x10, PT ;  /* 0x000000102200780c */ /* 0x000fe40003f26270 */
[----:B------:R-:W-:Y:S01]  /*12e0*/  ISETP.NE.AND P0, PT, R6, RZ, PT ;  /* 0x000000ff0600720c */ /* 0x000fe20003f05270 */
[----:B------:R-:W1:Y:S01]  /*12f0*/  SHFL.UP PT, R36, R5, 0x10, RZ ;  /* 0x0600000005247989 */ /* 0x000e6200000e00ff */
[----:B0-----:R-:W-:-:S09]  /*1300*/  FADD.FTZ R33, R4, R33 ;  /* 0x0000002104217221 */ /* 0x001fd20000010000 */
[----:B------:R-:W-:Y:S01]  /*1310*/  @P1 FSEL R4, R33, R4, !P0 ;  /* 0x0000000421041208 */ /* 0x000fe20004000000 */
[----:B-1----:R-:W-:Y:S01]  /*1320*/  FADD.FTZ R36, R5, R36 ;  /* 0x0000002405247221 */ /* 0x002fe20000010000 */
[----:B------:R-:W0:Y:S04]  /*1330*/  SHFL.UP PT, R33, R6, 0x10, RZ ;  /* 0x0600000006217989 */ /* 0x000e2800000e00ff */
[----:B------:R-:W-:Y:S01]  /*1340*/  @P1 FSEL R5, R36, R5, !P0 ;  /* 0x0000000524051208 */ /* 0x000fe20004000000 */
[----:B------:R-:W1:Y:S01]  /*1350*/  SHFL.UP PT, R4, R4, 0x1, RZ ;  /* 0x0420000004047989 */ /* 0x000e6200000e00ff */
[----:B------:R-:W-:Y:S02]  /*1360*/  ISETP.GE.AND P0, PT, R34, 0x10, PT ;  /* 0x000000102200780c */ /* 0x000fe40003f06270 */
[----:B------:R-:W-:-:S02]  /*1370*/  ISETP.NE.AND P1, PT, R3, RZ, PT ;  /* 0x000000ff0300720c */ /* 0x000fc40003f25270 */
[----:B------:R-:W2:Y:S09]  /*1380*/  SHFL.UP PT, R5, R5, 0x1, RZ ;  /* 0x0420000005057989 */ /* 0x000eb200000e00ff */
[----:B0-----:R-:W-:Y:S02]  /*1390*/  @P0 IADD3 R6, R6, R33, RZ ;  /* 0x0000002106060210 */ /* 0x001fe40007ffe0ff */
[----:B------:R-:W0:Y:S03]  /*13a0*/  S2R R33, SR_TID.X ;  /* 0x0000000000217919 */ /* 0x000e260000002100 */
[----:B-1----:R3:W4:Y:S02]  /*13b0*/  SHFL.UP PT, R34, R6, 0x1, RZ ;  /* 0x0420000006227989 */ /* 0x00272400000e00ff */
.L_x_1739:
[----:B------:R-:W-:Y:S02]  /*13c0*/  P2R R3, PR, RZ, 0x2 ;  /* 0x00000002ff037803 */ /* 0x000fe40000000000 */
[----:B0-----:R-:W-:Y:S02]  /*13d0*/  ISETP.NE.AND P1, PT, R33, RZ, PT ;  /* 0x000000ff2100720c */ /* 0x001fe40003f25270 */
[----:B------:R-:W-:Y:S02]  /*13e0*/  P2R R0, PR, RZ, 0x4 ;  /* 0x00000004ff007803 */ /* 0x000fe40000000000 */
[----:B------:R-:W-:-:S09]  /*13f0*/  PLOP3.LUT P0, PT, PT, PT, PT, 0x80, 0x0 ;  /* 0x000000000000781c */ /* 0x000fd20003f0f070 */
[----:B------:R-:W-:Y:S01]  /*1400*/  @P1 ISETP.NE.AND P2, PT, R13, RZ, PT ;  /* 0x000000ff0d00120c */ /* 0x000fe20003f45270 */
[----:B----4-:R-:W-:-:S03]  /*1410*/  @P1 IMAD.IADD R13, R34, 0x1, R13 ;  /* 0x00000001220d1824 */ /* 0x010fc600078e020d */
[----:B------:R-:W-:Y:S02]  /*1420*/  @P1 PLOP3.LUT P0, PT, P2, PT, PT, 0x80, 0x0 ;  /* 0x000000000000181c */ /* 0x000fe4000170f070 */
[----:B------:R-:W-:Y:S02]  /*1430*/  ISETP.NE.AND P2, PT, R0, RZ, PT ;  /* 0x000000ff0000720c */ /* 0x000fe40003f45270 */
[----:B------:R-:W0:Y:S01]  /*1440*/  S2R R0, SR_CgaCtaId ;  /* 0x0000000000007919 */ /* 0x000e220000008800 */
[----:B------:R-:W-:Y:S02]  /*1450*/  ISETP.NE.AND P1, PT, R3, RZ, PT ;  /* 0x000000ff0300720c */ /* 0x000fe40003f25270 */
[----:B------:R-:W-:-:S06]  /*1460*/  MOV R3, 0x400 ;  /* 0x0000040000037802 */ /* 0x000fcc0000000f00 */
[----:B------:R-:W-:Y:S01]  /*1470*/  @!P0 FADD.FTZ R26, R4, R26 ;  /* 0x0000001a041a8221 */ /* 0x000fe20000010000 */
[----:B--2---:R-:W-:Y:S01]  /*1480*/  @!P0 FADD.FTZ R28, R5, R28 ;  /* 0x0000001c051c8221 */ /* 0x004fe20000010000 */
[----:B------:R-:W1:Y:S01]  /*1490*/  S2R R4, SR_TID.X ;  /* 0x0000000000047919 */ /* 0x000e620000002100 */
[----:B------:R-:W-:-:S13]  /*14a0*/  ISETP.NE.AND P0, PT, R35, RZ, PT ;  /* 0x000000ff2300720c */ /* 0x000fda0003f05270 */
[----:B------:R-:W-:Y:S01]  /*14b0*/  @!P0 FADD.FTZ R29, R29, R28 ;  /* 0x0000001c1d1d8221 */ /* 0x000fe20000010000 */
[----:B------:R-:W-:-:S03]  /*14c0*/  @!P0 FADD.FTZ R27, R27, R26 ;  /* 0x0000001a1b1b8221 */ /* 0x000fc60000010000 */
[----:B------:R-:W-:Y:S01]  /*14d0*/  @!P6 FADD.FTZ R25, R25, R29 ;  /* 0x0000001d1919e221 */ /* 0x000fe20000010000 */
[----:B------:R-:W-:Y:S01]  /*14e0*/  @!P6 FADD.FTZ R22, R22, R27 ;  /* 0x0000001b1616e221 */ /* 0x000fe20000010000 */
[----:B0-----:R-:W-:Y:S02]  /*14f0*/  LEA R3, R0, R3, 0x18 ;  /* 0x0000000300037211 */ /* 0x001fe400078ec0ff */
[----:B------:R-:W-:Y:S01]  /*1500*/  @!P5 FADD.FTZ R20, R20, R25 ;  /* 0x000000191414d221 */ /* 0x000fe20000010000 */
[----:B------:R-:W-:-:S03]  /*1510*/  @!P5 FADD.FTZ R21, R21, R22 ;  /* 0x000000161515d221 */ /* 0x000fc60000010000 */
[----:B------:R-:W-:Y:S01]  /*1520*/  @!P4 FADD.FTZ R19, R19, R20 ;  /* 0x000000141313c221 */ /* 0x000fe20000010000 */
[----:B------:R-:W-:-:S03]  /*1530*/  @!P4 FADD.FTZ R16, R16, R21 ;  /* 0x000000151010c221 */ /* 0x000fc60000010000 */
[----:B------:R-:W-:Y:S01]  /*1540*/  @!P3 FADD.FTZ R14, R14, R19 ;  /* 0x000000130e0eb221 */ /* 0x000fe20000010000 */
[----:B------:R-:W-:Y:S01]  /*1550*/  @!P3 FADD.FTZ R15, R15, R16 ;  /* 0x000000100f0fb221 */ /* 0x000fe20000010000 */
[----:B-1----:R-:W-:Y:S02]  /*1560*/  IMAD R4, R4, 0x6c, R3 ;  /* 0x0000006c04047824 */ /* 0x002fe400078e0203 */
        /* <DEDUP_REMOVED lines=9> */
[----:B------:R1:W-:Y:S02]  /*1600*/  STS [R4+0x14], R28 ;  /* 0x0000141c04007388 */ /* 0x0003e40000000800 */
[----:B------:R-:W-:Y:S02]  /*1610*/  IMAD.IADD R18, R18, 0x1, R23 ;  /* 0x0000000112127824 */ /* 0x000fe400078e0217 */
[----:B------:R1:W-:Y:S03]  /*1620*/  STS [R4+0x18], R26 ;  /* 0x0000181a04007388 */ /* 0x0003e60000000800 */
[----:B------:R-:W-:Y:S01]  /*1630*/  IADD3 R17, R17, R18, RZ ;  /* 0x0000001211117210 */ /* 0x000fe20007ffe0ff */
[----:B------:R1:W-:Y:S04]  /*1640*/  STS [R4+0x28], R24 ;  /* 0x0000281804007388 */ /* 0x0003e80000000800 */
[----:B------:R-:W-:Y:S01]  /*1650*/  IMAD.IADD R12, R12, 0x1, R17 ;  /* 0x000000010c0c7824 */ /* 0x000fe200078e0211 */
[----:B------:R1:W-:Y:S03]  /*1660*/  STS [R4+0x20], R29 ;  /* 0x0000201d04007388 */ /* 0x0003e60000000800 */
        /* <DEDUP_REMOVED lines=19> */
.L_x_1719:
[----:B------:R-:W0:Y:S01]  /*17a0*/  S2R R0, SR_TID.X ;  /* 0x0000000000007919 */ /* 0x000e220000002100 */
[----:B------:R-:W2:Y:S01]  /*17b0*/  LDC R5, c[0x0][0x29c] ;  /* 0x0000a700ff057b82 */ /* 0x000ea20000000800 */
[----:B-1----:R-:W-:Y:S01]  /*17c0*/  MOV R10, 0x400 ;  /* 0x00000400000a7802 */ /* 0x002fe20000000f00 */
[----:B------:R-:W-:Y:S05]  /*17d0*/  WARPSYNC.ALL ;  /* 0x0000000000007948 */ /* 0x000fea0003800000 */
[----:B------:R-:W1:Y:S01]  /*17e0*/  S2R R9, SR_CgaCtaId ;  /* 0x0000000000097919 */ /* 0x000e620000008800 */
[----:B------:R-:W4:Y:S01]  /*17f0*/  S2R R8, SR_TID.X ;  /* 0x0000000000087919 */ /* 0x000f220000002100 */
[----:B0-----:R-:W-:Y:S01]  /*1800*/  LEA.HI R3, R0, R0, RZ, 0x1d ;  /* 0x0000000000037211 */ /* 0x001fe200078fe8ff */
[----:B--2---:R-:W-:Y:S01]  /*1810*/  IMAD R0, R2, R5, RZ ;  /* 0x0000000502007224 */ /* 0x004fe200078e02ff */
[----:B-1----:R-:W-:-:S04]  /*1820*/  LEA R4, R9, R10, 0x18 ;  /* 0x0000000a09047211 */ /* 0x002fc800078ec0ff */
[----:B----4-:R-:W-:Y:S01]  /*1830*/  LEA R0, R8, -R0, 0x1 ;  /* 0x8000000008007211 */ /* 0x010fe200078e08ff */
[----:B------:R-:W-:Y:S01]  /*1840*/  IMAD R11, R3, 0xc, R4 ;  /* 0x0000000c030b7824 */ /* 0x000fe200078e0204 */
[----:B------:R-:W-:Y:S01]  /*1850*/  BAR.SYNC.DEFER_BLOCKING 0x0 ;  /* 0x0000000000007b1d */ /* 0x000fe20000010000 */
[----:B------:R-:W-:-:S05]  /*1860*/  VIADD R3, R5, 0xfffffffe ;  /* 0xfffffffe05037836 */ /* 0x000fca0000000000 */
[----:B------:R-:W-:Y:S02]  /*1870*/  ISETP.NE.AND P1, PT, R0, R3, PT ;  /* 0x000000030000720c */ /* 0x000fe40003f25270 */
[----:B------:R-:W3:Y:S08]  /*1880*/  S2UR UR6, SR_CTAID.X ;  /* 0x00000000000679c3 */ /* 0x000ef00000002500 */
[----:B------:R-:W3:Y:S03]  /*1890*/  LDC R7, c[0x0][0x298] ;  /* 0x0000a600ff077b82 */ /* 0x000ee60000000800 */
[----:B------:R-:W-:Y:S01]  /*18a0*/  @!P1 VIADD R0, R10, 0xda0 ;  /* 0x00000da00a009836 */ /* 0x000fe20000000000 */
[----:B------:R-:W-:Y:S04]  /*18b0*/  @!P1 LDS R5, [R11+0x18] ;  /* 0x000018000b059984 */ /* 0x000fe80000000800 */
[----:B------:R-:W-:Y:S01]  /*18c0*/  @!P1 LEA R3, R9, R0, 0x18 ;  /* 0x0000000009039211 */ /* 0x000fe200078ec0ff */
[----:B------:R-:W0:Y:S03]  /*18d0*/  @!P1 LDS R4, [R11+0x14] ;  /* 0x000014000b049984 */ /* 0x000e260000000800 */
[----:B------:R-:W-:Y:S01]  /*18e0*/  @!P1 LEA R3, R2, R3, 0x3 ;  /* 0x0000000302039211 */ /* 0x000fe200078e18ff */
[----:B---3--:R-:W-:Y:S01]  /*18f0*/  IMAD R6, R7, UR6, R8 ;  /* 0x0000000607067c24 */ /* 0x008fe2000f8e0208 */
[----:B------:R-:W-:-:S04]  /*1900*/  ULDC UR6, c[0x0][0x288] ;  /* 0x0000a20000067ab9 */ /* 0x000fc80000000800 */
[----:B------:R-:W-:-:S04]  /*1910*/  ISETP.GE.AND P0, PT, R6, UR6, PT ;  /* 0x0000000606007c0c */ /* 0x000fc8000bf06270 */
[----:B------:R-:W-:Y:S01]  /*1920*/  ISETP.GE.U32.OR P0, PT, R8, R7, P0 ;  /* 0x000000070800720c */ /* 0x000fe20000706470 */
[----:B0-----:R0:W-:Y:S01]  /*1930*/  @!P1 STS.64 [R3], R4 ;  /* 0x0000000403009388 */ /* 0x0011e20000000a00 */
        /* <DEDUP_REMOVED lines=17> */
.L_x_1720:
[----:B------:R-:W-:Y:S01]  /*1a50*/  HFMA2.MMA R0, -RZ, RZ, 0, 5.9604644775390625e-08 ;  /* 0x00000001ff007435 */ /* 0x000fe200000001ff */
[----:B------:R-:W-:Y:S01]  /*1a60*/  IMAD.MOV.U32 R3, RZ, RZ, R6 ;  /* 0x000000ffff037224 */ /* 0x000fe200078e0006 */
[----:B------:R-:W-:Y:S01]  /*1a70*/  P2R R36, PR, RZ, 0x4 ;  /* 0x00000004ff247803 */ /* 0x000fe20000000000 */
[----:B------:R-:W-:Y:S01]  /*1a80*/  IMAD.MOV.U32 R31, RZ, RZ, RZ ;  /* 0x000000ffff1f7224 */ /* 0x000fe200078e00ff */
[----:B------:R-:W-:Y:S01]  /*1a90*/  ISETP.GE.AND P2, PT, R34, 0x1, PT ;  /* 0x000000012200780c */ /* 0x000fe20003f46270 */
[----:B------:R-:W-:Y:S01]  /*1aa0*/  IMAD.MOV.U32 R32, RZ, RZ, -0x1 ;  /* 0xffffffffff207424 */ /* 0x000fe200078e00ff */
[----:B------:R-:W-:Y:S02]  /*1ab0*/  P2R R37, PR, RZ, 0x2 ;  /* 0x00000002ff257803 */ /* 0x000fe40000000000 */
[----:B------:R-:W-:-:S13]  /*1ac0*/  ISETP.NE.AND P1, PT, R6, RZ, PT ;  /* 0x000000ff0600720c */ /* 0x000fda0003f25270 */
[----:B------:R-:W-:Y:S05]  /*1ad0*/  WARPSYNC.COLLECTIVE R32, `(.L_x_1721) ;  /* 0x0000000020087348 */ /* 0x000fea0003c00000 */
[----:B------:R0:W1:Y:S02]  /*1ae0*/  SHFL.UP P0, R0, R3, R0, R31 ;  /* 0x0400000003007389 */ /* 0x000064000000001f */
[----:B01----:R-:W-:Y:S01]  /*1af0*/  ENDCOLLECTIVE ;  /* 0x000000000000791b */ /* 0x003fe20003800000 */
.L_x_1721:
[----:B------:R-:W-:Y:S01]  /*1b00*/  IMAD.MOV.U32 R3, RZ, RZ, R5 ;  /* 0x000000ffff037224 */ /* 0x000fe200078e0005 */
[----:B------:R-:W-:Y:S01]  /*1b10*/  MOV R33, R0 ;  /* 0x0000000000217202 */ /* 0x000fe20000000f00 */
[----:B------:R-:W-:-:S03]  /*1b20*/  IMAD.MOV.U32 R0, RZ, RZ, 0x1 ;  /* 0x00000001ff007424 */ /* 0x000fc600078e00ff */
[----:B------:R-:W-:-:S07]  /*1b30*/  @P2 IADD3 R6, R6, R33, RZ ;  /* 0x0000002106062210 */ /* 0x000fce0007ffe0ff */
[----:B------:R-:W-:Y:S05]  /*1b40*/  WARPSYNC.COLLECTIVE R32, `(.L_x_1722) ;  /* 0x0000000020087348 */ /* 0x000fea0003c00000 */
[----:B------:R0:W1:Y:S02]  /*1b50*/  SHFL.UP P0, R0, R3, R0, R31 ;  /* 0x0400000003007389 */ /* 0x000064000000001f */
[----:B01----:R-:W-:Y:S01]  /*1b60*/  ENDCOLLECTIVE ;  /* 0x000000000000791b */ /* 0x003fe20003800000 */
.L_x_1722:
[----:B------:R-:W-:Y:S01]  /*1b70*/  MOV R3, R4 ;  /* 0x0000000400037202 */ /* 0x000fe20000000f00 */
[----:B------:R-:W-:-:S05]  /*1b80*/  FADD.FTZ R0, R5, R0 ;  /* 0x0000000005007221 */ /* 0x000fca0000010000 */
[----:B------:R-:W-:Y:S01]  /*1b90*/  @P2 FSEL R5, R0, R5, !P1 ;  /* 0x0000000500052208 */ /* 0x000fe20004800000 */
[----:B------:R-:W-:-:S07]  /*1ba0*/  IMAD.MOV.U32 R0, RZ, RZ, 0x1 ;  /* 0x00000001ff007424 */ /* 0x000fce00078e00ff */
[----:B------:R-:W-:Y:S05]  /*1bb0*/  WARPSYNC.COLLECTIVE R32, `(.L_x_1723) ;  /* 0x0000000020087348 */ /* 0x000fea0003c00000 */
[----:B------:R0:W1:Y:S02]  /*1bc0*/  SHFL.UP P0, R0, R3, R0, R31 ;  /* 0x0400000003007389 */ /* 0x000064000000001f */
[----:B01----:R-:W-:Y:S01]  /*1bd0*/  ENDCOLLECTIVE ;  /* 0x000000000000791b */ /* 0x003fe20003800000 */
.L_x_1723:
        /* <DEDUP_REMOVED lines=11> */
.L_x_1724:
[----:B------:R-:W-:Y:S02]  /*1c90*/  IMAD.MOV.U32 R3, RZ, RZ, R5 ;  /* 0x000000ffff037224 */ /* 0x000fe400078e0005 */
[----:B------:R-:W-:Y:S01]  /*1ca0*/  IMAD.MOV.U32 R33, RZ, RZ, R0 ;  /* 0x000000ffff217224 */ /* 0x000fe200078e0000 */
[----:B------:R-:W-:-:S03]  /*1cb0*/  MOV R0, 0x2 ;  /* 0x0000000200007802 */ /* 0x000fc60000000f00 */
[----:B------:R-:W-:-:S07]  /*1cc0*/  @P1 IMAD.IADD R6, R6, 0x1, R33 ;  /* 0x0000000106061824 */ /* 0x000fce00078e0221 */
[----:B------:R-:W-:Y:S05]  /*1cd0*/  WARPSYNC.COLLECTIVE R32, `(.L_x_1725) ;  /* 0x0000000020087348 */ /* 0x000fea0003c00000 */
[----:B------:R0:W1:Y:S02]  /*1ce0*/  SHFL.UP P0, R0, R3, R0, R31 ;  /* 0x0400000003007389 */ /* 0x000064000000001f */
[----:B01----:R-:W-:Y:S01]  /*1cf0*/  ENDCOLLECTIVE ;  /* 0x000000000000791b */ /* 0x003fe20003800000 */
.L_x_1725:
[----:B------:R-:W-:Y:S02]  /*1d00*/  IMAD.MOV.U32 R3, RZ, RZ, R4 ;  /* 0x000000ffff037224 */ /* 0x000fe400078e0004 */
[----:B------:R-:W-:-:S05]  /*1d10*/  FADD.FTZ R0, R5, R0 ;  /* 0x0000000005007221 */ /* 0x000fca0000010000 */
[----:B------:R-:W-:Y:S01]  /*1d20*/  @P1 FSEL R5, R0, R5, !P2 ;  /* 0x0000000500051208 */ /* 0x000fe20005000000 */
[----:B------:R-:W-:-:S07]  /*1d30*/  IMAD.MOV.U32 R0, RZ, RZ, 0x2 ;  /* 0x00000002ff007424 */ /* 0x000fce00078e00ff */
[----:B------:R-:W-:Y:S05]  /*1d40*/  WARPSYNC.COLLECTIVE R32, `(.L_x_1726) ;  /* 0x0000000020087348 */ /* 0x000fea0003c00000 */
[----:B------:R0:W1:Y:S02]  /*1d50*/  SHFL.UP P0, R0, R3, R0, R31 ;  /* 0x0400000003007389 */ /* 0x000064000000001f */
[----:B01----:R-:W-:Y:S01]  /*1d60*/  ENDCOLLECTIVE ;  /* 0x000000000000791b */ /* 0x003fe20003800000 */
.L_x_1726:
[----:B------:R-:W-:Y:S01]  /*1d70*/  IMAD.MOV.U32 R3, RZ, RZ, R6 ;  /* 0x000000ffff037224 */ /* 0x000fe200078e0006 */
[----:B------:R-:W-:Y:S01]  /*1d80*/  MOV R31, R0 ;  /* 0x00000000001f7202 */ /* 0x000fe20000000f00 */
[----:B------:R-:W-:-:S04]  /*1d90*/  HFMA2.MMA R0, -RZ, RZ, 0, 2.384185791015625e-07 ;  /* 0x00000004ff007435 */ /* 0x000fc800000001ff */
        /* <DEDUP_REMOVED lines=8> */
.L_x_1727:
[----:B------:R-:W-:Y:S01]  /*1e20*/  MOV R3, R5 ;  /* 0x0000000500037202 */ /* 0x000fe20000000f00 */
[----:B------:R-:W-:Y:S02]  /*1e30*/  IMAD.MOV.U32 R33, RZ, RZ, R0 ;  /* 0x000000ffff217224 */ /* 0x000fe400078e0000 */
[----:B------:R-:W-:-:S03]  /*1e40*/  IMAD.MOV.U32 R0, RZ, RZ, 0x4 ;  /* 0x00000004ff007424 */ /* 0x000fc600078e00ff */
[----:B------:R-:W-:-:S07]  /*1e50*/  @P1 IADD3 R6, R6, R33, RZ ;  /* 0x0000002106061210 */ /* 0x000fce0007ffe0ff */
[----:B------:R-:W-:Y:S05]  /*1e60*/  WARPSYNC.COLLECTIVE R32, `(.L_x_1728) ;  /* 0x0000000020087348 */ /* 0x000fea0003c00000 */
[----:B------:R0:W1:Y:S02]  /*1e70*/  SHFL.UP P0, R0, R3, R0, R31 ;  /* 0x0400000003007389 */ /* 0x000064000000001f */
[----:B01----:R-:W-:Y:S01]  /*1e80*/  ENDCOLLECTIVE ;  /* 0x000000000000791b */ /* 0x003fe20003800000 */
.L_x_1728:
[----:B------:R-:W-:Y:S02]  /*1e90*/  IMAD.MOV.U32 R3, RZ, RZ, R4 ;  /* 0x000000ffff037224 */ /* 0x000fe400078e0004 */
[----:B------:R-:W-:-:S05]  /*1ea0*/  FADD.FTZ R0, R5, R0 ;  /* 0x0000000005007221 */ /* 0x000fca0000010000 */
[----:B------:R-:W-:Y:S01]  /*1eb0*/  @P1 FSEL R5, R0, R5, !P2 ;  /* 0x0000000500051208 */ /* 0x000fe20005000000 */
[----:B------:R-:W-:-:S11]  /*1ec0*/  HFMA2.MMA R0, -RZ, RZ, 0, 2.384185791015625e-07 ;  /* 0x00000004ff007435 */ /* 0x000fd600000001ff */
[----:B------:R-:W-:Y:S05]  /*1ed0*/  WARPSYNC.COLLECTIVE R32, `(.L_x_1729) ;  /* 0x0000000020087348 */ /* 0x000fea0003c00000 */
[----:B------:R0:W1:Y:S02]  /*1ee0*/  SHFL.UP P0, R0, R3, R0, R31 ;  /* 0x0400000003007389 */ /* 0x000064000000001f */
[----:B01----:R-:W-:Y:S01]  /*1ef0*/  ENDCOLLECTIVE ;  /* 0x000000000000791b */ /* 0x003fe20003800000 */
.L_x_1729:
[----:B------:R-:W-:Y:S02]  /*1f00*/  IMAD.MOV.U32 R3, RZ, RZ, R6 ;  /* 0x000000ffff037224 */ /* 0x000fe400078e0006 */
[----:B------:R-:W-:Y:S01]  /*1f10*/  IMAD.MOV.U32 R31, RZ, RZ, R0 ;  /* 0x000000ffff1f7224 */ /* 0x000fe200078e0000 */
[----:B------:R-:W-:-:S03]  /*1f20*/  MOV R0, 0x8 ;  /* 0x0000000800007802 */ /* 0x000fc60000000f00 */
        /* <DEDUP_REMOVED lines=8> */
.L_x_1730:
[----:B------:R-:W-:Y:S01]  /*1fb0*/  IMAD.MOV.U32 R3, RZ, RZ, R5 ;  /* 0x000000ffff037224 */ /* 0x000fe200078e0005 */
[----:B------:R-:W-:Y:S01]  /*1fc0*/  MOV R33, R0 ;  /* 0x0000000000217202 */ /* 0x000fe20000000f00 */
[----:B------:R-:W-:-:S03]  /*1fd0*/  HFMA2.MMA R0, -RZ, RZ, 0, 4.76837158203125e-07 ;  /* 0x00000008ff007435 */ /* 0x000fc600000001ff */
[----:B------:R-:W-:-:S08]  /*1fe0*/  @P1 IADD3 R6, R6, R33, RZ ;  /* 0x0000002106061210 */ /* 0x000fd00007ffe0ff */
[----:B------:R-:W-:Y:S05]  /*1ff0*/  WARPSYNC.COLLECTIVE R32, `(.L_x_1731) ;  /* 0x0000000020087348 */ /* 0x000fea0003c00000 */
[----:B------:R0:W1:Y:S02]  /*2000*/  SHFL.UP P0, R0, R3, R0, R31 ;  /* 0x0400000003007389 */ /* 0x000064000000001f */
[----:B01----:R-:W-:Y:S01]  /*2010*/  ENDCOLLECTIVE ;  /* 0x000000000000791b */ /* 0x003fe20003800000 */
.L_x_1731:
[----:B------:R-:W-:Y:S02]  /*2020*/  IMAD.MOV.U32 R3, RZ, RZ, R4 ;  /* 0x000000ffff037224 */ /* 0x000fe400078e0004 */
[----:B------:R-:W-:-:S05]  /*2030*/  FADD.FTZ R0, R5, R0 ;  /* 0x0000000005007221 */ /* 0x000fca0000010000 */
[----:B------:R-:W-:Y:S02]  /*2040*/  @P1 FSEL R5, R0, R5, !P2 ;  /* 0x0000000500051208 */ /* 0x000fe40005000000 */
[----:B------:R-:W-:-:S07]  /*2050*/  MOV R0, 0x8 ;  /* 0x0000000800007802 */ /* 0x000fce0000000f00 */
[----:B------:R-:W-:Y:S05]  /*2060*/  WARPSYNC.COLLECTIVE R32, `(.L_x_1732) ;  /* 0x0000000020087348 */ /* 0x000fea0003c00000 */
[----:B------:R0:W1:Y:S02]  /*2070*/  SHFL.UP P0, R0, R3, R0, R31 ;  /* 0x0400000003007389 */ /* 0x000064000000001f */
[----:B01----:R-:W-:Y:S01]  /*2080*/  ENDCOLLECTIVE ;  /* 0x000000000000791b */ /* 0x003fe20003800000 */
.L_x_1732:
[----:B------:R-:W-:Y:S02]  /*2090*/  IMAD.MOV.U32 R3, RZ, RZ, R6 ;  /* 0x000000ffff037224 */ /* 0x000fe400078e0006 */
[----:B------:R-:W-:Y:S01]  /*20a0*/  IMAD.MOV.U32 R31, RZ, RZ, R0 ;  /* 0x000000ffff1f7224 */ /* 0x000fe200078e0000 */
[----:B------:R-:W-:-:S03]  /*20b0*/  HFMA2.MMA R0, -RZ, RZ, 0, 9.5367431640625e-07 ;  /* 0x00000010ff007435 */ /* 0x000fc600000001ff */
        /* <DEDUP_REMOVED lines=8> */
.L_x_1733:
[----:B------:R-:W-:Y:S02]  /*2140*/  MOV R3, R5 ;  /* 0x0000000500037202 */ /* 0x000fe40000000f00 */
[----:B------:R-:W-:Y:S02]  /*2150*/  ISETP.GE.AND P0, PT, R34, 0x10, PT ;  /* 0x000000102200780c */ /* 0x000fe40003f06270 */
[----:B------:R-:W-:Y:S01]  /*2160*/  MOV R33, R0 ;  /* 0x0000000000217202 */ /* 0x000fe20000000f00 */
[----:B------:R-:W-:-:S10]  /*2170*/  IMAD.MOV.U32 R0, RZ, RZ, 0x10 ;  /* 0x00000010ff007424 */ /* 0x000fd400078e00ff */
[----:B------:R-:W-:-:S07]  /*2180*/  @P0 IMAD.IADD R6, R6, 0x1, R33 ;  /* 0x0000000106060824 */ /* 0x000fce00078e0221 */
[----:B------:R-:W-:Y:S05]  /*2190*/  WARPSYNC.COLLECTIVE R32, `(.L_x_1734) ;  /* 0x0000000020087348 */ /* 0x000fea0003c00000 */
[----:B------:R0:W1:Y:S02]  /*21a0*/  SHFL.UP P0, R0, R3, R0, R31 ;  /* 0x0400000003007389 */ /* 0x000064000000001f */
[----:B01----:R-:W-:Y:S01]  /*21b0*/  ENDCOLLECTIVE ;  /* 0x000000000000791b */ /* 0x003fe20003800000 */
.L_x_1734:
[----:B------:R-:W-:Y:S01]  /*21c0*/  IMAD.MOV.U32 R3, RZ, RZ, R4 ;  /* 0x000000ffff037224 */ /* 0x000fe200078e0004 */
[----:B------:R-:W-:Y:S01]  /*21d0*/  MOV R36, R0 ;  /* 0x0000000000247202 */ /* 0x000fe20000000f00 */
[----:B------:R-:W-:-:S04]  /*21e0*/  HFMA2.MMA R0, -RZ, RZ, 0, 9.5367431640625e-07 ;  /* 0x00000010ff007435 */ /* 0x000fc800000001ff */
[----:B------:R-:W-:-:S07]  /*21f0*/  FADD.FTZ R36, R5, R36 ;  /* 0x0000002405247221 */ /* 0x000fce0000010000 */
[----:B------:R-:W-:Y:S05]  /*2200*/  WARPSYNC.COLLECTIVE R32, `(.L_x_1735) ;  /* 0x0000000020087348 */ /* 0x000fea0003c00000 */
[----:B------:R0:W1:Y:S02]  /*2210*/  SHFL.UP P0, R0, R3, R0, R31 ;  /* 0x0400000003007389 */ /* 0x000064000000001f */
[----:B01----:R-:W-:Y:S01]  /*2220*/  ENDCOLLECTIVE ;  /* 0x000000000000791b */ /* 0x003fe20003800000 */
.L_x_1735:
[----:B------:R-:W-:Y:S02]  /*2230*/  MOV R3, R6 ;  /* 0x0000000600037202 */ /* 0x000fe40000000f00 */
[----:B------:R-:W-:Y:S01]  /*2240*/  ISETP.GE.AND P0, PT, R34, 0x10, PT ;  /* 0x000000102200780c */ /* 0x000fe20003f06270 */
[----:B------:R-:W-:Y:S02]  /*2250*/  IMAD.MOV.U32 R33, RZ, RZ, R0 ;  /* 0x000000ffff217224 */ /* 0x000fe400078e0000 */
[----:B------:R-:W-:Y:S02]  /*2260*/  IMAD.MOV.U32 R0, RZ, RZ, 0x1 ;  /* 0x00000001ff007424 */ /* 0x000fe400078e00ff */
[----:B------:R-:W-:-:S08]  /*2270*/  FADD.FTZ R33, R4, R33 ;  /* 0x0000002104217221 */ /* 0x000fd00000010000 */
[----:B------:R-:W-:Y:S02]  /*2280*/  @P0 FSEL R4, R33, R4, !P1 ;  /* 0x0000000421040208 */ /* 0x000fe40004800000 */
[----:B------:R-:W-:-:S07]  /*2290*/  @P0 FSEL R5, R36, R5, !P1 ;  /* 0x0000000524050208 */ /* 0x000fce0004800000 */
[----:B------:R-:W-:Y:S05]  /*22a0*/  WARPSYNC.COLLECTIVE R32, `(.L_x_1736) ;  /* 0x0000000020087348 */ /* 0x000fea0003c00000 */
[----:B------:R0:W1:Y:S02]  /*22b0*/  SHFL.UP P0, R0, R3, R0, R31 ;  /* 0x0400000003007389 */ /* 0x000064000000001f */
[----:B01----:R-:W-:Y:S01]  /*22c0*/  ENDCOLLECTIVE ;  /* 0x000000000000791b */ /* 0x003fe20003800000 */
.L_x_1736:
[----:B------:R-:W-:Y:S01]  /*22d0*/  ISETP.NE.AND P1, PT, R37, RZ, PT ;  /* 0x000000ff2500720c */ /* 0x000fe20003f25270 */
[----:B------:R-:W0:Y:S01]  /*22e0*/  S2R R33, SR_TID.X ;  /* 0x0000000000217919 */ /* 0x000e220000002100 */
[----:B------:R-:W-:Y:S01]  /*22f0*/  IMAD.MOV.U32 R3, RZ, RZ, R5 ;  /* 0x000000ffff037224 */ /* 0x000fe200078e0005 */
[----:B------:R-:W-:Y:S01]  /*2300*/  MOV R34, R0 ;  /* 0x0000000000227202 */ /* 0x000fe20000000f00 */
[----:B------:R-:W-:-:S11]  /*2310*/  HFMA2.MMA R0, -RZ, RZ, 0, 5.9604644775390625e-08 ;  /* 0x00000001ff007435 */ /* 0x000fd600000001ff */
[----:B0-----:R-:W-:Y:S05]  /*2320*/  WARPSYNC.COLLECTIVE R32, `(.L_x_1737) ;  /* 0x0000000020087348 */ /* 0x001fea0003c00000 */
[----:B------:R1:W2:Y:S02]  /*2330*/  SHFL.UP P0, R0, R3, R0, R31 ;  /* 0x0400000003007389 */ /* 0x0002a4000000001f */
[----:B012---:R-:W-:Y:S01]  /*2340*/  ENDCOLLECTIVE ;  /* 0x000000000000791b */ /* 0x007fe20003800000 */
.L_x_1737:
[----:B------:R-:W-:Y:S01]  /*2350*/  MOV R3, R4 ;  /* 0x0000000400037202 */ /* 0x000fe20000000f00 */
[----:B------:R-:W-:Y:S02]  /*2360*/  IMAD.MOV.U32 R5, RZ, RZ, R0 ;  /* 0x000000ffff057224 */ /* 0x000fe400078e0000 */
[----:B------:R-:W-:-:S07]  /*2370*/  IMAD.MOV.U32 R0, RZ, RZ, 0x1 ;  /* 0x00000001ff007424 */ /* 0x000fce00078e00ff */
[----:B------:R-:W-:Y:S05]  /*2380*/  WARPSYNC.COLLECTIVE R32, `(.L_x_1738) ;  /* 0x0000000020087348 */ /* 0x000fea0003c00000 */
[----:B------:R0:W1:Y:S02]  /*2390*/  SHFL.UP P0, R0, R3, R0, R31 ;  /* 0x0400000003007389 */ /* 0x000064000000001f */
[----:B01----:R-:W-:Y:S01]  /*23a0*/  ENDCOLLECTIVE ;  /* 0x000000000000791b */ /* 0x003fe20003800000 */
.L_x_1738:
[----:B------:R-:W-:Y:S01]  /*23b0*/  MOV R4, R0 ;  /* 0x0000000000047202 */ /* 0x000fe20000000f00 */
[----:B------:R-:W-:Y:S06]  /*23c0*/  BRA `(.L_x_1739) ;  /* 0xffffffec00fc7947 */ /* 0x000fec000383ffff */
.L_x_1740:
        /* <DEDUP_REMOVED lines=11> */
.L_x_4454:


//--------------------- .text._Z30group_norm_nhwc_fwd_sum_kernelI11Fp32IOFp32WLi120EEv26Group_norm_nhwc_fwd_params --------------------------
	.section	.text._Z30group_norm_nhwc_fwd_sum_kernelI11Fp32IOFp32WLi120EEv26Group_norm_nhwc_fwd_params,"ax",@progbits
	.align	128
        .global         _Z30group_norm_nhwc_fwd_sum_kernelI11Fp32IOFp32WLi120EEv26Group_norm_nhwc_fwd_params
        .type           _Z30group_norm_nhwc_fwd_sum_kernelI11Fp32IOFp32WLi120EEv26Group_norm_nhwc_fwd_params,@function
        .size           _Z30group_norm_nhwc_fwd_sum_kernelI11Fp32IOFp32WLi120EEv26Group_norm_nhwc_fwd_params,(.L_x_4455 - _Z30group_norm_nhwc_fwd_sum_kernelI11Fp32IOFp32WLi120EEv26Group_norm_nhwc_fwd_params)
        .other          _Z30group_norm_nhwc_fwd_sum_kernelI11Fp32IOFp32WLi120EEv26Group_norm_nhwc_fwd_params,@"STO_CUDA_ENTRY STV_DEFAULT"
_Z30group_norm_nhwc_fwd_sum_kernelI11Fp32IOFp32WLi120EEv26Group_norm_nhwc_fwd_params:
.text._Z30group_norm_nhwc_fwd_sum_kernelI11Fp32IOFp32WLi120EEv26Group_norm_nhwc_fwd_params:
        /* <DEDUP_REMOVED lines=23> */
[----:B------:R-:W-:Y:S02]  /*0170*/  IMAD.MOV.U32 R7, RZ, RZ, RZ ;  /* 0x000000ffff077224 */ /* 0x000fe400078e00ff */
[----:B------:R-:W-:Y:S01]  /*0180*/  IMAD.MOV.U32 R20, RZ, RZ, RZ ;  /* 0x000000ffff147224 */ /* 0x000fe200078e00ff */
[----:B------:R-:W-:Y:S02]  /*0190*/  LOP3.LUT P0, R6, R5, 0x3, RZ, 0xc0, !PT ;  /* 0x0000000305067812 */ /* 0x000fe4000780c0ff */
[----:B------:R-:W1:Y:S01]  /*01a0*/  LDC.64 R12, c[0x0][0x280] ;  /* 0x0000a000ff0c7b82 */ /* 0x000e620000000a00 */
[----:B0-----:R-:W-:-:S05]  /*01b0*/  IMAD R10, R11, UR5, R4 ;  /* 0x000000050b0a7c24 */ /* 0x001fca000f8e0204 */
[----:B------:R-:W-:Y:S01]  /*01c0*/  SHF.R.S32.HI R11, RZ, 0x1f, R10 ;  /* 0x0000001fff0b7819 */ /* 0x000fe2000001140a */
[----:B-1----:R-:W-:-:S04]  /*01d0*/  IMAD R8, R12, UR4, RZ ;  /* 0x000000040c087c24 */ /* 0x002fc8000f8e02ff */
[----:B------:R-:W-:Y:S02]  /*01e0*/  IMAD R5, R13, UR8, R8 ;  /* 0x000000080d057c24 */ /* 0x000fe4000f8e0208 */
[----:B------:R-:W-:Y:S01]  /*01f0*/  IMAD.WIDE.U32 R8, R12, UR8, R10 ;  /* 0x000000080c087c25 */ /* 0x000fe2000f8e000a */
[----:B------:R-:W-:-:S03]  /*0200*/  MOV R12, R3 ;  /* 0x00000003000c7202 */ /* 0x000fc60000000f00 */
        /* <DEDUP_REMOVED lines=8> */
.L_x_1743:
        /* <DEDUP_REMOVED lines=23> */
.L_x_1742:
        /* <DEDUP_REMOVED lines=9> */
.L_x_1744:
        /* <DEDUP_REMOVED lines=79> */
.L_x_1741:
[----:B------:R-:W-:Y:S01]  /*0980*/  ULDC UR9, c[0x0][0x29c] ;  /* 0x0000a70000097ab9 */ /* 0x000fe20000000800 */
[----:B------:R-:W-:Y:S01]  /*0990*/  MOV R9, 0x400 ;  /* 0x0000040000097802 */ /* 0x000fe20000000f00 */
[----:B------:R-:W0:Y:S01]  /*09a0*/  I2F.U32.RP R6, UR9 ;  /* 0x0000000900067d06 */ /* 0x000e220008209000 */
[----:B------:R-:W-:Y:S02]  /*09b0*/  ISETP.NE.U32.AND P2, PT, RZ, UR9, PT ;  /* 0x00000009ff007c0c */ /* 0x000fe4000bf45070 */
[----:B------:R-:W-:-:S05]  /*09c0*/  LEA.HI R8, R0, R0, RZ, 0x1e ;  /* 0x0000000000087211 */ /* 0x000fca00078ff0ff */
[----:B0-----:R-:W0:Y:S02]  /*09d0*/  MUFU.RCP R6, R6 ;  /* 0x0000000600067308 */ /* 0x001e240000001000 */
[----:B0-----:R-:W-:Y:S02]  /*09e0*/  VIADD R2, R6, 0xffffffe ;  /* 0x0ffffffe06027836 */ /* 0x001fe40000000000 */
[----:B------:R-:W0:Y:S04]  /*09f0*/  S2R R6, SR_CgaCtaId ;  /* 0x0000000000067919 */ /* 0x000e280000008800 */
[----:B------:R1:W2:Y:S02]  /*0a00*/  F2I.FTZ.U32.TRUNC.NTZ R3, R2 ;  /* 0x0000000200037305 */ /* 0x0002a4000021f000 */
[----:B-1----:R-:W-:Y:S01]  /*0a10*/  IMAD.MOV.U32 R2, RZ, RZ, RZ ;  /* 0x000000ffff027224 */ /* 0x002fe200078e00ff */
[----:B--2---:R-:W-:-:S05]  /*0a20*/  IADD3 R5, RZ, -R3, RZ ;  /* 0x80000003ff057210 */ /* 0x004fca0007ffe0ff */
[----:B------:R-:W-:-:S04]  /*0a30*/  IMAD R5, R5, UR9, RZ ;  /* 0x0000000905057c24 */ /* 0x000fc8000f8e02ff */
[----:B------:R-:W-:-:S06]  /*0a40*/  IMAD.HI.U32 R3, R3, R5, R2 ;  /* 0x0000000503037227 */ /* 0x000fcc00078e0002 */
[----:B------:R-:W-:Y:S01]  /*0a50*/  IMAD.HI.U32 R5, R3, R4, RZ ;  /* 0x0000000403057227 */ /* 0x000fe200078e00ff */
[----:B0-----:R-:W-:-:S04]  /*0a60*/  LEA R11, R6, R9, 0x18 ;  /* 0x00000009060b7211 */ /* 0x001fc800078ec0ff */
[----:B------:R-:W-:Y:S01]  /*0a70*/  IADD3 R3, -R5, RZ, RZ ;  /* 0x000000ff05037210 */ /* 0x000fe20007ffe1ff */
[----:B------:R-:W-:-:S04]  /*0a80*/  IMAD R8, R8, 0xc, R11 ;  /* 0x0000000c08087824 */ /* 0x000fc800078e020b */
[----:B------:R-:W-:Y:S01]  /*0a90*/  IMAD R3, R3, UR9, R4 ;  /* 0x0000000903037c24 */ /* 0x000fe2000f8e0204 */
[----:B------:R0:W-:Y:S04]  /*0aa0*/  STS [R8+0x234], R20 ;  /* 0x0002341408007388 */ /* 0x0001e80000000800 */
[----:B------:R-:W-:Y:S01]  /*0ab0*/  ISETP.GE.U32.AND P0, PT, R3, UR9, PT ;  /* 0x0000000903007c0c */ /* 0x000fe2000bf06070 */
[----:B------:R0:W-:-:S12]  /*0ac0*/  STS [R8+0x238], R7 ;  /* 0x0002380708007388 */ /* 0x0001d80000000800 */
[----:B------:R-:W-:Y:S01]  /*0ad0*/  @P0 VIADD R3, R3, -UR9 ;  /* 0x8000000903030c36 */ /* 0x000fe20008000000 */
[----:B------:R-:W-:-:S04]  /*0ae0*/  @P0 IADD3 R5, R5, 0x1, RZ ;  /* 0x0000000105050810 */ /* 0x000fc80007ffe0ff */
[----:B------:R-:W-:-:S13]  /*0af0*/  ISETP.GE.U32.AND P1, PT, R3, UR9, PT ;  /* 0x0000000903007c0c */ /* 0x000fda000bf26070 */
[----:B------:R-:W-:Y:S01]  /*0b00*/  @P1 VIADD R5, R5, 0x1 ;  /* 0x0000000105051836 */ /* 0x000fe20000000000 */
[----:B------:R-:W-:-:S04]  /*0b10*/  @!P2 LOP3.LUT R5, RZ, UR9, RZ, 0x33, !PT ;  /* 0x00000009ff05ac12 */ /* 0x000fc8000f8e33ff */
[----:B------:R-:W-:-:S05]  /*0b20*/  IADD3 R3, -R5, RZ, RZ ;  /* 0x000000ff05037210 */ /* 0x000fca0007ffe1ff */
        /* <DEDUP_REMOVED lines=8> */
[----:B------:R-:W0:Y:S04]  /*0bb0*/  S2R R23, SR_LANEID ;  /* 0x0000000000177919 */ /* 0x000e280000000000 */
[----:B------:R-:W1:Y:S04]  /*0bc0*/  LDS R10, [R7+0x23c] ;  /* 0x00023c00070a7984 */ /* 0x000e680000000800 */
[----:B------:R-:W2:Y:S04]  /*0bd0*/  LDS R18, [R7+0x248] ;  /* 0x0002480007127984 */ /* 0x000ea80000000800 */
[----:B------:R-:W3:Y:S04]  /*0be0*/  LDS R22, [R7+0x254] ;  /* 0x0002540007167984 */ /* 0x000ee80000000800 */
[----:B------:R-:W-:Y:S04]  /*0bf0*/  LDS R14, [R7+0x240] ;  /* 0x00024000070e7984 */ /* 0x000fe80000000800 */
[----:B------:R-:W4:Y:S04]  /*0c00*/  LDS R15, [R7+0x234] ;  /* 0x00023400070f7984 */ /* 0x000f280000000800 */
[----:B------:R-:W-:Y:S04]  /*0c10*/  LDS R16, [R7+0x244] ;  /* 0x0002440007107984 */ /* 0x000fe80000000800 */
[----:B------:R-:W5:Y:S04]  /*0c20*/  LDS R17, [R7+0x238] ;  /* 0x0002380007117984 */ /* 0x000f680000000800 */
[----:B------:R-:W5:Y:S01]  /*0c30*/  LDS R19, [R7+0x230] ;  /* 0x0002300007137984 */ /* 0x000f620000000800 */
[----:B0-----:R-:W-:-:S03]  /*0c40*/  IMAD.WIDE.U32 R2, R23, -0x77777777, RZ ;  /* 0x8888888917027825 */ /* 0x001fc600078e00ff */
[----:B------:R-:W0:Y:S02]  /*0c50*/  LDS R21, [R7+0x24c] ;  /* 0x00024c0007157984 */ /* 0x000e240000000800 */
[----:B------:R-:W-:Y:S02]  /*0c60*/  SHF.R.U32.HI R2, RZ, 0x4, R3 ;  /* 0x00000004ff027819 */ /* 0x000fe40000011603 */
[----:B------:R-:W0:Y:S03]  /*0c70*/  LDS R20, [R7+0x250] ;  /* 0x0002500007147984 */ /* 0x000e260000000800 */
[----:B------:R-:W-:Y:S01]  /*0c80*/  IMAD R2, R2, -0x1e, R23 ;  /* 0xffffffe202027824 */ /* 0x000fe200078e0217 */
[----:B------:R-:W0:Y:S01]  /*0c90*/  LDS R12, [R7+0x258] ;  /* 0x00025800070c7984 */ /* 0x000e220000000800 */
[----:B-1----:R-:W-:-:S03]  /*0ca0*/  ISETP.NE.AND P0, PT, R10, RZ, PT ;  /* 0x000000ff0a00720c */ /* 0x002fc60003f05270 */
[----:B------:R-:W1:Y:S01]  /*0cb0*/  LDS R13, [R7+0x25c] ;  /* 0x00025c00070d7984 */ /* 0x000e620000000800 */
[----:B--2---:R-:W-:Y:S02]  /*0cc0*/  ISETP.NE.AND P1, PT, R18, RZ, PT ;  /* 0x000000ff1200720c */ /* 0x004fe40003f25270 */
[----:B---3--:R-:W-:-:S07]  /*0cd0*/  ISETP.NE.AND P2, PT, R22, RZ, PT ;  /* 0x000000ff1600720c */ /* 0x008fce0003f45270 */
[----:B----4-:R-:W-:Y:S01]  /*0ce0*/  @!P0 FADD.FTZ R14, R14, R15 ;  /* 0x0000000f0e0e8221 */ /* 0x010fe20000010000 */
[----:B-----5:R-:W-:Y:S01]  /*0cf0*/  @!P0 FADD.FTZ R16, R16, R17 ;  /* 0x0000001110108221 */ /* 0x020fe20000010000 */
[----:B------:R-:W-:Y:S01]  /*0d00*/  IADD3 R19, R18, R10, R19 ;  /* 0x0000000a12137210 */ /* 0x000fe20007ffe013 */
[----:B------:R-:W-:Y:S01]  /*0d10*/  IMAD R10, R2, 0xc, R11 ;  /* 0x0000000c020a7824 */ /* 0x000fe200078e020b */
[----:B------:R-:W-:Y:S01]  /*0d20*/  MOV R11, 0x3fffffff ;  /* 0x3fffffff000b7802 */ /* 0x000fe20000000f00 */
[----:B0-----:R-:W-:Y:S02]  /*0d30*/  @!P1 FADD.FTZ R21, R14, R21 ;  /* 0x000000150e159221 */ /* 0x001fe40000010000 */
[----:B------:R-:W-:Y:S01]  /*0d40*/  IMAD.IADD R3, R19, 0x1, R22 ;  /* 0x0000000113037824 */ /* 0x000fe200078e0216 */
[----:B------:R-:W-:Y:S01]  /*0d50*/  R2UR UR4, R11 ;  /* 0x000000000b0472ca */ /* 0x000fe200000e0000 */
[----:B------:R-:W-:-:S03]  /*0d60*/  @!P1 FADD.FTZ R20, R16, R20 ;  /* 0x0000001410149221 */ /* 0x000fc60000010000 */
[----:B------:R0:W-:Y:S01]  /*0d70*/  STS [R10+0xc0], R3 ;  /* 0x0000c0030a007388 */ /* 0x0001e20000000800 */
[----:B------:R-:W-:Y:S01]  /*0d80*/  @!P2 FADD.FTZ R12, R21, R12 ;  /* 0x0000000c150ca221 */ /* 0x000fe20000010000 */
[----:B-1----:R-:W-:-:S04]  /*0d90*/  @!P2 FADD.FTZ R13, R20, R13 ;  /* 0x0000000d140da221 */ /* 0x002fc80000010000 */
[----:B------:R0:W-:Y:S04]  /*0da0*/  STS [R10+0xc4], R12 ;  /* 0x0000c40c0a007388 */ /* 0x0001e80000000800 */
[----:B------:R0:W-:Y:S01]  /*0db0*/  STS [R10+0xc8], R13 ;  /* 0x0000c80d0a007388 */ /* 0x0001e20000000800 */
[----:B------:R-:W-:Y:S05]  /*0dc0*/  BRA.DIV UR4, `(.L_x_1746) ;  /* 0x0000000a04c07947 */ /* 0x000fea000b800000 */
[----:B------:R-:W-:Y:S01]  /*0dd0*/  NOP ;  /* 0x0000000000007918 */ /* 0x000fe20000000000 */
.L_x_1760:
        /* <DEDUP_REMOVED lines=12> */
.L_x_1748:
[----:B------:R-:W-:Y:S05]  /*0ea0*/  BSYNC B0 ;  /* 0x0000000000007941 */ /* 0x000fea0003800000 */
.L_x_1747:
[----:B------:R-:W-:-:S13]  /*0eb0*/  R2UR UR4, R11 ;  /* 0x000000000b0472ca */ /* 0x000fda00000e0000 */
[----:B------:R-:W-:Y:S05]  /*0ec0*/  BRA.DIV UR4, `(.L_x_1749) ;  /* 0x0000000a04907947 */ /* 0x000fea000b800000 */
[----:B------:R-:W-:Y:S01]  /*0ed0*/  NOP ;  /* 0x0000000000007918 */ /* 0x000fe20000000000 */
[----:B------:R1:W-:Y:S04]  /*0ee0*/  STS [R10+0xc0], R3 ;  /* 0x0000c0030a007388 */ /* 0x0003e80000000800 */
[----:B------:R1:W-:Y:S04]  /*0ef0*/  STS [R10+0xc4], R12 ;  /* 0x0000c40c0a007388 */ /* 0x0003e80000000800 */
[----:B------:R1:W-:Y:S01]  /*0f00*/  STS [R10+0xc8], R13 ;  /* 0x0000c80d0a007388 */ /* 0x0003e20000000800 */
[----:B------:R-:W-:Y:S01]  /*0f10*/  NOP ;  /* 0x0000000000007918 */ /* 0x000fe20000000000 */
.L_x_1764:
        /* <DEDUP_REMOVED lines=12> */
.L_x_1751:
[----:B------:R-:W-:Y:S05]  /*0fe0*/  BSYNC B0 ;  /* 0x0000000000007941 */ /* 0x000fea0003800000 */
.L_x_1750:
[----:B------:R-:W-:-:S13]  /*0ff0*/  R2UR UR4, R11 ;  /* 0x000000000b0472ca */ /* 0x000fda00000e0000 */
[----:B------:R-:W-:Y:S05]  /*1000*/  BRA.DIV UR4, `(.L_x_1752) ;  /* 0x0000000a04707947 */ /* 0x000fea000b800000 */
[----:B------:R-:W-:Y:S01]  /*1010*/  NOP ;  /* 0x0000000000007918 */ /* 0x000fe20000000000 */
[----:B------:R2:W-:Y:S04]  /*1020*/  STS [R10+0xc0], R3 ;  /* 0x0000c0030a007388 */ /* 0x0005e80000000800 */
[----:B------:R2:W-:Y:S04]  /*1030*/  STS [R10+0xc4], R12 ;  /* 0x0000c40c0a007388 */ /* 0x0005e80000000800 */
[----:B------:R2:W-:Y:S01]  /*1040*/  STS [R10+0xc8], R13 ;  /* 0x0000c80d0a007388 */ /* 0x0005e20000000800 */
[----:B------:R-:W-:Y:S01]  /*1050*/  NOP ;  /* 0x0000000000007918 */ /* 0x000fe20000000000 */
.L_x_1768:
        /* <DEDUP_REMOVED lines=12> */
.L_x_1754:
[----:B------:R-:W-:Y:S05]  /*1120*/  BSYNC B0 ;  /* 0x0000000000007941 */ /* 0x000fea0003800000 */
.L_x_1753:
[----:B------:R-:W-:-:S13]  /*1130*/  R2UR UR4, R11 ;  /* 0x000000000b0472ca */ /* 0x000fda00000e0000 */
[----:B------:R-:W-:Y:S05]  /*1140*/  BRA.DIV UR4, `(.L_x_1755) ;  /* 0x0000000a04507947 */ /* 0x000fea000b800000 */
[----:B------:R-:W-:Y:S01]  /*1150*/  NOP ;  /* 0x0000000000007918 */ /* 0x000fe20000000000 */
[----:B------:R3:W-:Y:S04]  /*1160*/  STS [R10+0xc0], R3 ;  /* 0x0000c0030a007388 */ /* 0x0007e80000000800 */
[----:B------:R3:W-:Y:S04]  /*1170*/  STS [R10+0xc4], R12 ;  /* 0x0000c40c0a007388 */ /* 0x0007e80000000800 */
[----:B------:R3:W-:Y:S01]  /*1180*/  STS [R10+0xc8], R13 ;  /* 0x0000c80d0a007388 */ /* 0x0007e20000000800 */
[----:B------:R-:W-:Y:S01]  /*1190*/  NOP ;  /* 0x0000000000007918 */ /* 0x000fe20000000000 */
.L_x_1772:
        /* <DEDUP_REMOVED lines=12> */
.L_x_1757:
[----:B------:R-:W-:Y:S05]  /*1260*/  BSYNC B0 ;  /* 0x0000000000007941 */ /* 0x000fea0003800000 */
.L_x_1756:
        /* <DEDUP_REMOVED lines=25> */
.L_x_1778:
[----:B------:R-:W1:Y:S01]  /*1400*/  LDS R19, [R7+0x230] ;  /* 0x0002300007137984 */ /* 0x000e620000000800 */
[----:B------:R-:W-:Y:S02]  /*1410*/  ISETP.NE.AND P1, PT, R0, RZ, PT ;  /* 0x000000ff0000720c */ /* 0x000fe40003f25270 */
[----:B------:R-:W-:Y:S01]  /*1420*/  PLOP3.LUT P0, PT, PT, PT, PT, 0x80, 0x0 ;  /* 0x000000000000781c */ /* 0x000fe20003f0f070 */
[----:B0-----:R-:W0:Y:S04]  /*1430*/  LDS R12, [R7+0x23c] ;  /* 0x00023c00070c7984 */ /* 0x001e280000000800 */
[----:B------:R-:W2:Y:S04]  /*1440*/  LDS R13, [R7+0x248] ;  /* 0x00024800070d7984 */ /* 0x000ea80000000800 */
[----:B------:R-:W3:Y:S04]  /*1450*/  LDS R2, [R10+0xb4] ;  /* 0x0000b4000a027984 */ /* 0x000ee80000000800 */
[----:B------:R-:W-:Y:S04]  /*1460*/  LDS R3, [R10+0xb8] ;  /* 0x0000b8000a037984 */ /* 0x000fe80000000800 */
[----:B------:R-:W4:Y:S04]  /*1470*/  LDS R24, [R7+0x234] ;  /* 0x0002340007187984 */ /* 0x000f280000000800 */
[----:B------:R-:W-:Y:S04]  /*1480*/  LDS R26, [R7+0x238] ;  /* 0x00023800071a7984 */ /* 0x000fe80000000800 */
[----:B------:R-:W5:Y:S04]  /*1490*/  LDS R11, [R10+0xbc] ;  /* 0x0000bc000a0b7984 */ /* 0x000f680000000800 */
[----:B------:R-:W5:Y:S04]  /*14a0*/  LDS R18, [R7+0x254] ;  /* 0x0002540007127984 */ /* 0x000f680000000800 */
[----:B------:R-:W5:Y:S04]  /*14b0*/  LDS R14, [R7+0x240] ;  /* 0x00024000070e7984 */ /* 0x000f680000000800 */
[----:B------:R-:W5:Y:S01]  /*14c0*/  LDS R16, [R7+0x244] ;  /* 0x0002440007107984 */ /* 0x000f620000000800 */
[----:B-1----:R-:W-:-:S03]  /*14d0*/  @P1 ISETP.NE.AND P2, PT, R19, RZ, PT ;  /* 0x000000ff1300120c */ /* 0x002fc60003f45270 */
[----:B------:R-:W1:Y:S01]  /*14e0*/  LDS R15, [R7+0x24c] ;  /* 0x00024c00070f7984 */ /* 0x000e620000000800 */
[----:B------:R-:W-:Y:S02]  /*14f0*/  @P1 PLOP3.LUT P0, PT, P2, PT, PT, 0x80, 0x0 ;  /* 0x000000000000181c */ /* 0x000fe4000170f070 */
[----:B0-----:R-:W-:Y:S01]  /*1500*/  ISETP.NE.AND P3, PT, R12, RZ, PT ;  /* 0x000000ff0c00720c */ /* 0x001fe20003f65270 */
[----:B------:R-:W0:Y:S01]  /*1510*/  LDS R17, [R7+0x250] ;  /* 0x0002500007117984 */ /* 0x000e220000000800 */
[----:B--2---:R-:W-:-:S03]  /*1520*/  ISETP.NE.AND P2, PT, R13, RZ, PT ;  /* 0x000000ff0d00720c */ /* 0x004fc60003f45270 */
[----:B------:R-:W2:Y:S01]  /*1530*/  LDS R20, [R7+0x258] ;  /* 0x0002580007147984 */ /* 0x000ea20000000800 */
[----:B---3--:R-:W-:-:S03]  /*1540*/  @P1 IMAD.IADD R19, R2, 0x1, R19 ;  /* 0x0000000102131824 */ /* 0x008fc600078e0213 */
[----:B------:R-:W3:Y:S02]  /*1550*/  LDS R22, [R7+0x25c] ;  /* 0x00025c0007167984 */ /* 0x000ee40000000800 */
[----:B------:R-:W-:Y:S01]  /*1560*/  IADD3 R12, R12, R19, RZ ;  /* 0x000000130c0c7210 */ /* 0x000fe20007ffe0ff */
[----:B----4-:R-:W-:Y:S01]  /*1570*/  @!P0 FADD.FTZ R24, R3, R24 ;  /* 0x0000001803188221 */ /* 0x010fe20000010000 */
[----:B------:R4:W-:Y:S03]  /*1580*/  STS [R7+0x230], R19 ;  /* 0x0002301307007388 */ /* 0x0009e60000000800 */
[----:B------:R-:W-:Y:S01]  /*1590*/  IMAD.IADD R13, R13, 0x1, R12 ;  /* 0x000000010d0d7824 */ /* 0x000fe200078e020c */
[----:B------:R4:W-:Y:S01]  /*15a0*/  STS [R7+0x23c], R12 ;  /* 0x00023c0c07007388 */ /* 0x0009e20000000800 */
[----:B-----5:R-:W-:-:S03]  /*15b0*/  @!P0 FADD.FTZ R26, R11, R26 ;  /* 0x0000001a0b1a8221 */ /* 0x020fc60000010000 */
[----:B------:R4:W-:Y:S01]  /*15c0*/  STS [R7+0x248], R13 ;  /* 0x0002480d07007388 */ /* 0x0009e20000000800 */
[----:B------:R-:W-:-:S03]  /*15d0*/  ISETP.NE.AND P0, PT, R18, RZ, PT ;  /* 0x000000ff1200720c */ /* 0x000fc60003f05270 */
[----:B------:R4:W-:Y:S01]  /*15e0*/  STS [R7+0x234], R24 ;  /* 0x0002341807007388 */ /* 0x0009e20000000800 */
[----:B------:R-:W-:Y:S01]  /*15f0*/  IADD3 R18, R18, R13, RZ ;  /* 0x0000000d12127210 */ /* 0x000fe20007ffe0ff */
[----:B------:R-:W-:Y:S02]  /*1600*/  @!P3 FADD.FTZ R14, R14, R24 ;  /* 0x000000180e0eb221 */ /* 0x000fe40000010000 */
[----:B------:R4:W-:Y:S01]  /*1610*/  STS [R7+0x238], R26 ;  /* 0x0002381a07007388 */ /* 0x0009e20000000800 */
[----:B------:R-:W-:-:S03]  /*1620*/  @!P3 FADD.FTZ R16, R16, R26 ;  /* 0x0000001a1010b221 */ /* 0x000fc60000010000 */
[----:B------:R4:W-:Y:S01]  /*1630*/  STS [R7+0x254], R18 ;  /* 0x0002541207007388 */ /* 0x0009e20000000800 */
[----:B-1----:R-:W-:-:S03]  /*1640*/  @!P2 FADD.FTZ R15, R15, R14 ;  /* 0x0000000e0f0fa221 */ /* 0x002fc60000010000 */
[----:B------:R4:W-:Y:S01]  /*1650*/  STS [R7+0x240], R14 ;  /* 0x0002400e07007388 */ /* 0x0009e20000000800 */
[----:B0-----:R-:W-:-:S03]  /*1660*/  @!P2 FADD.FTZ R17, R17, R16 ;  /* 0x000000101111a221 */ /* 0x001fc60000010000 */
[----:B------:R4:W-:Y:S01]  /*1670*/  STS [R7+0x24c], R15 ;  /* 0x00024c0f07007388 */ /* 0x0009e20000000800 */
[----:B--2---:R-:W-:-:S03]  /*1680*/  @!P0 FADD.FTZ R20, R20, R15 ;  /* 0x0000000f14148221 */ /* 0x004fc60000010000 */
[----:B------:R4:W-:Y:S01]  /*1690*/  STS [R7+0x244], R16 ;  /* 0x0002441007007388 */ /* 0x0009e20000000800 */
[----:B---3--:R-:W-:-:S03]  /*16a0*/  @!P0 FADD.FTZ R22, R22, R17 ;  /* 0x0000001116168221 */ /* 0x008fc60000010000 */
[----:B------:R4:W-:Y:S04]  /*16b0*/  STS [R7+0x258], R20 ;  /* 0x0002581407007388 */ /* 0x0009e80000000800 */
[----:B------:R4:W-:Y:S04]  /*16c0*/  STS [R7+0x250], R17 ;  /* 0x0002501107007388 */ /* 0x0009e80000000800 */
[----:B------:R4:W-:Y:S02]  /*16d0*/  STS [R7+0x25c], R22 ;  /* 0x00025c1607007388 */ /* 0x0009e40000000800 */
.L_x_1745:
[----:B------:R-:W-:Y:S05]  /*16e0*/  WARPSYNC.ALL ;  /* 0x0000000000007948 */ /* 0x000fea0003800000 */
[----:B------:R-:W-:Y:S01]  /*16f0*/  BAR.SYNC.DEFER_BLOCKING 0x0 ;  /* 0x0000000000007b1d */ /* 0x000fe20000010000 */
[----:B------:R-:W-:-:S07]  /*1700*/  UIADD3 UR4, UR9, -0x2, URZ ;  /* 0xfffffffe09047890 */ /* 0x000fce000fffe03f */
[----:B------:R-:W0:Y:S01]  /*1710*/  LDC R11, c[0x0][0x298] ;  /* 0x0000a600ff0b7b82 */ /* 0x000e220000000800 */
[----:B------:R-:W-:-:S07]  /*1720*/  ISETP.NE.AND P1, PT, R4, UR4, PT ;  /* 0x0000000404007c0c */ /* 0x000fce000bf25270 */
[----:B----4-:R-:W1:Y:S06]  /*1730*/  LDC R13, c[0x0][0x288] ;  /* 0x0000a200ff0d7b82 */ /* 0x010e6c0000000800 */
[----:B------:R-:W-:Y:S01]  /*1740*/  @!P1 VIADD R7, R9, 0x950 ;  /* 0x0000095009079836 */ /* 0x000fe20000000000 */
[----:B------:R-:W-:Y:S04]  /*1750*/  @!P1 LDS R3, [R8+0x238] ;  /* 0x0002380008039984 */ /* 0x000fe80000000800 */
[----:B------:R-:W-:Y:S01]  /*1760*/  @!P1 LEA R4, R6, R7, 0x18 ;  /* 0x0000000706049211 */ /* 0x000fe200078ec0ff */
[----:B------:R-:W2:Y:S03]  /*1770*/  @!P1 LDS R2, [R8+0x234] ;  /* 0x0002340008029984 */ /* 0x000ea60000000800 */
[----:B------:R-:W-:Y:S01]  /*1780*/  @!P1 LEA R4, R5, R4, 0x3 ;  /* 0x0000000405049211 */ /* 0x000fe200078e18ff */
[----:B0-----:R-:W-:-:S05]  /*1790*/  IMAD R10, R11, UR5, R0 ;  /* 0x000000050b0a7c24 */ /* 0x001fca000f8e0200 */
[----:B-1----:R-:W-:-:S04]  /*17a0*/  ISETP.GE.AND P0, PT, R10, R13, PT ;  /* 0x0000000d0a00720c */ /* 0x002fc80003f06270 */
[----:B------:R-:W-:Y:S01]  /*17b0*/  ISETP.GE.U32.OR P0, PT, R0, R11, P0 ;  /* 0x0000000b0000720c */ /* 0x000fe20000706470 */
[----:B--2---:R0:W-:Y:S01]  /*17c0*/  @!P1 STS.64 [R4], R2 ;  /* 0x0000000204009388 */ /* 0x0041e20000000a00 */
[----:B------:R-:W-:Y:S11]  /*17d0*/  BAR.SYNC.DEFER_BLOCKING 0x0 ;  /* 0x0000000000007b1d */ /* 0x000ff60000010000 */
[----:B0-----:R-:W-:Y:S05]  /*17e0*/  @P0 EXIT ;  /* 0x000000000000094d */ /* 0x001fea0003800000 */
[----:B------:R-:W-:Y:S01]  /*17f0*/  VIADD R9, R9, 0x950 ;  /* 0x0000095009097836 */ /* 0x000fe20000000000 */
[----:B------:R-:W0:Y:S01]  /*1800*/  LDC.64 R4, c[0x0][0x250] ;  /* 0x00009400ff047b82 */ /* 0x000e220000000a00 */
[----:B------:R-:W-:-:S03]  /*1810*/  USHF.L.U32 UR4, UR8, 0x1, URZ ;  /* 0x0000000108047899 */ /* 0x000fc6000800063f */
[----:B------:R-:W-:Y:S01]  /*1820*/  LEA R9, R6, R9, 0x18 ;  /* 0x0000000906097211 */ /* 0x000fe200078ec0ff */
[----:B------:R-:W-:Y:S02]  /*1830*/  UIADD3 UR5, UR4, 0x1, URZ ;  /* 0x0000000104057890 */ /* 0x000fe4000fffe03f */
[----:B------:R-:W-:Y:S01]  /*1840*/  IMAD R3, R13, UR4, R10 ;  /* 0x000000040d037c24 */ /* 0x000fe2000f8e020a */
[----:B------:R-:W-:-:S03]  /*1850*/  LEA R0, R0, R9, 0x3 ;  /* 0x0000000900007211 */ /* 0x000fc600078e18ff */
[----:B------:R-:W-:Y:S02]  /*1860*/  IMAD R9, R13, UR5, R10 ;  /* 0x000000050d097c24 */ /* 0x000fe4000f8e020a */
[----:B------:R-:W1:Y:S01]  /*1870*/  LDS.64 R6, [R0] ;  /* 0x0000000000067984 */ /* 0x000e620000000a00 */
[----:B0-----:R-:W-:-:S04]  /*1880*/  IMAD.WIDE R2, R3, 0x4, R4 ;  /* 0x0000000403027825 */ /* 0x001fc800078e0204 */
[----:B------:R-:W-:Y:S01]  /*1890*/  IMAD.WIDE R4, R9, 0x4, R4 ;  /* 0x0000000409047825 */ /* 0x000fe200078e0204 */
[----:B-1----:R-:W-:Y:S04]  /*18a0*/  REDG.E.ADD.F32.FTZ.RN.STRONG.GPU desc[UR6][R2.64], R6 ;  /* 0x00000006020079a6 */ /* 0x002fe8000c10f386 */
[----:B------:R-:W-:Y:S01]  /*18b0*/  REDG.E.ADD.F32.FTZ.RN.STRONG.GPU desc[UR6][R4.64], R7 ;  /* 0x00000007040079a6 */ /* 0x000fe2000c10f386 */
[----:B------:R-:W-:Y:S05]  /*18c0*/  EXIT ;  /* 0x000000000000794d */ /* 0x000fea0003800000 */
.L_x_1746:
[----:B0-----:R-:W-:Y:S05]  /*18d0*/  WARPSYNC.COLLECTIVE R11, `(.L_x_1759) ;  /* 0x000000000b087348 */ /* 0x001fea0003c00000 */
[----:B------:R-:W-:Y:S01]  /*18e0*/  NOP ;  /* 0x0000000000007918 */ /* 0x000fe20000000000 */
[----:B0-----:R-:W-:Y:S01]  /*18f0*/  ENDCOLLECTIVE ;  /* 0x000000000000791b */ /* 0x001fe20003800000 */
.L_x_1759:
[----:B------:R-:W-:Y:S05]  /*1900*/  BRA `(.L_x_1760) ;  /* 0xfffffff400347947 */ /* 0x000fea000383ffff */
.L_x_1749:
[----:B------:R-:W-:Y:S01]  /*1910*/  BSSY B0, `(.L_x_1761) ;  /* 0x0000004000007945 */ /* 0x000fe20003800000 */
[----:B0-----:R-:W-:Y:S05]  /*1920*/  WARPSYNC.COLLECTIVE R11, `(.L_x_1762) ;  /* 0x000000000b087348 */ /* 0x001fea0003c00000 */
[----:B------:R-:W-:Y:S01]  /*1930*/  NOP ;  /* 0x0000000000007918 */ /* 0x000fe20000000000 */
[----:B0-----:R-:W-:Y:S01]  /*1940*/  ENDCOLLECTIVE ;  /* 0x000000000000791b */ /* 0x001fe20003800000 */
.L_x_1762:
[----:B------:R-:W-:Y:S05]  /*1950*/  BSYNC B0 ;  /* 0x0000000000007941 */ /* 0x000fea0003800000 */
.L_x_1761:
[----:B------:R0:W-:Y:S04]  /*1960*/  STS [R10+0xc0], R3 ;  /* 0x0000c0030a007388 */ /* 0x0001e80000000800 */
[----:B------:R0:W-:Y:S04]  /*1970*/  STS [R10+0xc4], R12 ;  /* 0x0000c40c0a007388 */ /* 0x0001e80000000800 */
[----:B------:R0:W-:Y:S02]  /*1980*/  STS [R10+0xc8], R13 ;  /* 0x0000c80d0a007388 */ /* 0x0001e40000000800 */
[----:B0-----:R-:W-:Y:S05]  /*1990*/  WARPSYNC.COLLECTIVE R11, `(.L_x_1763) ;  /* 0x000000000b087348 */ /* 0x001fea0003c00000 */
[----:B------:R-:W-:Y:S01]  /*19a0*/  NOP ;  /* 0x0000000000007918 */ /* 0x000fe20000000000 */
[----:B0-----:R-:W-:Y:S01]  /*19b0*/  ENDCOLLECTIVE ;  /* 0x000000000000791b */ /* 0x001fe20003800000 */
.L_x_1763:
[----:B------:R-:W-:Y:S05]  /*19c0*/  BRA `(.L_x_1764) ;  /* 0xfffffff400547947 */ /* 0x000fea000383ffff */
.L_x_1752:
[----:B------:R-:W-:Y:S01]  /*19d0*/  BSSY B0, `(.L_x_1765) ;  /* 0x0000004000007945 */ /* 0x000fe20003800000 */
[----:B01----:R-:W-:Y:S05]  /*19e0*/  WARPSYNC.COLLECTIVE R11, `(.L_x_1766) ;  /* 0x000000000b087348 */ /* 0x003fea0003c00000 */
[----:B------:R-:W-:Y:S01]  /*19f0*/  NOP ;  /* 0x0000000000007918 */ /* 0x000fe20000000000 */
[----:B01----:R-:W-:Y:S01]  /*1a00*/  ENDCOLLECTIVE ;  /* 0x000000000000791b */ /* 0x003fe20003800000 */
.L_x_1766:
[----:B------:R-:W-:Y:S05]  /*1a10*/  BSYNC B0 ;  /* 0x0000000000007941 */ /* 0x000fea0003800000 */
.L_x_1765:
[----:B------:R0:W-:Y:S04]  /*1a20*/  STS [R10+0xc0], R3 ;  /* 0x0000c0030a007388 */ /* 0x0001e80000000800 */
[----:B------:R0:W-:Y:S04]  /*1a30*/  STS [R10+0xc4], R12 ;  /* 0x0000c40c0a007388 */ /* 0x0001e80000000800 */
[----:B------:R0:W-:Y:S02]  /*1a40*/  STS [R10+0xc8], R13 ;  /* 0x0000c80d0a007388 */ /* 0x0001e40000000800 */
[----:B0-----:R-:W-:Y:S05]  /*1a50*/  WARPSYNC.COLLECTIVE R11, `(.L_x_1767) ;  /* 0x000000000b087348 */ /* 0x001fea0003c00000 */
[----:B------:R-:W-:Y:S01]  /*1a60*/  NOP ;  /* 0x0000000000007918 */ /* 0x000fe20000000000 */
[----:B0-----:R-:W-:Y:S01]  /*1a70*/  ENDCOLLECTIVE ;  /* 0x000000000000791b */ /* 0x001fe20003800000 */
.L_x_1767:
[----:B------:R-:W-:Y:S05]  /*1a80*/  BRA `(.L_x_1768) ;  /* 0xfffffff400747947 */ /* 0x000fea000383ffff */
.L_x_1755:
[----:B------:R-:W-:Y:S01]  /*1a90*/  BSSY B0, `(.L_x_1769) ;  /* 0x0000004000007945 */ /* 0x000fe20003800000 */
[----:B012---:R-:W-:Y:S05]  /*1aa0*/  WARPSYNC.COLLECTIVE R11, `(.L_x_1770) ;  /* 0x000000000b087348 */ /* 0x007fea0003c00000 */
[----:B------:R-:W-:Y:S01]  /*1ab0*/  NOP ;  /* 0x0000000000007918 */ /* 0x000fe20000000000 */
[----:B012---:R-:W-:Y:S01]  /*1ac0*/  ENDCOLLECTIVE ;  /* 0x000000000000791b */ /* 0x007fe20003800000 */
.L_x_1770:
[----:B------:R-:W-:Y:S05]  /*1ad0*/  BSYNC B0 ;  /* 0x0000000000007941 */ /* 0x000fea0003800000 */
.L_x_1769:
[----:B------:R0:W-:Y:S04]  /*1ae0*/  STS [R10+0xc0], R3 ;  /* 0x0000c0030a007388 */ /* 0x0001e80000000800 */
[----:B------:R0:W-:Y:S04]  /*1af0*/  STS [R10+0xc4], R12 ;  /* 0x0000c40c0a007388 */ /* 0x0001e80000000800 */
[----:B------:R0:W-:Y:S02]  /*1b00*/  STS [R10+0xc8], R13 ;  /* 0x0000c80d0a007388 */ /* 0x0001e40000000800 */
[----:B0-----:R-:W-:Y:S05]  /*1b10*/  WARPSYNC.COLLECTIVE R11, `(.L_x_1771) ;  /* 0x000000000b087348 */ /* 0x001fea0003c00000 */
[----:B------:R-:W-:Y:S01]  /*1b20*/  NOP ;  /* 0x0000000000007918 */ /* 0x000fe20000000000 */
[----:B0-----:R-:W-:Y:S01]  /*1b30*/  ENDCOLLECTIVE ;  /* 0x000000000000791b */ /* 0x001fe20003800000 */
.L_x_1771:
[----:B------:R-:W-:Y:S05]  /*1b40*/  BRA `(.L_x_1772) ;  /* 0xfffffff400947947 */ /* 0x000fea000383ffff */
.L_x_1758:
[----:B------:R-:W-:Y:S01]  /*1b50*/  BSSY B0, `(.L_x_1773) ;  /* 0x0000005000007945 */ /* 0x000fe20003800000 */
[----:B------:R-:W-:-:S13]  /*1b60*/  ISETP.GE.U32.AND P0, PT, R2, 0x10, PT ;  /* 0x000000100200780c */ /* 0x000fda0003f06070 */
[----:B0123--:R-:W-:Y:S05]  /*1b70*/  WARPSYNC.COLLECTIVE R11, `(.L_x_1774) ;  /* 0x000000000b087348 */ /* 0x00ffea0003c00000 */
[----:B------:R-:W-:Y:S01]  /*1b80*/  NOP ;  /* 0x0000000000007918 */ /* 0x000fe20000000000 */
[----:B0123--:R-:W-:Y:S01]  /*1b90*/  ENDCOLLECTIVE ;  /* 0x000000000000791b */ /* 0x00ffe20003800000 */
.L_x_1774:
[----:B------:R-:W-:Y:S05]  /*1ba0*/  BSYNC B0 ;  /* 0x0000000000007941 */ /* 0x000fea0003800000 */
.L_x_1773:
[----:B------:R0:W-:Y:S01]  /*1bb0*/  STS [R10+0xc0], R3 ;  /* 0x0000c0030a007388 */ /* 0x0001e20000000800 */
[----:B------:R-:W-:-:S03]  /*1bc0*/  ISETP.NE.OR P1, PT, R3, RZ, !P0 ;  /* 0x000000ff0300720c */ /* 0x000fc60004725670 */
[----:B------:R0:W-:Y:S04]  /*1bd0*/  STS [R10+0xc4], R12 ;  /* 0x0000c40c0a007388 */ /* 0x0001e80000000800 */
[----:B------:R0:W-:Y:S06]  /*1be0*/  STS [R10+0xc8], R13 ;  /* 0x0000c80d0a007388 */ /* 0x0001ec0000000800 */
[----:B0-----:R-:W-:Y:S05]  /*1bf0*/  WARPSYNC.COLLECTIVE R11, `(.L_x_1775) ;  /* 0x000000000b087348 */ /* 0x001fea0003c00000 */
[----:B------:R-:W-:Y:S01]  /*1c00*/  NOP ;  /* 0x0000000000007918 */ /* 0x000fe20000000000 */
[----:B0-----:R-:W-:Y:S01]  /*1c10*/  ENDCOLLECTIVE ;  /* 0x000000000000791b */ /* 0x001fe20003800000 */
.L_x_1775:
[----:B------:R-:W0:Y:S04]  /*1c20*/  @P0 LDS R2, [R10] ;  /* 0x000000000a020984 */ /* 0x000e280000000800 */
[----:B------:R-:W1:Y:S04]  /*1c30*/  @P0 LDS R14, [R10+0x8] ;  /* 0x000008000a0e0984 */ /* 0x000e680000000800 */
[----:B------:R2:W3:Y:S01]  /*1c40*/  @P0 LDS R15, [R10+0x4] ;  /* 0x000004000a0f0984 */ /* 0x0004e20000000800 */
[----:B0-----:R-:W-:Y:S02]  /*1c50*/  @P0 IMAD.IADD R2, R3, 0x1, R2 ;  /* 0x0000000103020824 */ /* 0x001fe400078e0202 */
[----:B-1----:R-:W-:-:S03]  /*1c60*/  @!P1 FADD.FTZ R17, R14, R17 ;  /* 0x000000110e119221 */ /* 0x002fc60000010000 */
[----:B--2---:R-:W-:-:S07]  /*1c70*/  @P0 MOV R3, R2 ;  /* 0x0000000200030202 */ /* 0x004fce0000000f00 */
[----:B---3--:R-:W-:Y:S05]  /*1c80*/  WARPSYNC.COLLECTIVE R11, `(.L_x_1776) ;  /* 0x000000000b087348 */ /* 0x008fea0003c00000 */
[----:B------:R-:W-:Y:S01]  /*1c90*/  NOP ;  /* 0x0000000000007918 */ /* 0x000fe20000000000 */
[----:B---3--:R-:W-:Y:S01]  /*1ca0*/  ENDCOLLECTIVE ;  /* 0x000000000000791b */ /* 0x008fe20003800000 */
.L_x_1776:
[----:B------:R-:W-:Y:S01]  /*1cb0*/  @!P1 FADD.FTZ R16, R15, R16 ;  /* 0x000000100f109221 */ /* 0x000fe20000010000 */
[----:B------:R-:W-:Y:S01]  /*1cc0*/  @P0 IMAD.MOV.U32 R13, RZ, RZ, R17 ;  /* 0x000000ffff0d0224 */ /* 0x000fe200078e0011 */
[----:B------:R0:W-:Y:S03]  /*1cd0*/  STS [R10+0xc0], R3 ;  /* 0x0000c0030a007388 */ /* 0x0001e60000000800 */
[----:B------:R-:W-:-:S05]  /*1ce0*/  @P0 MOV R12, R16 ;  /* 0x00000010000c0202 */ /* 0x000fca0000000f00 */
[----:B------:R0:W-:Y:S04]  /*1cf0*/  STS [R10+0xc4], R12 ;  /* 0x0000c40c0a007388 */ /* 0x0001e80000000800 */
[----:B------:R0:W-:Y:S02]  /*1d00*/  STS [R10+0xc8], R13 ;  /* 0x0000c80d0a007388 */ /* 0x0001e40000000800 */
[----:B0-----:R-:W-:Y:S05]  /*1d10*/  WARPSYNC.COLLECTIVE R11, `(.L_x_1777) ;  /* 0x000000000b087348 */ /* 0x001fea0003c00000 */
[----:B------:R-:W-:Y:S01]  /*1d20*/  NOP ;  /* 0x0000000000007918 */ /* 0x000fe20000000000 */
[----:B0-----:R-:W-:Y:S01]  /*1d30*/  ENDCOLLECTIVE ;  /* 0x000000000000791b */ /* 0x001fe20003800000 */
.L_x_1777:
[----:B------:R-:W-:Y:S05]  /*1d40*/  BRA `(.L_x_1778) ;  /* 0xfffffff400ac7947 */ /* 0x000fea000383ffff */
.L_x_1779:
        /* <DEDUP_REMOVED lines=11> */
.L_x_4455:


//--------------------- .text._Z30group_norm_nhwc_fwd_sum_kernelI11Fp32IOFp32WLi140EEv26Group_norm_nhwc_fwd_params --------------------------
	.section	.text._Z30group_norm_nhwc_fwd_sum_kernelI11Fp32IOFp32WLi140EEv26Group_norm_nhwc_fwd_params,"ax",@progbits
	.align	128
        .global         _Z30group_norm_nhwc_fwd_sum_kernelI11Fp32IOFp32WLi140EEv26Group_norm_nhwc_fwd_params
        .type           _Z30group_norm_nhwc_fwd_sum_kernelI11Fp32IOFp32WLi140EEv26Group_norm_nhwc_fwd_params,@function
        .size           _Z30group_norm_nhwc_fwd_sum_kernelI11Fp32IOFp32WLi140EEv26Group_norm_nhwc_fwd_params,(.L_x_4456 - _Z30group_norm_nhwc_fwd_sum_kernelI11Fp32IOFp32WLi140EEv26Group_norm_nhwc_fwd_params)
        .other          _Z30group_norm_nhwc_fwd_sum_kernelI11Fp32IOFp32WLi140EEv26Group_norm_nhwc_fwd_params,@"STO_CUDA_ENTRY STV_DEFAULT"
_Z30group_norm_nhwc_fwd_sum_kernelI11Fp32IOFp32WLi140EEv26Group_norm_nhwc_fwd_params:
.text._Z30group_norm_nhwc_fwd_sum_kernelI11Fp32IOFp32WLi140EEv26Group_norm_nhwc_fwd_params:
        /* <DEDUP_REMOVED lines=36> */
[----:B------:R-:W-:Y:S01]  /*0240*/  HFMA2.MMA R7, -RZ, RZ, 0, 0 ;  /* 0x00000000ff077435 */ /* 0x000fe200000001ff */
[----:B------:R-:W-:Y:S01]  /*0250*/  ISETP.GE.U32.AND P0, PT, R10, UR10, PT ;  /* 0x0000000a0a007c0c */ /* 0x000fe2000bf06070 */
[----:B------:R-:W-:Y:S02]  /*0260*/  IMAD.MOV.U32 R21, RZ, RZ, R3 ;  /* 0x000000ffff157224 */ /* 0x000fe400078e0003 */
[----:B------:R-:W-:Y:S01]  /*0270*/  IMAD.MOV.U32 R20, RZ, RZ, RZ ;  /* 0x000000ffff147224 */ /* 0x000fe200078e00ff */
[----:B------:R-:W-:-:S13]  /*0280*/  ISETP.GE.AND.EX P0, PT, R11, UR11, PT, P0 ;  /* 0x0000000b0b007c0c */ /* 0x000fda000bf06300 */
.L_x_1782:
        /* <DEDUP_REMOVED lines=23> */
.L_x_1781:
        /* <DEDUP_REMOVED lines=9> */
.L_x_1783:
        /* <DEDUP_REMOVED lines=79> */
.L_x_1780:
[----:B------:R-:W-:Y:S01]  /*0980*/  ULDC UR9, c[0x0][0x29c] ;  /* 0x0000a70000097ab9 */ /* 0x000fe20000000800 */
[----:B------:R-:W-:Y:S01]  /*0990*/  IMAD.MOV.U32 R2, RZ, RZ, RZ ;  /* 0x000000ffff027224 */ /* 0x000fe200078e00ff */
[----:B------:R-:W0:Y:S01]  /*09a0*/  I2F.U32.RP R5, UR9 ;  /* 0x0000000900057d06 */ /* 0x000e220008209000 */
[----:B------:R-:W-:-:S07]  /*09b0*/  ISETP.NE.U32.AND P2, PT, RZ, UR9, PT ;  /* 0x00000009ff007c0c */ /* 0x000fce000bf45070 */
[----:B0-----:R-:W0:Y:S02]  /*09c0*/  MUFU.RCP R5, R5 ;  /* 0x0000000500057308 */ /* 0x001e240000001000 */
[----:B0-----:R-:W-:-:S06]  /*09d0*/  VIADD R6, R5, 0xffffffe ;  /* 0x0ffffffe05067836 */ /* 0x001fcc0000000000 */
[----:B------:R0:W1:Y:S02]  /*09e0*/  F2I.FTZ.U32.TRUNC.NTZ R3, R6 ;  /* 0x0000000600037305 */ /* 0x000064000021f000 */
[----:B0-----:R-:W-:Y:S02]  /*09f0*/  MOV R6, 0x400 ;  /* 0x0000040000067802 */ /* 0x001fe40000000f00 */
[----:B-1----:R-:W-:-:S05]  /*0a00*/  IADD3 R9, RZ, -R3, RZ ;  /* 0x80000003ff097210 */ /* 0x002fca0007ffe0ff */
[----:B------:R-:W-:-:S04]  /*0a10*/  IMAD R9, R9, UR9, RZ ;  /* 0x0000000909097c24 */ /* 0x000fc8000f8e02ff */
[----:B------:R-:W-:-:S06]  /*0a20*/  IMAD.HI.U32 R3, R3, R9, R2 ;  /* 0x0000000903037227 */ /* 0x000fcc00078e0002 */
[----:B------:R-:W-:-:S05]  /*0a30*/  IMAD.HI.U32 R2, R3, R4, RZ ;  /* 0x0000000403027227 */ /* 0x000fca00078e00ff */
[----:B------:R-:W-:-:S05]  /*0a40*/  IADD3 R3, -R2, RZ, RZ ;  /* 0x000000ff02037210 */ /* 0x000fca0007ffe1ff */
        /* <DEDUP_REMOVED lines=8> */
[----:B------:R-:W-:Y:S01]  /*0ad0*/  @!P2 LOP3.LUT R2, RZ, UR9, RZ, 0x33, !PT ;  /* 0x00000009ff02ac12 */ /* 0x000fe2000f8e33ff */
[----:B------:R-:W-:-:S03]  /*0ae0*/  IMAD R8, R0, 0xc, R11 ;  /* 0x0000000c00087824 */ /* 0x000fc600078e020b */
[----:B------:R-:W-:Y:S02]  /*0af0*/  IADD3 R5, -R2, RZ, RZ ;  /* 0x000000ff02057210 */ /* 0x000fe40007ffe1ff */
[----:B------:R0:W-:Y:S03]  /*0b00*/  STS [R8+0x214], R20 ;  /* 0x0002141408007388 */ /* 0x0001e60000000800 */
[----:B------:R-:W-:Y:S01]  /*0b10*/  IMAD R4, R5, UR9, R4 ;  /* 0x0000000905047c24 */ /* 0x000fe2000f8e0204 */
[----:B------:R0:W-:Y:S04]  /*0b20*/  STS [R8+0x218], R7 ;  /* 0x0002180708007388 */ /* 0x0001e80000000800 */
        /* <DEDUP_REMOVED lines=15> */
[----:B------:R-:W5:Y:S01]  /*0c20*/  LDS R9, [R5+0x218] ;  /* 0x0002180005097984 */ /* 0x000f620000000800 */
[----:B0-----:R-:W-:-:S03]  /*0c30*/  SHF.R.U32.HI R23, RZ, 0x2, R25 ;  /* 0x00000002ff177819 */ /* 0x001fc60000011619 */
        /* <DEDUP_REMOVED lines=10> */
[----:B------:R-:W4:Y:S01]  /*0ce0*/  LDS R7, [R5+0x248] ;  /* 0x0002480005077984 */ /* 0x000f220000000800 */
[----:B-----5:R-:W-:Y:S01]  /*0cf0*/  @!P0 FADD.FTZ R15, R15, R8 ;  /* 0x000000080f0f8221 */ /* 0x020fe20000010000 */
[----:B------:R-:W-:Y:S01]  /*0d00*/  @!P0 FADD.FTZ R16, R16, R9 ;  /* 0x0000000910108221 */ /* 0x000fe20000010000 */
[----:B------:R-:W-:-:S04]  /*0d10*/  IMAD.WIDE.U32 R8, R23, 0x24924925, RZ ;  /* 0x2492492517087825 */ /* 0x000fc800078e00ff */
[----:B0-----:R-:W-:Y:S01]  /*0d20*/  @!P1 FADD.FTZ R20, R15, R20 ;  /* 0x000000140f149221 */ /* 0x001fe20000010000 */
[----:B------:R-:W-:Y:S02]  /*0d30*/  IMAD R8, R9, -0x1c, R25 ;  /* 0xffffffe409087824 */ /* 0x000fe400078e0219 */
[----:B------:R-:W-:Y:S01]  /*0d40*/  @!P1 FADD.FTZ R19, R16, R19 ;  /* 0x0000001310139221 */ /* 0x000fe20000010000 */
[----:B------:R-:W-:Y:S01]  /*0d50*/  IADD3 R17, R18, R12, R17 ;  /* 0x0000000c12117210 */ /* 0x000fe20007ffe011 */
[----:B------:R-:W-:Y:S02]  /*0d60*/  IMAD R12, R8, 0xc, R11 ;  /* 0x0000000c080c7824 */ /* 0x000fe400078e020b */
[----:B------:R-:W-:Y:S02]  /*0d70*/  IMAD.MOV.U32 R11, RZ, RZ, 0xfffffff ;  /* 0x0fffffffff0b7424 */ /* 0x000fe400078e00ff */
[----:B-1----:R-:W-:Y:S01]  /*0d80*/  @!P2 FADD.FTZ R13, R20, R13 ;  /* 0x0000000d140da221 */ /* 0x002fe20000010000 */
[----:B------:R-:W-:Y:S01]  /*0d90*/  IADD3 R9, R21, R17, R22 ;  /* 0x0000001115097210 */ /* 0x000fe20007ffe016 */
[----:B--2---:R-:W-:Y:S01]  /*0da0*/  @!P2 FADD.FTZ R14, R19, R14 ;  /* 0x0000000e130ea221 */ /* 0x004fe20000010000 */
[----:B------:R-:W-:-:S03]  /*0db0*/  R2UR UR4, R11 ;  /* 0x000000000b0472ca */ /* 0x000fc600000e0000 */
[----:B------:R0:W-:Y:S01]  /*0dc0*/  STS [R12+0xc0], R9 ;  /* 0x0000c0090c007388 */ /* 0x0001e20000000800 */
[----:B---3--:R-:W-:Y:S01]  /*0dd0*/  @!P3 FADD.FTZ R10, R13, R10 ;  /* 0x0000000a0d0ab221 */ /* 0x008fe20000010000 */
[----:B----4-:R-:W-:-:S04]  /*0de0*/  @!P3 FADD.FTZ R7, R14, R7 ;  /* 0x000000070e07b221 */ /* 0x010fc80000010000 */
[----:B------:R0:W-:Y:S04]  /*0df0*/  STS [R12+0xc4], R10 ;  /* 0x0000c40a0c007388 */ /* 0x0001e80000000800 */
[----:B------:R0:W-:Y:S01]  /*0e00*/  STS [R12+0xc8], R7 ;  /* 0x0000c8070c007388 */ /* 0x0001e20000000800 */
[----:B------:R-:W-:Y:S05]  /*0e10*/  BRA.DIV UR4, `(.L_x_1785) ;  /* 0x0000000a04f87947 */ /* 0x000fea000b800000 */
[----:B------:R-:W-:Y:S01]  /*0e20*/  NOP ;  /* 0x0000000000007918 */ /* 0x000fe20000000000 */
.L_x_1799:
        /* <DEDUP_REMOVED lines=9> */
[----:B0-----:R-:W-:Y:S02]  /*0ec0*/  FSEL R7, R14, R7, !P0 ;  /* 0x000000070e077208 */ /* 0x001fe40004000000 */
[----:B---3--:R-:W-:Y:S02]  /*0ed0*/  IADD3 R9, R9, R16, RZ ;  /* 0x0000001009097210 */ /* 0x008fe40007ffe0ff */
[----:B------:R-:W-:-:S07]  /*0ee0*/  FSEL R10, R13, R10, !P0 ;  /* 0x0000000a0d0a7208 */ /* 0x000fce0004000000 */
.L_x_1787:
[----:B------:R-:W-:Y:S05]  /*0ef0*/  BSYNC B0 ;  /* 0x0000000000007941 */ /* 0x000fea0003800000 */
.L_x_1786:
[----:B------:R-:W-:-:S13]  /*0f00*/  R2UR UR4, R11 ;  /* 0x000000000b0472ca */ /* 0x000fda00000e0000 */
[----:B------:R-:W-:Y:S05]  /*0f10*/  BRA.DIV UR4, `(.L_x_1788) ;  /* 0x0000000a04c87947 */ /* 0x000fea000b800000 */
[----:B------:R-:W-:Y:S01]  /*0f20*/  NOP ;  /* 0x0000000000007918 */ /* 0x000fe20000000000 */
[----:B------:R1:W-:Y:S04]  /*0f30*/  STS [R12+0xc0], R9 ;  /* 0x0000c0090c007388 */ /* 0x0003e80000000800 */
[----:B------:R1:W-:Y:S04]  /*0f40*/  STS [R12+0xc4], R10 ;  /* 0x0000c40a0c007388 */ /* 0x0003e80000000800 */
[----:B------:R1:W-:Y:S01]  /*0f50*/  STS [R12+0xc8], R7 ;  /* 0x0000c8070c007388 */ /* 0x0003e20000000800 */
[----:B------:R-:W-:Y:S01]  /*0f60*/  NOP ;  /* 0x0000000000007918 */ /* 0x000fe20000000000 */
.L_x_1803:
        /* <DEDUP_REMOVED lines=9> */
[----:B01----:R-:W-:Y:S01]  /*1000*/  FSEL R7, R14, R7, !P0 ;  /* 0x000000070e077208 */ /* 0x003fe20004000000 */
[----:B----4-:R-:W-:Y:S01]  /*1010*/  IMAD.IADD R9, R9, 0x1, R16 ;  /* 0x0000000109097824 */ /* 0x010fe200078e0210 */
[----:B------:R-:W-:-:S07]  /*1020*/  FSEL R10, R13, R10, !P0 ;  /* 0x0000000a0d0a7208 */ /* 0x000fce0004000000 */
.L_x_1790:
[----:B------:R-:W-:Y:S05]  /*1030*/  BSYNC B0 ;  /* 0x0000000000007941 */ /* 0x000fea0003800000 */
.L_x_1789:
[----:B------:R-:W-:-:S13]  /*1040*/  R2UR UR4, R11 ;  /* 0x000000000b0472ca */ /* 0x000fda00000e0000 */
[----:B------:R-:W-:Y:S05]  /*1050*/  BRA.DIV UR4, `(.L_x_1791) ;  /* 0x0000000a04a87947 */ /* 0x000fea000b800000 */
[----:B------:R-:W-:Y:S01]  /*1060*/  NOP ;  /* 0x0000000000007918 */ /* 0x000fe20000000000 */
[----:B------:R2:W-:Y:S04]  /*1070*/  STS [R12+0xc0], R9 ;  /* 0x0000c0090c007388 */ /* 0x0005e80000000800 */
[----:B------:R2:W-:Y:S04]  /*1080*/  STS [R12+0xc4], R10 ;  /* 0x0000c40a0c007388 */ /* 0x0005e80000000800 */
[----:B------:R2:W-:Y:S01]  /*1090*/  STS [R12+0xc8], R7 ;  /* 0x0000c8070c007388 */ /* 0x0005e20000000800 */
[----:B------:R-:W-:Y:S01]  /*10a0*/  NOP ;  /* 0x0000000000007918 */ /* 0x000fe20000000000 */
.L_x_1807:
        /* <DEDUP_REMOVED lines=9> */
[----:B012---:R-:W-:Y:S02]  /*1140*/  FSEL R7, R14, R7, !P0 ;  /* 0x000000070e077208 */ /* 0x007fe40004000000 */
[----:B-----5:R-:W-:Y:S02]  /*1150*/  IADD3 R9, R9, R16, RZ ;  /* 0x0000001009097210 */ /* 0x020fe40007ffe0ff */
[----:B------:R-:W-:-:S07]  /*1160*/  FSEL R10, R13, R10, !P0 ;  /* 0x0000000a0d0a7208 */ /* 0x000fce0004000000 */
.L_x_1793:
[----:B------:R-:W-:Y:S05]  /*1170*/  BSYNC B0 ;  /* 0x0000000000007941 */ /* 0x000fea0003800000 */
.L_x_1792:
[----:B------:R-:W-:-:S13]  /*1180*/  R2UR UR4, R11 ;  /* 0x000000000b0472ca */ /* 0x000fda00000e0000 */
[----:B------:R-:W-:Y:S05]  /*1190*/  BRA.DIV UR4, `(.L_x_1794) ;  /* 0x0000000a04887947 */ /* 0x000fea000b800000 */
[----:B------:R-:W-:Y:S01]  /*11a0*/  NOP ;  /* 0x0000000000007918 */ /* 0x000fe20000000000 */
[----:B------:R3:W-:Y:S04]  /*11b0*/  STS [R12+0xc0], R9 ;  /* 0x0000c0090c007388 */ /* 0x0007e80000000800 */
[----:B------:R3:W-:Y:S04]  /*11c0*/  STS [R12+0xc4], R10 ;  /* 0x0000c40a0c007388 */ /* 0x0007e80000000800 */
[----:B------:R3:W-:Y:S01]  /*11d0*/  STS [R12+0xc8], R7 ;  /* 0x0000c8070c007388 */ /* 0x0007e20000000800 */
[----:B------:R-:W-:Y:S01]  /*11e0*/  NOP ;  /* 0x0000000000007918 */ /* 0x000fe20000000000 */
.L_x_1811:
        /* <DEDUP_REMOVED lines=9> */
[----:B0123--:R-:W-:Y:S01]  /*1280*/  FSEL R7, R14, R7, !P0 ;  /* 0x000000070e077208 */ /* 0x00ffe20004000000 */
[----:B------:R-:W-:Y:S01]  /*1290*/  IMAD.IADD R9, R9, 0x1, R16 ;  /* 0x0000000109097824 */ /* 0x000fe200078e0210 */
[----:B------:R-:W-:-:S07]  /*12a0*/  FSEL R10, R13, R10, !P0 ;  /* 0x0000000a0d0a7208 */ /* 0x000fce0004000000 */
.L_x_1796:
[----:B------:R-:W-:Y:S05]  /*12b0*/  BSYNC B0 ;  /* 0x0000000000007941 */ /* 0x000fea0003800000 */
.L_x_1795:
        /* <DEDUP_REMOVED lines=14> */
[----:B----4-:R-:W-:Y:S01]  /*13a0*/  @P0 IADD3 R8, R9, R8, RZ ;  /* 0x0000000809080210 */ /* 0x010fe20007ffe0ff */
[----:B-----5:R-:W-:-:S04]  /*13b0*/  @!P1 FADD.FTZ R16, R13, R16 ;  /* 0x000000100d109221 */ /* 0x020fc80000010000 */
[----:B0123--:R-:W-:Y:S01]  /*13c0*/  @P0 IMAD.MOV.U32 R9, RZ, RZ, R8 ;  /* 0x000000ffff090224 */ /* 0x00ffe200078e0008 */
[----:B------:R-:W-:Y:S01]  /*13d0*/  NOP ;  /* 0x0000000000007918 */ /* 0x000fe20000000000 */
[----:B------:R-:W-:Y:S01]  /*13e0*/  @!P1 FADD.FTZ R15, R14, R15 ;  /* 0x0000000f0e0f9221 */ /* 0x000fe20000010000 */
[----:B------:R-:W-:Y:S02]  /*13f0*/  @P0 MOV R7, R16 ;  /* 0x0000001000070202 */ /* 0x000fe40000000f00 */
[----:B------:R0:W-:Y:S01]  /*1400*/  STS [R12+0xc0], R9 ;  /* 0x0000c0090c007388 */ /* 0x0001e20000000800 */
[----:B------:R-:W-:-:S05]  /*1410*/  @P0 IMAD.MOV.U32 R10, RZ, RZ, R15 ;  /* 0x000000ffff0a0224 */ /* 0x000fca00078e000f */
[----:B------:R0:W-:Y:S04]  /*1420*/  STS [R12+0xc4], R10 ;  /* 0x0000c40a0c007388 */ /* 0x0001e80000000800 */
[----:B------:R0:W-:Y:S01]  /*1430*/  STS [R12+0xc8], R7 ;  /* 0x0000c8070c007388 */ /* 0x0001e20000000800 */
[----:B------:R-:W-:Y:S01]  /*1440*/  NOP ;  /* 0x0000000000007918 */ /* 0x000fe20000000000 */
.L_x_1817:
[----:B------:R-:W1:Y:S01]  /*1450*/  LDS R22, [R5+0x210] ;  /* 0x0002100005167984 */ /* 0x000e620000000800 */
[----:B------:R-:W-:Y:S02]  /*1460*/  ISETP.NE.AND P1, PT, R0, RZ, PT ;  /* 0x000000ff0000720c */ /* 0x000fe40003f25270 */
[----:B------:R-:W-:Y:S01]  /*1470*/  PLOP3.LUT P0, PT, PT, PT, PT, 0x80, 0x0 ;  /* 0x000000000000781c */ /* 0x000fe20003f0f070 */
[----:B------:R-:W2:Y:S01]  /*1480*/  LDS R16, [R5+0x21c] ;  /* 0x00021c0005107984 */ /* 0x000ea20000000800 */
[----:B------:R-:W-:-:S03]  /*1490*/  LEA R27, R3, R6, 0x18 ;  /* 0x00000006031b7211 */ /* 0x000fc600078ec0ff */
[----:B------:R-:W3:Y:S02]  /*14a0*/  LDS R13, [R12+0xb4] ;  /* 0x0000b4000c0d7984 */ /* 0x000ee40000000800 */
[----:B------:R-:W-:Y:S02]  /*14b0*/  IMAD R27, R0, 0x3c, R27 ;  /* 0x0000003c001b7824 */ /* 0x000fe400078e021b */
[----:B------:R-:W-:Y:S04]  /*14c0*/  LDS R14, [R12+0xb8] ;  /* 0x0000b8000c0e7984 */ /* 0x000fe80000000800 */
[----:B------:R-:W4:Y:S04]  /*14d0*/  LDS R25, [R5+0x214] ;  /* 0x0002140005197984 */ /* 0x000f280000000800 */
[----:B------:R-:W-:Y:S04]  /*14e0*/  LDS R24, [R5+0x218] ;  /* 0x0002180005187984 */ /* 0x000fe80000000800 */
[----:B------:R-:W5:Y:S04]  /*14f0*/  LDS R15, [R12+0xbc] ;  /* 0x0000bc000c0f7984 */ /* 0x000f680000000800 */
[----:B------:R-:W5:Y:S04]  /*1500*/  LDS R17, [R5+0x228] ;  /* 0x0002280005117984 */ /* 0x000f680000000800 */
[----:B------:R-:W5:Y:S04]  /*1510*/  LDS R19, [R5+0x234] ;  /* 0x0002340005137984 */ /* 0x000f680000000800 */
[----:B------:R-:W5:Y:S04]  /*1520*/  LDS R18, [R5+0x220] ;  /* 0x0002200005127984 */ /* 0x000f680000000800 */
[----:B------:R-:W5:Y:S01]  /*1530*/  LDS R20, [R5+0x224] ;  /* 0x0002240005147984 */ /* 0x000f620000000800 */
[----:B-1----:R-:W-:-:S03]  /*1540*/  @P1 ISETP.NE.AND P2, PT, R22, RZ, PT ;  /* 0x000000ff1600120c */ /* 0x002fc60003f45270 */
[----:B------:R-:W1:Y:S01]  /*1550*/  LDS R21, [R5+0x240] ;  /* 0x0002400005157984 */ /* 0x000e620000000800 */
[----:B------:R-:W-:Y:S02]  /*1560*/  @P1 PLOP3.LUT P0, PT, P2, PT, PT, 0x80, 0x0 ;  /* 0x000000000000181c */ /* 0x000fe4000170f070 */
[----:B--2---:R-:W-:Y:S01]  /*1570*/  ISETP.NE.AND P2, PT, R16, RZ, PT ;  /* 0x000000ff1000720c */ /* 0x004fe20003f45270 */
[----:B------:R-:W2:Y:S01]  /*1580*/  LDS R11, [R5+0x22c] ;  /* 0x00022c00050b7984 */ /* 0x000ea20000000800 */
[----:B---3--:R-:W-:-:S03]  /*1590*/  @P1 IADD3 R22, R13, R22, RZ ;  /* 0x000000160d161210 */ /* 0x008fc60007ffe0ff */
[----:B0-----:R-:W0:Y:S02]  /*15a0*/  LDS R9, [R5+0x230] ;  /* 0x0002300005097984 */ /* 0x001e240000000800 */
[----:B------:R-:W-:Y:S02]  /*15b0*/  IMAD.IADD R16, R16, 0x1, R22 ;  /* 0x0000000110107824 */ /* 0x000fe400078e0216 */
[----:B------:R-:W3:Y:S02]  /*15c0*/  LDS R10, [R5+0x238] ;  /* 0x00023800050a7984 */ /* 0x000ee40000000800 */
[----:B----4-:R-:W-:Y:S02]  /*15d0*/  @!P0 FADD.FTZ R25, R14, R25 ;  /* 0x000000190e198221 */ /* 0x010fe40000010000 */
[----:B------:R-:W4:Y:S04]  /*15e0*/  LDS R8, [R5+0x23c] ;  /* 0x00023c0005087984 */ /* 0x000f280000000800 */
[----:B------:R-:W4:Y:S01]  /*15f0*/  LDS R7, [R5+0x244] ;  /* 0x0002440005077984 */ /* 0x000f220000000800 */
[----:B-----5:R-:W-:-:S03]  /*1600*/  @!P0 FADD.FTZ R24, R15, R24 ;  /* 0x000000180f188221 */ /* 0x020fc60000010000 */
[----:B------:R-:W5:Y:S01]  /*1610*/  LDS R23, [R5+0x248] ;  /* 0x0002480005177984 */ /* 0x000f620000000800 */
[C---:B------:R-:W-:Y:S02]  /*1620*/  ISETP.NE.AND P0, PT, R17.reuse, RZ, PT ;  /* 0x000000ff1100720c */ /* 0x040fe40003f05270 */
[----:B------:R-:W-:Y:S01]  /*1630*/  IADD3 R12, R17, R16, RZ ;  /* 0x00000010110c7210 */ /* 0x000fe20007ffe0ff */
[----:B------:R0:W-:Y:S01]  /*1640*/  STS [R27+0x210], R22 ;  /* 0x000210161b007388 */ /* 0x0001e20000000800 */
[C---:B------:R-:W-:Y:S01]  /*1650*/  ISETP.NE.AND P1, PT, R19.reuse, RZ, PT ;  /* 0x000000ff1300720c */ /* 0x040fe20003f25270 */
[----:B------:R-:W-:Y:S02]  /*1660*/  @!P2 FADD.FTZ R18, R18, R25 ;  /* 0x000000191212a221 */ /* 0x000fe40000010000 */
[----:B------:R-:W-:Y:S01]  /*1670*/  IMAD.IADD R14, R19, 0x1, R12 ;  /* 0x00000001130e7824 */ /* 0x000fe200078e020c */
[----:B------:R0:W-:Y:S01]  /*1680*/  STS [R27+0x21c], R16 ;  /* 0x00021c101b007388 */ /* 0x0001e20000000800 */
[----:B------:R-:W-:-:S03]  /*1690*/  @!P2 FADD.FTZ R20, R20, R24 ;  /* 0x000000181414a221 */ /* 0x000fc60000010000 */
[----:B------:R3:W-:Y:S01]  /*16a0*/  STS [R27+0x214], R25 ;  /* 0x000214191b007388 */ /* 0x0007e20000000800 */
[C---:B-1----:R-:W-:Y:S02]  /*16b0*/  ISETP.NE.AND P2, PT, R21.reuse, RZ, PT ;  /* 0x000000ff1500720c */ /* 0x042fe40003f45270 */
[----:B------:R-:W-:Y:S01]  /*16c0*/  IADD3 R21, R21, R14, RZ ;  /* 0x0000000e15157210 */ /* 0x000fe20007ffe0ff */
[----:B------:R1:W-:Y:S01]  /*16d0*/  STS [R27+0x218], R24 ;  /* 0x000218181b007388 */ /* 0x0003e20000000800 */
[----:B--2---:R-:W-:-:S03]  /*16e0*/  @!P0 FADD.FTZ R11, R11, R18 ;  /* 0x000000120b0b8221 */ /* 0x004fc60000010000 */
[----:B------:R1:W-:Y:S01]  /*16f0*/  STS [R27+0x228], R12 ;  /* 0x0002280c1b007388 */ /* 0x0003e20000000800 */
[----:B0-----:R-:W-:-:S03]  /*1700*/  @!P0 FADD.FTZ R9, R9, R20 ;  /* 0x0000001409098221 */ /* 0x001fc60000010000 */
[----:B------:R1:W-:Y:S01]  /*1710*/  STS [R27+0x220], R18 ;  /* 0x000220121b007388 */ /* 0x0003e20000000800 */
[----:B---3--:R-:W-:-:S03]  /*1720*/  @!P1 FADD.FTZ R10, R10, R11 ;  /* 0x0000000b0a0a9221 */ /* 0x008fc60000010000 */
[----:B------:R1:W-:Y:S01]  /*1730*/  STS [R27+0x224], R20 ;  /* 0x000224141b007388 */ /* 0x0003e20000000800 */
[----:B----4-:R-:W-:-:S03]  /*1740*/  @!P1 FADD.FTZ R8, R8, R9 ;  /* 0x0000000908089221 */ /* 0x010fc60000010000 */
[----:B------:R1:W-:Y:S01]  /*1750*/  STS [R27+0x234], R14 ;  /* 0x0002340e1b007388 */ /* 0x0003e20000000800 */
[----:B------:R-:W-:-:S03]  /*1760*/  @!P2 FADD.FTZ R7, R7, R10 ;  /* 0x0000000a0707a221 */ /* 0x000fc60000010000 */
[----:B------:R1:W-:Y:S01]  /*1770*/  STS [R27+0x22c], R11 ;  /* 0x00022c0b1b007388 */ /* 0x0003e20000000800 */
[----:B-----5:R-:W-:-:S03]  /*1780*/  @!P2 FADD.FTZ R23, R23, R8 ;  /* 0x000000081717a221 */ /* 0x020fc60000010000 */
[----:B------:R1:W-:Y:S04]  /*1790*/  STS [R27+0x230], R9 ;  /* 0x000230091b007388 */ /* 0x0003e80000000800 */
[----:B------:R1:W-:Y:S04]  /*17a0*/  STS [R27+0x240], R21 ;  /* 0x000240151b007388 */ /* 0x0003e80000000800 */
[----:B------:R1:W-:Y:S04]  /*17b0*/  STS [R27+0x238], R10 ;  /* 0x0002380a1b007388 */ /* 0x0003e80000000800 */
[----:B------:R1:W-:Y:S04]  /*17c0*/  STS [R27+0x23c], R8 ;  /* 0x00023c081b007388 */ /* 0x0003e80000000800 */
[----:B------:R1:W-:Y:S04]  /*17d0*/  STS [R27+0x244], R7 ;  /* 0x000244071b007388 */ /* 0x0003e80000000800 */
[----:B------:R1:W-:Y:S02]  /*17e0*/  STS [R27+0x248], R23 ;  /* 0x000248171b007388 */ /* 0x0003e40000000800 */
.L_x_1784:
[----:B------:R-:W-:Y:S01]  /*17f0*/  LEA R5, R3, R6, 0x18 ;  /* 0x0000000603057211 */ /* 0x000fe200078ec0ff */
[----:B------:R-:W-:Y:S05]  /*1800*/  WARPSYNC.ALL ;  /* 0x0000000000007948 */ /* 0x000fea0003800000 */
[----:B-1----:R-:W-:Y:S01]  /*1810*/  IMAD R12, R0, 0xc, R5 ;  /* 0x0000000c000c7824 */ /* 0x002fe200078e0205 */
[----:B------:R-:W-:Y:S01]  /*1820*/  BAR.SYNC.DEFER_BLOCKING 0x0 ;  /* 0x0000000000007b1d */ /* 0x000fe20000010000 */
[----:B------:R-:W-:-:S07]  /*1830*/  UIADD3 UR4, UR9, -0x2, URZ ;  /* 0xfffffffe09047890 */ /* 0x000fce000fffe03f */
[----:B------:R-:W0:Y:S01]  /*1840*/  LDC R11, c[0x0][0x298] ;  /* 0x0000a600ff0b7b82 */ /* 0x000e220000000800 */
[----:B------:R-:W-:-:S07]  /*1850*/  ISETP.NE.AND P1, PT, R4, UR4, PT ;  /* 0x0000000404007c0c */ /* 0x000fce000bf25270 */
[----:B------:R-:W1:Y:S06]  /*1860*/  LDC R10, c[0x0][0x288] ;  /* 0x0000a200ff0a7b82 */ /* 0x000e6c0000000800 */
        /* <DEDUP_REMOVED lines=15> */
[----:B------:R-:W-:-:S03]  /*1960*/  UIADD3 UR5, UR4, 0x1, URZ ;  /* 0x0000000104057890 */ /* 0x000fc6000fffe03f */
[----:B------:R-:W-:Y:S01]  /*1970*/  LEA R0, R0, R3, 0x3 ;  /* 0x0000000300007211 */ /* 0x000fe200078e18ff */
[C-C-:B------:R-:W-:Y:S02]  /*1980*/  IMAD R3, R10.reuse, UR4, R9.reuse ;  /* 0x000000040a037c24 */ /* 0x140fe4000f8e0209 */
[----:B------:R-:W-:Y:S02]  /*1990*/  IMAD R9, R10, UR5, R9 ;  /* 0x000000050a097c24 */ /* 0x000fe4000f8e0209 */
[----:B------:R-:W1:Y:S01]  /*19a0*/  LDS.64 R6, [R0] ;  /* 0x0000000000067984 */ /* 0x000e620000000a00 */
[----:B0-----:R-:W-:-:S04]  /*19b0*/  IMAD.WIDE R2, R3, 0x4, R4 ;  /* 0x0000000403027825 */ /* 0x001fc800078e0204 */
[----:B------:R-:W-:Y:S01]  /*19c0*/  IMAD.WIDE R4, R9, 0x4, R4 ;  /* 0x0000000409047825 */ /* 0x000fe200078e0204 */
[----:B-1----:R-:W-:Y:S04]  /*19d0*/  REDG.E.ADD.F32.FTZ.RN.STRONG.GPU desc[UR6][R2.64], R6 ;  /* 0x00000006020079a6 */ /* 0x002fe8000c10f386 */
[----:B------:R-:W-:Y:S01]  /*19e0*/  REDG.E.ADD.F32.FTZ.RN.STRONG.GPU desc[UR6][R4.64], R7 ;  /* 0x00000007040079a6 */ /* 0x000fe2000c10f386 */
[----:B------:R-:W-:Y:S05]  /*19f0*/  EXIT ;  /* 0x000000000000794d */ /* 0x000fea0003800000 */
.L_x_1785:
[----:B0-----:R-:W-:Y:S05]  /*1a00*/  WARPSYNC.COLLECTIVE R11, `(.L_x_1798) ;  /* 0x000000000b087348 */ /* 0x001fea0003c00000 */
[----:B------:R-:W-:Y:S01]  /*1a10*/  NOP ;  /* 0x0000000000007918 */ /* 0x000fe20000000000 */
[----:B0-----:R-:W-:Y:S01]  /*1a20*/  ENDCOLLECTIVE ;  /* 0x000000000000791b */ /* 0x001fe20003800000 */
.L_x_1798:
[----:B------:R-:W-:Y:S05]  /*1a30*/  BRA `(.L_x_1799) ;  /* 0xfffffff000fc7947 */ /* 0x000fea000383ffff */
.L_x_1788:
[----:B------:R-:W-:Y:S01]  /*1a40*/  BSSY B0, `(.L_x_1800) ;  /* 0x0000004000007945 */ /* 0x000fe20003800000 */
[----:B0-----:R-:W-:Y:S05]  /*1a50*/  WARPSYNC.COLLECTIVE R11, `(.L_x_1801) ;  /* 0x000000000b087348 */ /* 0x001fea0003c00000 */
[----:B------:R-:W-:Y:S01]  /*1a60*/  NOP ;  /* 0x0000000000007918 */ /* 0x000fe20000000000 */
[----:B0-----:R-:W-:Y:S01]  /*1a70*/  ENDCOLLECTIVE ;  /* 0x000000000000791b */ /* 0x001fe20003800000 */
.L_x_1801:
[----:B------:R-:W-:Y:S05]  /*1a80*/  BSYNC B0 ;  /* 0x0000000000007941 */ /* 0x000fea0003800000 */
.L_x_1800:
[----:B------:R0:W-:Y:S04]  /*1a90*/  STS [R12+0xc0], R9 ;  /* 0x0000c0090c007388 */ /* 0x0001e80000000800 */
[----:B------:R0:W-:Y:S04]  /*1aa0*/  STS [R12+0xc4], R10 ;  /* 0x0000c40a0c007388 */ /* 0x0001e80000000800 */
[----:B------:R0:W-:Y:S02]  /*1ab0*/  STS [R12+0xc8], R7 ;  /* 0x0000c8070c007388 */ /* 0x0001e40000000800 */
[----:B0-----:R-:W-:Y:S05]  /*1ac0*/  WARPSYNC.COLLECTIVE R11, `(.L_x_1802) ;  /* 0x000000000b087348 */ /* 0x001fea0003c00000 */
[----:B------:R-:W-:Y:S01]  /*1ad0*/  NOP ;  /* 0x0000000000007918 */ /* 0x000fe20000000000 */
[----:B0-----:R-:W-:Y:S01]  /*1ae0*/  ENDCOLLECTIVE ;  /* 0x000000000000791b */ /* 0x001fe20003800000 */
.L_x_1802:
[----:B------:R-:W-:Y:S05]  /*1af0*/  BRA `(.L_x_1803) ;  /* 0xfffffff4001c7947 */ /* 0x000fea000383ffff */
.L_x_1791:
[----:B------:R-:W-:Y:S01]  /*1b00*/  BSSY B0, `(.L_x_1804) ;  /* 0x0000004000007945 */ /* 0x000fe20003800000 */
[----:B01----:R-:W-:Y:S05]  /*1b10*/  WARPSYNC.COLLECTIVE R11, `(.L_x_1805) ;  /* 0x000000000b087348 */ /* 0x003fea0003c00000 */
[----:B------:R-:W-:Y:S01]  /*1b20*/  NOP ;  /* 0x0000000000007918 */ /* 0x000fe20000000000 */
[----:B01----:R-:W-:Y:S01]  /*1b30*/  ENDCOLLECTIVE ;  /* 0x000000000000791b */ /* 0x003fe20003800000 */
.L_x_1805:
[----:B------:R-:W-:Y:S05]  /*1b40*/  BSYNC B0 ;  /* 0x0000000000007941 */ /* 0x000fea0003800000 */
.L_x_1804:
[----:B------:R0:W-:Y:S04]  /*1b50*/  STS [R12+0xc0], R9 ;  /* 0x0000c0090c007388 */ /* 0x0001e80000000800 */
[----:B------:R0:W-:Y:S04]  /*1b60*/  STS [R12+0xc4], R10 ;  /* 0x0000c40a0c007388 */ /* 0x0001e80000000800 */
[----:B------:R0:W-:Y:S02]  /*1b70*/  STS [R12+0xc8], R7 ;  /* 0x0000c8070c007388 */ /* 0x0001e40000000800 */
[----:B0-----:R-:W-:Y:S05]  /*1b80*/  WARPSYNC.COLLECTIVE R11, `(.L_x_1806) ;  /* 0x000000000b087348 */ /* 0x001fea0003c00000 */
[----:B------:R-:W-:Y:S01]  /*1b90*/  NOP ;  /* 0x0000000000007918 */ /* 0x000fe20000000000 */
[----:B0-----:R-:W-:Y:S01]  /*1ba0*/  ENDCOLLECTIVE ;  /* 0x000000000000791b */ /* 0x001fe20003800000 */
.L_x_1806:
[----:B------:R-:W-:Y:S05]  /*1bb0*/  BRA `(.L_x_1807) ;  /* 0xfffffff4003c7947 */ /* 0x000fea000383ffff */
.L_x_1794:
[----:B------:R-:W-:Y:S01]  /*1bc0*/  BSSY B0, `(.L_x_1808) ;  /* 0x0000004000007945 */ /* 0x000fe20003800000 */
[----:B012---:R-:W-:Y:S05]  /*1bd0*/  WARPSYNC.COLLECTIVE R11, `(.L_x_1809) ;  /* 0x000000000b087348 */ /* 0x007fea0003c00000 */
[----:B------:R-:W-:Y:S01]  /*1be0*/  NOP ;  /* 0x0000000000007918 */ /* 0x000fe20000000000 */
[----:B012---:R-:W-:Y:S01]  /*1bf0*/  ENDCOLLECTIVE ;  /* 0x000000000000791b */ /* 0x007fe20003800000 */
.L_x_1809:
[----:B------:R-:W-:Y:S05]  /*1c00*/  BSYNC B0 ;  /* 0x0000000000007941 */ /* 0x000fea0003800000 */
.L_x_1808:
[----:B------:R0:W-:Y:S04]  /*1c10*/  STS [R12+0xc0], R9 ;  /* 0x0000c0090c007388 */ /* 0x0001e80000000800 */
[----:B------:R0:W-:Y:S04]  /*1c20*/  STS [R12+0xc4], R10 ;  /* 0x0000c40a0c007388 */ /* 0x0001e80000000800 */
[----:B------:R0:W-:Y:S02]  /*1c30*/  STS [R12+0xc8], R7 ;  /* 0x0000c8070c007388 */ /* 0x0001e40000000800 */
[----:B0-----:R-:W-:Y:S05]  /*1c40*/  WARPSYNC.COLLECTIVE R11, `(.L_x_1810) ;  /* 0x000000000b087348 */ /* 0x001fea0003c00000 */
[----:B------:R-:W-:Y:S01]  /*1c50*/  NOP ;  /* 0x0000000000007918 */ /* 0x000fe20000000000 */
[----:B0-----:R-:W-:Y:S01]  /*1c60*/  ENDCOLLECTIVE ;  /* 0x000000000000791b */ /* 0x001fe20003800000 */
.L_x_1810:
[----:B------:R-:W-:Y:S05]  /*1c70*/  BRA `(.L_x_1811) ;  /* 0xfffffff4005c7947 */ /* 0x000fea000383ffff */
.L_x_1797:
[----:B------:R-:W-:Y:S01]  /*1c80*/  BSSY B0, `(.L_x_1812) ;  /* 0x0000005000007945 */ /* 0x000fe20003800000 */
[----:B------:R-:W-:-:S13]  /*1c90*/  ISETP.GE.U32.AND P0, PT, R8, 0x10, PT ;  /* 0x000000100800780c */ /* 0x000fda0003f06070 */
[----:B0123--:R-:W-:Y:S05]  /*1ca0*/  WARPSYNC.COLLECTIVE R11, `(.L_x_1813) ;  /* 0x000000000b087348 */ /* 0x00ffea0003c00000 */
[----:B------:R-:W-:Y:S01]  /*1cb0*/  NOP ;  /* 0x0000000000007918 */ /* 0x000fe20000000000 */
[----:B0123--:R-:W-:Y:S01]  /*1cc0*/  ENDCOLLECTIVE ;  /* 0x000000000000791b */ /* 0x00ffe20003800000 */
.L_x_1813:
[----:B------:R-:W-:Y:S05]  /*1cd0*/  BSYNC B0 ;  /* 0x0000000000007941 */ /* 0x000fea0003800000 */
.L_x_1812:
[----:B------:R0:W-:Y:S01]  /*1ce0*/  STS [R12+0xc0], R9 ;  /* 0x0000c0090c007388 */ /* 0x0001e20000000800 */
[----:B------:R-:W-:-:S03]  /*1cf0*/  ISETP.NE.OR P1, PT, R9, RZ, !P0 ;  /* 0x000000ff0900720c */ /* 0x000fc60004725670 */
[----:B------:R0:W-:Y:S04]  /*1d00*/  STS [R12+0xc4], R10 ;  /* 0x0000c40a0c007388 */ /* 0x0001e80000000800 */
[----:B------:R0:W-:Y:S06]  /*1d10*/  STS [R12+0xc8], R7 ;  /* 0x0000c8070c007388 */ /* 0x0001ec0000000800 */
[----:B0-----:R-:W-:Y:S05]  /*1d20*/  WARPSYNC.COLLECTIVE R11, `(.L_x_1814) ;  /* 0x000000000b087348 */ /* 0x001fea0003c00000 */
[----:B------:R-:W-:Y:S01]  /*1d30*/  NOP ;  /* 0x0000000000007918 */ /* 0x000fe20000000000 */
[----:B0-----:R-:W-:Y:S01]  /*1d40*/  ENDCOLLECTIVE ;  /* 0x000000000000791b */ /* 0x001fe20003800000 */
.L_x_1814:
        /* <DEDUP_REMOVED lines=9> */
.L_x_1815:
        /* <DEDUP_REMOVED lines=9> */
.L_x_1816:
[----:B------:R-:W-:Y:S05]  /*1e70*/  BRA `(.L_x_1817) ;  /* 0xfffffff400747947 */ /* 0x000fea000383ffff */
.L_x_1818:
        /* <DEDUP_REMOVED lines=16> */
.L_x_4456:


//--------------------- .text._Z30group_norm_nhwc_fwd_sum_kernelI11Fp32IOFp32WLi160EEv26Group_norm_nhwc_fwd_params --------------------------
	.section	.text._Z30group_norm_nhwc_fwd_sum_kernelI11Fp32IOFp32WLi160EEv26Group_norm_nhwc_fwd_params,"ax",@progbits
	.align	128
        .global         _Z30group_norm_nhwc_fwd_sum_kernelI11Fp32IOFp32WLi160EEv26Group_norm_nhwc_fwd_params
        .type           _Z30group_norm_nhwc_fwd_sum_kernelI11Fp32IOFp32WLi160EEv26Group_norm_nhwc_fwd_params,@function
        .size           _Z30group_norm_nhwc_fwd_sum_kernelI11Fp32IOFp32WLi160EEv26Group_norm_nhwc_fwd_params,(.L_x_4457 - _Z30group_norm_nhwc_fwd_sum_kernelI11Fp32IOFp32WLi160EEv26Group_norm_nhwc_fwd_params)
        .other          _Z30group_norm_nhwc_fwd_sum_kernelI11Fp32IOFp32WLi160EEv26Group_norm_nhwc_fwd_params,@"STO_CUDA_ENTRY STV_DEFAULT"
_Z30group_norm_nhwc_fwd_sum_kernelI11Fp32IOFp32WLi160EEv26Group_norm_nhwc_fwd_params:
.text._Z30group_norm_nhwc_fwd_sum_kernelI11Fp32IOFp32WLi160EEv26Group_norm_nhwc_fwd_params:
        /* <DEDUP_REMOVED lines=41> */
.L_x_1821:
        /* <DEDUP_REMOVED lines=22> */
.L_x_1820:
        /* <DEDUP_REMOVED lines=15> */
.L_x_1822:
        /* <DEDUP_REMOVED lines=78> */
.L_x_1819:
[----:B------:R-:W-:Y:S01]  /*09c0*/  ULDC UR6, c[0x0][0x29c] ;  /* 0x0000a70000067ab9 */ /* 0x000fe20000000800 */
[----:B------:R-:W-:Y:S01]  /*09d0*/  HFMA2.MMA R2, -RZ, RZ, 0, 0 ;  /* 0x00000000ff027435 */ /* 0x000fe200000001ff */
[----:B------:R-:W0:Y:S01]  /*09e0*/  I2F.U32.RP R4, UR6 ;  /* 0x0000000600047d06 */ /* 0x000e220008209000 */
[----:B------:R-:W-:-:S07]  /*09f0*/  ISETP.NE.U32.AND P2, PT, RZ, UR6, PT ;  /* 0x00000006ff007c0c */ /* 0x000fce000bf45070 */
[----:B0-----:R-:W0:Y:S02]  /*0a00*/  MUFU.RCP R4, R4 ;  /* 0x0000000400047308 */ /* 0x001e240000001000 */
[----:B0-----:R-:W-:Y:S02]  /*0a10*/  VIADD R3, R4, 0xffffffe ;  /* 0x0ffffffe04037836 */ /* 0x001fe40000000000 */
[----:B------:R-:W0:Y:S04]  /*0a20*/  S2R R4, SR_CgaCtaId ;  /* 0x0000000000047919 */ /* 0x000e280000008800 */
[----:B------:R-:W1:Y:S02]  /*0a30*/  F2I.FTZ.U32.TRUNC.NTZ R3, R3 ;  /* 0x0000000300037305 */ /* 0x000e64000021f000 */
[----:B-1----:R-:W-:-:S04]  /*0a40*/  IMAD.MOV R5, RZ, RZ, -R3 ;  /* 0x000000ffff057224 */ /* 0x002fc800078e0a03 */
        /* <DEDUP_REMOVED lines=39> */
[----:B--2---:R-:W-:-:S03]  /*0cc0*/  FADD.FTZ R3, R18, R17 ;  /* 0x0000001112037221 */ /* 0x004fc60000010000 */
[----:B------:R-:W2:Y:S01]  /*0cd0*/  LDS R5, [R0+0x48] ;  /* 0x0000480000057984 */ /* 0x000ea20000000800 */
[----:B---3--:R-:W-:-:S03]  /*0ce0*/  ISETP.NE.AND P1, PT, R19, RZ, PT ;  /* 0x000000ff1300720c */ /* 0x008fc60003f25270 */
[----:B------:R-:W3:Y:S01]  /*0cf0*/  LDS R8, [R0+0x40] ;  /* 0x0000400000087984 */ /* 0x000ee20000000800 */
[----:B------:R-:W-:-:S03]  /*0d00*/  FSEL R3, R3, R18, !P1 ;  /* 0x0000001203037208 */ /* 0x000fc60004800000 */
[----:B------:R0:W3:Y:S01]  /*0d10*/  LDS R7, [R0+0x10] ;  /* 0x0000100000077984 */ /* 0x0000e20000000800 */
[----:B----4-:R-:W-:Y:S01]  /*0d20*/  FADD.FTZ R21, R16, R15 ;  /* 0x0000000f10157221 */ /* 0x010fe20000010000 */
[----:B-----5:R-:W-:-:S04]  /*0d30*/  FADD.FTZ R3, R3, R12 ;  /* 0x0000000c03037221 */ /* 0x020fc80000010000 */
[----:B------:R-:W-:Y:S02]  /*0d40*/  FSEL R4, R21, R16, !P1 ;  /* 0x0000001015047208 */ /* 0x000fe40004800000 */
[----:B-1----:R-:W-:-:S03]  /*0d50*/  ISETP.NE.AND P2, PT, R14, RZ, PT ;  /* 0x000000ff0e00720c */ /* 0x002fc60003f45270 */
[----:B------:R-:W-:Y:S01]  /*0d60*/  FADD.FTZ R20, R4, R13 ;  /* 0x0000000d04147221 */ /* 0x000fe20000010000 */
[----:B------:R-:W-:-:S04]  /*0d70*/  FSEL R4, R3, R12, !P2 ;  /* 0x0000000c03047208 */ /* 0x000fc80005000000 */
[----:B------:R-:W-:Y:S01]  /*0d80*/  FSEL R3, R20, R13, !P2 ;  /* 0x0000000d14037208 */ /* 0x000fe20005000000 */
[----:B------:R-:W-:-:S04]  /*0d90*/  FADD.FTZ R4, R4, R9 ;  /* 0x0000000904047221 */ /* 0x000fc80000010000 */
[----:B0-----:R-:W-:Y:S01]  /*0da0*/  FADD.FTZ R21, R3, R10 ;  /* 0x0000000a03157221 */ /* 0x001fe20000010000 */
[----:B------:R-:W-:-:S04]  /*0db0*/  ISETP.NE.AND P3, PT, R11, RZ, PT ;  /* 0x000000ff0b00720c */ /* 0x000fc80003f65270 */
[----:B------:R-:W-:Y:S02]  /*0dc0*/  FSEL R3, R4, R9, !P3 ;  /* 0x0000000904037208 */ /* 0x000fe40005800000 */
[----:B------:R-:W-:-:S03]  /*0dd0*/  FSEL R0, R21, R10, !P3 ;  /* 0x0000000a15007208 */ /* 0x000fc60005800000 */
[----:B------:R-:W-:Y:S02]  /*0de0*/  FADD.FTZ R3, R3, R6 ;  /* 0x0000000603037221 */ /* 0x000fe40000010000 */
[----:B--2---:R-:W-:Y:S01]  /*0df0*/  FADD.FTZ R0, R0, R5 ;  /* 0x0000000500007221 */ /* 0x004fe20000010000 */
[----:B---3--:R-:W-:Y:S02]  /*0e00*/  ISETP.NE.AND P4, PT, R8, RZ, PT ;  /* 0x000000ff0800720c */ /* 0x008fe40003f85270 */
[----:B------:R-:W-:Y:S02]  /*0e10*/  IADD3 R23, R14, R19, R7 ;  /* 0x000000130e177210 */ /* 0x000fe40007ffe007 */
[----:B------:R-:W-:Y:S02]  /*0e20*/  FSEL R22, R3, R6, !P4 ;  /* 0x0000000603167208 */ /* 0x000fe40006000000 */
[----:B------:R-:W-:Y:S02]  /*0e30*/  IADD3 R23, R8, R23, R11 ;  /* 0x0000001708177210 */ /* 0x000fe40007ffe00b */
        /* <DEDUP_REMOVED lines=55> */
[----:B---3--:R-:W4:Y:S02]  /*11b0*/  SHFL.UP PT, R22, R22, 0x1, RZ ;  /* 0x0420000016167989 */ /* 0x008f2400000e00ff */
.L_x_1843:
[----:B------:R-:W-:Y:S01]  /*11c0*/  ISETP.NE.AND P5, PT, R24, RZ, PT ;  /* 0x000000ff1800720c */ /* 0x000fe20003fa5270 */
[----:B------:R-:W3:Y:S01]  /*11d0*/  S2R R3, SR_CgaCtaId ;  /* 0x0000000000037919 */ /* 0x000ee20000008800 */
[----:B------:R-:W-:Y:S02]  /*11e0*/  PLOP3.LUT P0, PT, PT, PT, PT, 0x80, 0x0 ;  /* 0x000000000000781c */ /* 0x000fe40003f0f070 */
[----:B------:R-:W-:Y:S01]  /*11f0*/  MOV R0, 0x400 ;  /* 0x0000040000007802 */ /* 0x000fe20000000f00 */
[----:B------:R-:W5:Y:S08]  /*1200*/  S2R R20, SR_TID.X ;  /* 0x0000000000147919 */ /* 0x000f700000002100 */
[----:B------:R-:W-:Y:S01]  /*1210*/  @P5 ISETP.NE.AND P6, PT, R7, RZ, PT ;  /* 0x000000ff0700520c */ /* 0x000fe20003fc5270 */
[----:B--2---:R-:W-:-:S03]  /*1220*/  @P5 IMAD.IADD R7, R25, 0x1, R7 ;  /* 0x0000000119075824 */ /* 0x004fc600078e0207 */
[----:B------:R-:W-:Y:S02]  /*1230*/  @P5 PLOP3.LUT P0, PT, P6, PT, PT, 0x80, 0x0 ;  /* 0x000000000000581c */ /* 0x000fe4000370f070 */
[----:B------:R-:W-:-:S05]  /*1240*/  IADD3 R19, R19, R7, RZ ;  /* 0x0000000713137210 */ /* 0x000fca0007ffe0ff */
[----:B------:R-:W-:-:S04]  /*1250*/  IMAD.IADD R14, R14, 0x1, R19 ;  /* 0x000000010e0e7824 */ /* 0x000fc800078e0213 */
[----:B------:R-:W-:Y:S02]  /*1260*/  IMAD.IADD R11, R11, 0x1, R14 ;  /* 0x000000010b0b7824 */ /* 0x000fe400078e020e */
[----:B----4-:R-:W-:Y:S01]  /*1270*/  @!P0 FADD.FTZ R17, R22, R17 ;  /* 0x0000001116118221 */ /* 0x010fe20000010000 */
[----:B0-----:R-:W-:Y:S01]  /*1280*/  @!P0 FADD.FTZ R15, R4, R15 ;  /* 0x0000000f040f8221 */ /* 0x001fe20000010000 */
[----:B---3--:R-:W-:Y:S02]  /*1290*/  LEA R3, R3, R0, 0x18 ;  /* 0x0000000003037211 */ /* 0x008fe400078ec0ff */
[----:B------:R-:W-:Y:S01]  /*12a0*/  @!P1 FADD.FTZ R18, R18, R17 ;  /* 0x0000001112129221 */ /* 0x000fe20000010000 */
[----:B------:R-:W-:Y:S01]  /*12b0*/  @!P1 FADD.FTZ R16, R16, R15 ;  /* 0x0000000f10109221 */ /* 0x000fe20000010000 */
[----:B------:R-:W-:Y:S02]  /*12c0*/  IADD3 R8, R8, R11, RZ ;  /* 0x0000000b08087210 */ /* 0x000fe40007ffe0ff */
[----:B------:R-:W-:Y:S01]  /*12d0*/  @!P2 FADD.FTZ R12, R12, R18 ;  /* 0x000000120c0ca221 */ /* 0x000fe20000010000 */
[----:B------:R-:W-:Y:S01]  /*12e0*/  @!P2 FADD.FTZ R13, R13, R16 ;  /* 0x000000100d0da221 */ /* 0x000fe20000010000 */
[----:B-----5:R-:W-:-:S02]  /*12f0*/  IMAD R20, R20, 0x3c, R3 ;  /* 0x0000003c14147824 */ /* 0x020fc400078e0203 */
        /* <DEDUP_REMOVED lines=19> */
.L_x_1823:
[----:B--2---:R-:W2:Y:S01]  /*1430*/  S2R R9, SR_CgaCtaId ;  /* 0x0000000000097919 */ /* 0x004ea20000008800 */
[----:B------:R-:W3:Y:S01]  /*1440*/  LDC R5, c[0x0][0x29c] ;  /* 0x0000a700ff057b82 */ /* 0x000ee20000000800 */
[----:B0-----:R-:W-:Y:S01]  /*1450*/  MOV R10, 0x400 ;  /* 0x00000400000a7802 */ /* 0x001fe20000000f00 */
[----:B------:R-:W-:Y:S05]  /*1460*/  WARPSYNC.ALL ;  /* 0x0000000000007948 */ /* 0x000fea0003800000 */
[----:B------:R-:W0:Y:S01]  /*1470*/  S2R R3, SR_TID.X ;  /* 0x0000000000037919 */ /* 0x000e220000002100 */
[----:B------:R-:W4:Y:S01]  /*1480*/  S2R R8, SR_TID.X ;  /* 0x0000000000087919 */ /* 0x000f220000002100 */
[----:B---3--:R-:W-:Y:S01]  /*1490*/  IMAD R0, R2, R5, RZ ;  /* 0x0000000502007224 */ /* 0x008fe200078e02ff */
[----:B--2---:R-:W-:-:S05]  /*14a0*/  LEA R4, R9, R10, 0x18 ;  /* 0x0000000a09047211 */ /* 0x004fca00078ec0ff */
[----:B0-----:R-:W-:Y:S02]  /*14b0*/  IMAD R11, R3, 0xc, R4 ;  /* 0x0000000c030b7824 */ /* 0x001fe400078e0204 */
[----:B----4-:R-:W-:Y:S01]  /*14c0*/  IMAD R0, R8, 0x2, -R0 ;  /* 0x0000000208007824 */ /* 0x010fe200078e0a00 */
[----:B------:R-:W-:Y:S01]  /*14d0*/  BAR.SYNC.DEFER_BLOCKING 0x0 ;  /* 0x0000000000007b1d */ /* 0x000fe20000010000 */
[----:B------:R-:W-:-:S04]  /*14e0*/  IADD3 R3, R5, -0x2, RZ ;  /* 0xfffffffe05037810 */ /* 0x000fc80007ffe0ff */
[----:B------:R-:W-:-:S03]  /*14f0*/  ISETP.NE.AND P1, PT, R0, R3, PT ;  /* 0x000000030000720c */ /* 0x000fc60003f25270 */
[----:B------:R-:W0:Y:S08]  /*1500*/  S2UR UR6, SR_CTAID.X ;  /* 0x00000000000679c3 */ /* 0x000e300000002500 */
[----:B------:R-:W0:Y:S02]  /*1510*/  LDC R7, c[0x0][0x298] ;  /* 0x0000a600ff077b82 */ /* 0x000e240000000800 */
[----:B------:R-:W-:-:S05]  /*1520*/  @!P1 VIADD R0, R10, 0x7a0 ;  /* 0x000007a00a009836 */ /* 0x000fca0000000000 */
[----:B------:R-:W-:Y:S01]  /*1530*/  @!P1 LEA R3, R9, R0, 0x18 ;  /* 0x0000000009039211 */ /* 0x000fe200078ec0ff */
[----:B------:R-:W-:Y:S03]  /*1540*/  @!P1 LDS R5, [R11+0x18] ;  /* 0x000018000b059984 */ /* 0x000fe60000000800 */
[----:B------:R-:W-:Y:S01]  /*1550*/  @!P1 LEA R3, R2, R3, 0x3 ;  /* 0x0000000302039211 */ /* 0x000fe200078e18ff */
[----:B------:R-:W2:Y:S01]  /*1560*/  @!P1 LDS R4, [R11+0x14] ;  /* 0x000014000b049984 */ /* 0x000ea20000000800 */
[----:B0-----:R-:W-:Y:S01]  /*1570*/  IMAD R6, R7, UR6, R8 ;  /* 0x0000000607067c24 */ /* 0x001fe2000f8e0208 */
[----:B------:R-:W-:-:S04]  /*1580*/  ULDC UR6, c[0x0][0x288] ;  /* 0x0000a20000067ab9 */ /* 0x000fc80000000800 */
[----:B------:R-:W-:-:S04]  /*1590*/  ISETP.GE.AND P0, PT, R6, UR6, PT ;  /* 0x0000000606007c0c */ /* 0x000fc8000bf06270 */
[----:B------:R-:W-:Y:S01]  /*15a0*/  ISETP.GE.U32.OR P0, PT, R8, R7, P0 ;  /* 0x000000070800720c */ /* 0x000fe20000706470 */
[----:B--2---:R0:W-:Y:S01]  /*15b0*/  @!P1 STS.64 [R3], R4 ;  /* 0x0000000403009388 */ /* 0x0041e20000000a00 */
[----:B------:R-:W-:Y:S11]  /*15c0*/  BAR.SYNC.DEFER_BLOCKING 0x0 ;  /* 0x0000000000007b1d */ /* 0x000ff60000010000 */
[----:B0-----:R-:W-:Y:S05]  /*15d0*/  @P0 EXIT ;  /* 0x000000000000094d */ /* 0x001fea0003800000 */
[----:B------:R-:W-:Y:S01]  /*15e0*/  VIADD R0, R10, 0x7a0 ;  /* 0x000007a00a007836 */ /* 0x000fe20000000000 */
[----:B------:R-:W0:Y:S04]  /*15f0*/  S2R R3, SR_CTAID.Z ;  /* 0x0000000000037919 */ /* 0x000e280000002700 */
[----:B------:R-:W-:-:S04]  /*1600*/  LEA R5, R9, R0, 0x18 ;  /* 0x0000000009057211 */ /* 0x000fc800078ec0ff */
[----:B------:R-:W-:Y:S02]  /*1610*/  LEA R0, R8, R5, 0x3 ;  /* 0x0000000508007211 */ /* 0x000fe400078e18ff */
[----:B------:R-:W2:Y:S03]  /*1620*/  LDC.64 R4, c[0x0][0x250] ;  /* 0x00009400ff047b82 */ /* 0x000ea60000000a00 */
[----:B------:R-:W3:Y:S01]  /*1630*/  LDS.64 R8, [R0] ;  /* 0x0000000000087984 */ /* 0x000ee20000000a00 */
[----:B0-----:R-:W-:-:S05]  /*1640*/  IMAD.SHL.U32 R3, R3, 0x2, RZ ;  /* 0x0000000203037824 */ /* 0x001fca00078e00ff */
[C---:B------:R-:W-:Y:S01]  /*1650*/  IADD3 R7, R3.reuse, 0x1, RZ ;  /* 0x0000000103077810 */ /* 0x040fe20007ffe0ff */
[----:B------:R-:W-:-:S04]  /*1660*/  IMAD R3, R3, UR6, R6 ;  /* 0x0000000603037c24 */ /* 0x000fc8000f8e0206 */
[----:B------:R-:W-:Y:S02]  /*1670*/  IMAD R7, R7, UR6, R6 ;  /* 0x0000000607077c24 */ /* 0x000fe4000f8e0206 */
[----:B--2---:R-:W-:-:S04]  /*1680*/  IMAD.WIDE R2, R3, 0x4, R4 ;  /* 0x0000000403027825 */ /* 0x004fc800078e0204 */
[----:B------:R-:W-:Y:S01]  /*1690*/  IMAD.WIDE R4, R7, 0x4, R4 ;  /* 0x0000000407047825 */ /* 0x000fe200078e0204 */
[----:B---3--:R-:W-:Y:S04]  /*16a0*/  REDG.E.ADD.F32.FTZ.RN.STRONG.GPU desc[UR4][R2.64], R8 ;  /* 0x00000008020079a6 */ /* 0x008fe8000c10f384 */
[----:B------:R-:W-:Y:S01]  /*16b0*/  REDG.E.ADD.F32.FTZ.RN.STRONG.GPU desc[UR4][R4.64], R9 ;  /* 0x00000009040079a6 */ /* 0x000fe2000c10f384 */
[----:B------:R-:W-:Y:S05]  /*16c0*/  EXIT ;  /* 0x000000000000794d */ /* 0x000fea0003800000 */
.L_x_1824:
        /* <DEDUP_REMOVED lines=9> */
.L_x_1825:
[----:B------:R-:W-:Y:S01]  /*1760*/  MOV R3, R22 ;  /* 0x0000001600037202 */ /* 0x000fe20000000f00 */
[----:B------:R-:W-:-:S07]  /*1770*/  IMAD.MOV.U32 R26, RZ, RZ, R27 ;  /* 0x000000ffff1a7224 */ /* 0x000fce00078e001b */
[----:B------:R-:W-:Y:S05]  /*1780*/  WARPSYNC.COLLECTIVE R21, `(.L_x_1826) ;  /* 0x0000000015087348 */ /* 0x000fea0003c00000 */
[----:B------:R0:W1:Y:S02]  /*1790*/  SHFL.UP P0, R27, R3, R0, R20 ;  /* 0x04000000031b7389 */ /* 0x0000640000000014 */
[----:B01----:R-:W-:Y:S01]  /*17a0*/  ENDCOLLECTIVE ;  /* 0x000000000000791b */ /* 0x003fe20003800000 */
.L_x_1826:
[----:B------:R-:W-:Y:S01]  /*17b0*/  @P6 IMAD.IADD R23, R23, 0x1, R26 ;  /* 0x0000000117176824 */ /* 0x000fe200078e021a */
[----:B------:R-:W-:Y:S01]  /*17c0*/  MOV R3, R4 ;  /* 0x0000000400037202 */ /* 0x000fe20000000f00 */
[----:B------:R-:W-:-:S07]  /*17d0*/  IMAD.MOV.U32 R25, RZ, RZ, R27 ;  /* 0x000000ffff197224 */ /* 0x000fce00078e001b */
[----:B------:R-:W-:Y:S05]  /*17e0*/  WARPSYNC.COLLECTIVE R21, `(.L_x_1827) ;  /* 0x0000000015087348 */ /* 0x000fea0003c00000 */
[----:B------:R0:W1:Y:S02]  /*17f0*/  SHFL.UP P0, R27, R3, R0, R20 ;  /* 0x04000000031b7389 */ /* 0x0000640000000014 */
[----:B01----:R-:W-:Y:S01]  /*1800*/  ENDCOLLECTIVE ;  /* 0x000000000000791b */ /* 0x003fe20003800000 */
.L_x_1827:
        /* <DEDUP_REMOVED lines=9> */
.L_x_1828:
[----:B------:R-:W-:Y:S02]  /*18a0*/  ISETP.GE.AND P6, PT, R24, 0x2, PT ;  /* 0x000000021800780c */ /* 0x000fe40003fc6270 */
[----:B------:R-:W-:Y:S01]  /*18b0*/  ISETP.NE.AND P5, PT, R23, RZ, PT ;  /* 0x000000ff1700720c */ /* 0x000fe20003fa5270 */
[----:B------:R-:W-:Y:S01]  /*18c0*/  IMAD.MOV.U32 R3, RZ, RZ, R22 ;  /* 0x000000ffff037224 */ /* 0x000fe200078e0016 */
[----:B------:R-:W-:-:S11]  /*18d0*/  MOV R26, R27 ;  /* 0x0000001b001a7202 */ /* 0x000fd60000000f00 */
[----:B------:R-:W-:Y:S05]  /*18e0*/  WARPSYNC.COLLECTIVE R21, `(.L_x_1829) ;  /* 0x0000000015087348 */ /* 0x000fea0003c00000 */
[----:B------:R0:W1:Y:S02]  /*18f0*/  SHFL.UP P0, R27, R3, R0, R20 ;  /* 0x04000000031b7389 */ /* 0x0000640000000014 */
[----:B01----:R-:W-:Y:S01]  /*1900*/  ENDCOLLECTIVE ;  /* 0x000000000000791b */ /* 0x003fe20003800000 */
.L_x_1829:
[----:B------:R-:W-:Y:S01]  /*1910*/  @P6 IADD3 R23, R23, R26, RZ ;  /* 0x0000001a17176210 */ /* 0x000fe20007ffe0ff */
[----:B------:R-:W-:Y:S01]  /*1920*/  IMAD.MOV.U32 R3, RZ, RZ, R4 ;  /* 0x000000ffff037224 */ /* 0x000fe200078e0004 */
[----:B------:R-:W-:-:S07]  /*1930*/  MOV R25, R27 ;  /* 0x0000001b00197202 */ /* 0x000fce0000000f00 */
[----:B------:R-:W-:Y:S05]  /*1940*/  WARPSYNC.COLLECTIVE R21, `(.L_x_1830) ;  /* 0x0000000015087348 */ /* 0x000fea0003c00000 */
[----:B------:R0:W1:Y:S02]  /*1950*/  SHFL.UP P0, R27, R3, R0, R20 ;  /* 0x04000000031b7389 */ /* 0x0000640000000014 */
[----:B01----:R-:W-:Y:S01]  /*1960*/  ENDCOLLECTIVE ;  /* 0x000000000000791b */ /* 0x003fe20003800000 */
.L_x_1830:
        /* <DEDUP_REMOVED lines=9> */
.L_x_1831:
[----:B------:R-:W-:Y:S02]  /*1a00*/  ISETP.GE.AND P6, PT, R24, 0x4, PT ;  /* 0x000000041800780c */ /* 0x000fe40003fc6270 */
[----:B------:R-:W-:Y:S02]  /*1a10*/  ISETP.NE.AND P5, PT, R23, RZ, PT ;  /* 0x000000ff1700720c */ /* 0x000fe40003fa5270 */
[----:B------:R-:W-:Y:S01]  /*1a20*/  MOV R3, R22 ;  /* 0x0000001600037202 */ /* 0x000fe20000000f00 */
[----:B------:R-:W-:-:S10]  /*1a30*/  IMAD.MOV.U32 R26, RZ, RZ, R27 ;  /* 0x000000ffff1a7224 */ /* 0x000fd400078e001b */
[----:B------:R-:W-:Y:S05]  /*1a40*/  WARPSYNC.COLLECTIVE R21, `(.L_x_1832) ;  /* 0x0000000015087348 */ /* 0x000fea0003c00000 */
[----:B------:R0:W1:Y:S02]  /*1a50*/  SHFL.UP P0, R27, R3, R0, R20 ;  /* 0x04000000031b7389 */ /* 0x0000640000000014 */
[----:B01----:R-:W-:Y:S01]  /*1a60*/  ENDCOLLECTIVE ;  /* 0x000000000000791b */ /* 0x003fe20003800000 */
.L_x_1832:
[----:B------:R-:W-:Y:S01]  /*1a70*/  @P6 IMAD.IADD R23, R23, 0x1, R26 ;  /* 0x0000000117176824 */ /* 0x000fe200078e021a */
[----:B------:R-:W-:Y:S01]  /*1a80*/  MOV R3, R4 ;  /* 0x0000000400037202 */ /* 0x000fe20000000f00 */
[----:B------:R-:W-:-:S07]  /*1a90*/  IMAD.MOV.U32 R25, RZ, RZ, R27 ;  /* 0x000000ffff197224 */ /* 0x000fce00078e001b */
[----:B------:R-:W-:Y:S05]  /*1aa0*/  WARPSYNC.COLLECTIVE R21, `(.L_x_1833) ;  /* 0x0000000015087348 */ /* 0x000fea0003c00000 */
[----:B------:R0:W1:Y:S02]  /*1ab0*/  SHFL.UP P0, R27, R3, R0, R20 ;  /* 0x04000000031b7389 */ /* 0x0000640000000014 */
[----:B01----:R-:W-:Y:S01]  /*1ac0*/  ENDCOLLECTIVE ;  /* 0x000000000000791b */ /* 0x003fe20003800000 */
.L_x_1833:
        /* <DEDUP_REMOVED lines=9> */
.L_x_1834:
[----:B------:R-:W-:Y:S02]  /*1b60*/  ISETP.NE.AND P5, PT, R23, RZ, PT ;  /* 0x000000ff1700720c */ /* 0x000fe40003fa5270 */
[----:B------:R-:W-:Y:S01]  /*1b70*/  ISETP.GE.AND P6, PT, R24, 0x8, PT ;  /* 0x000000081800780c */ /* 0x000fe20003fc6270 */
[----:B------:R-:W-:Y:S01]  /*1b80*/  IMAD.MOV.U32 R3, RZ, RZ, R22 ;  /* 0x000000ffff037224 */ /* 0x000fe200078e0016 */
[----:B------:R-:W-:-:S11]  /*1b90*/  MOV R26, R27 ;  /* 0x0000001b001a7202 */ /* 0x000fd60000000f00 */
[----:B------:R-:W-:Y:S05]  /*1ba0*/  WARPSYNC.COLLECTIVE R21, `(.L_x_1835) ;  /* 0x0000000015087348 */ /* 0x000fea0003c00000 */
[----:B------:R0:W1:Y:S02]  /*1bb0*/  SHFL.UP P0, R27, R3, R0, R20 ;  /* 0x04000000031b7389 */ /* 0x0000640000000014 */
[----:B01----:R-:W-:Y:S01]  /*1bc0*/  ENDCOLLECTIVE ;  /* 0x000000000000791b */ /* 0x003fe20003800000 */
.L_x_1835:
[----:B------:R-:W-:Y:S01]  /*1bd0*/  IMAD.MOV.U32 R3, RZ, RZ, R4 ;  /* 0x000000ffff037224 */ /* 0x000fe200078e0004 */
[----:B------:R-:W-:-:S07]  /*1be0*/  MOV R25, R27 ;  /* 0x0000001b00197202 */ /* 0x000fce0000000f00 */
[----:B------:R-:W-:Y:S05]  /*1bf0*/  WARPSYNC.COLLECTIVE R21, `(.L_x_1836) ;  /* 0x0000000015087348 */ /* 0x000fea0003c00000 */
[----:B------:R0:W1:Y:S02]  /*1c00*/  SHFL.UP P0, R27, R3, R0, R20 ;  /* 0x04000000031b7389 */ /* 0x0000640000000014 */
[----:B01----:R-:W-:Y:S01]  /*1c10*/  ENDCOLLECTIVE ;  /* 0x000000000000791b */ /* 0x003fe20003800000 */
.L_x_1836:
[----:B------:R-:W-:-:S05]  /*1c20*/  FADD.FTZ R25, R22, R25 ;  /* 0x0000001916197221 */ /* 0x000fca0000010000 */
[----:B------:R-:W-:Y:S02]  /*1c30*/  @P6 FSEL R22, R25, R22, !P5 ;  /* 0x0000001619166208 */ /* 0x000fe40006800000 */
[C---:B------:R-:W-:Y:S01]  /*1c40*/  ISETP.GE.AND P6, PT, R24.reuse, 0x10, PT ;  /* 0x000000101800780c */ /* 0x040fe20003fc6270 */
[----:B------:R-:W-:Y:S01]  /*1c50*/  HFMA2.MMA R0, -RZ, RZ, 0, 9.5367431640625e-07 ;  /* 0x00000010ff007435 */ /* 0x000fe200000001ff */
[----:B------:R-:W-:Y:S01]  /*1c60*/  ISETP.GE.AND P0, PT, R24, 0x8, PT ;  /* 0x000000081800780c */ /* 0x000fe20003f06270 */
[----:B------:R-:W-:Y:S01]  /*1c70*/  FADD.FTZ R27, R4, R27 ;  /* 0x0000001b041b7221 */ /* 0x000fe20000010000 */
[----:B------:R-:W0:Y:S11]  /*1c80*/  S2R R24, SR_TID.X ;  /* 0x0000000000187919 */ /* 0x000e360000002100 */
[----:B------:R-:W-:-:S02]  /*1c90*/  @P0 IADD3 R23, R23, R26, RZ ;  /* 0x0000001a17170210 */ /* 0x000fc40007ffe0ff */
[----:B------:R-:W-:Y:S02]  /*1ca0*/  @P0 FSEL R4, R27, R4, !P5 ;  /* 0x000000041b040208 */ /* 0x000fe40006800000 */
[----:B------:R-:W-:Y:S01]  /*1cb0*/  ISETP.NE.AND P5, PT, R23, RZ, PT ;  /* 0x000000ff1700720c */ /* 0x000fe20003fa5270 */
[----:B------:R-:W-:-:S12]  /*1cc0*/  IMAD.MOV.U32 R3, RZ, RZ, R23 ;  /* 0x000000ffff037224 */ /* 0x000fd800078e0017 */
[----:B0-----:R-:W-:Y:S05]  /*1cd0*/  WARPSYNC.COLLECTIVE R21, `(.L_x_1837) ;  /* 0x0000000015087348 */ /* 0x001fea0003c00000 */
[----:B------:R1:W2:Y:S02]  /*1ce0*/  SHFL.UP P0, R27, R3, R0, R20 ;  /* 0x04000000031b7389 */ /* 0x0002a40000000014 */
[----:B012---:R-:W-:Y:S01]  /*1cf0*/  ENDCOLLECTIVE ;  /* 0x000000000000791b */ /* 0x007fe20003800000 */
.L_x_1837:
[----:B------:R-:W-:Y:S02]  /*1d00*/  IMAD.MOV.U32 R3, RZ, RZ, R22 ;  /* 0x000000ffff037224 */ /* 0x000fe400078e0016 */
[----:B------:R-:W-:-:S07]  /*1d10*/  IMAD.MOV.U32 R26, RZ, RZ, R27 ;  /* 0x000000ffff1a7224 */ /* 0x000fce00078e001b */
[----:B------:R-:W-:Y:S05]  /*1d20*/  WARPSYNC.COLLECTIVE R21, `(.L_x_1838) ;  /* 0x0000000015087348 */ /* 0x000fea0003c00000 */
[----:B------:R0:W1:Y:S02]  /*1d30*/  SHFL.UP P0, R27, R3, R0, R20 ;  /* 0x04000000031b7389 */ /* 0x0000640000000014 */
[----:B01----:R-:W-:Y:S01]  /*1d40*/  ENDCOLLECTIVE ;  /* 0x000000000000791b */ /* 0x003fe20003800000 */
.L_x_1838:
[----:B------:R-:W-:Y:S01]  /*1d50*/  @P6 IADD3 R23, R23, R26, RZ ;  /* 0x0000001a17176210 */ /* 0x000fe20007ffe0ff */
[----:B------:R-:W-:Y:S01]  /*1d60*/  IMAD.MOV.U32 R3, RZ, RZ, R4 ;  /* 0x000000ffff037224 */ /* 0x000fe200078e0004 */
[----:B------:R-:W-:-:S07]  /*1d70*/  MOV R25, R27 ;  /* 0x0000001b00197202 */ /* 0x000fce0000000f00 */
[----:B------:R-:W-:Y:S05]  /*1d80*/  WARPSYNC.COLLECTIVE R21, `(.L_x_1839) ;  /* 0x0000000015087348 */ /* 0x000fea0003c00000 */
[----:B------:R0:W1:Y:S02]  /*1d90*/  SHFL.UP P0, R27, R3, R0, R20 ;  /* 0x04000000031b7389 */ /* 0x0000640000000014 */
[----:B01----:R-:W-:Y:S01]  /*1da0*/  ENDCOLLECTIVE ;  /* 0x000000000000791b */ /* 0x003fe20003800000 */
.L_x_1839:
        /* <DEDUP_REMOVED lines=9> */
.L_x_1840:
[----:B------:R-:W-:Y:S01]  /*1e40*/  IMAD.MOV.U32 R3, RZ, RZ, R22 ;  /* 0x000000ffff037224 */ /* 0x000fe200078e0016 */
[----:B------:R-:W-:-:S07]  /*1e50*/  MOV R25, R27 ;  /* 0x0000001b00197202 */ /* 0x000fce0000000f00 */
[----:B------:R-:W-:Y:S05]  /*1e60*/  WARPSYNC.COLLECTIVE R21, `(.L_x_1841) ;  /* 0x0000000015087348 */ /* 0x000fea0003c00000 */
[----:B------:R0:W1:Y:S02]  /*1e70*/  SHFL.UP P0, R27, R3, R0, R20 ;  /* 0x04000000031b7389 */ /* 0x0000640000000014 */
[----:B01----:R-:W-:Y:S01]  /*1e80*/  ENDCOLLECTIVE ;  /* 0x000000000000791b */ /* 0x003fe20003800000 */
.L_x_1841:
[----:B------:R-:W-:Y:S01]  /*1e90*/  IMAD.MOV.U32 R3, RZ, RZ, R4 ;  /* 0x000000ffff037224 */ /* 0x000fe200078e0004 */
[----:B------:R-:W-:-:S07]  /*1ea0*/  MOV R22, R27 ;  /* 0x0000001b00167202 */ /* 0x000fce0000000f00 */
[----:B------:R-:W-:Y:S05]  /*1eb0*/  WARPSYNC.COLLECTIVE R21, `(.L_x_1842) ;  /* 0x0000000015087348 */ /* 0x000fea0003c00000 */
[----:B------:R0:W1:Y:S02]  /*1ec0*/  SHFL.UP P0, R27, R3, R0, R20 ;  /* 0x04000000031b7389 */ /* 0x0000640000000014 */
[----:B01----:R-:W-:Y:S01]  /*1ed0*/  ENDCOLLECTIVE ;  /* 0x000000000000791b */ /* 0x003fe20003800000 */
.L_x_1842:
[----:B------:R-:W-:Y:S01]  /*1ee0*/  MOV R4, R27 ;  /* 0x0000001b00047202 */ /* 0x000fe20000000f00 */
[----:B------:R-:W-:Y:S06]  /*1ef0*/  BRA `(.L_x_1843) ;  /* 0xfffffff000b07947 */ /* 0x000fec000383ffff */
.L_x_1844:
        /* <DEDUP_REMOVED lines=16> */
.L_x_4457:


//--------------------- .text._Z30group_norm_nhwc_fwd_sum_kernelI11Fp32IOBf16WLi196EEv26Group_norm_nhwc_fwd_params --------------------------
	.section	.text._Z30group_norm_nhwc_fwd_sum_kernelI11Fp32IOBf16WLi196EEv26Group_norm_nhwc_fwd_params,"ax",@progbits
	.align	128
        .global         _Z30group_norm_nhwc_fwd_sum_kernelI11Fp32IOBf16WLi196EEv26Group_norm_nhwc_fwd_params
        .type           _Z30group_norm_nhwc_fwd_sum_kernelI11Fp32IOBf16WLi196EEv26Group_norm_nhwc_fwd_params,@function
        .size           _Z30group_norm_nhwc_fwd_sum_kernelI11Fp32IOBf16WLi196EEv26Group_norm_nhwc_fwd_params,(.L_x_4458 - _Z30group_norm_nhwc_fwd_sum_kernelI11Fp32IOBf16WLi196EEv26Group_norm_nhwc_fwd_params)
        .other          _Z30group_norm_nhwc_fwd_sum_kernelI11Fp32IOBf16WLi196EEv26Group_norm_nhwc_fwd_params,@"STO_CUDA_ENTRY STV_DEFAULT"
_Z30group_norm_nhwc_fwd_sum_kernelI11Fp32IOBf16WLi196EEv26Group_norm_nhwc_fwd_params:
.text._Z30group_norm_nhwc_fwd_sum_kernelI11Fp32IOBf16WLi196EEv26Group_norm_nhwc_fwd_params:
        /* <DEDUP_REMOVED lines=41> */
.L_x_1847:
        /* <DEDUP_REMOVED lines=23> */
.L_x_1846:
        /* <DEDUP_REMOVED lines=9> */
.L_x_1848:
        /* <DEDUP_REMOVED lines=79> */
.L_x_1845:
        /* <DEDUP_REMOVED lines=88> */
.L_x_1864:
        /* <DEDUP_REMOVED lines=12> */
.L_x_1852:
[----:B------:R-:W-:Y:S05]  /*0fc0*/  BSYNC B0 ;  /* 0x0000000000007941 */ /* 0x000fea0003800000 */
.L_x_1851:
[----:B------:R-:W-:-:S13]  /*0fd0*/  R2UR UR4, R3 ;  /* 0x00000000030472ca */ /* 0x000fda00000e0000 */
[----:B------:R-:W-:Y:S05]  /*0fe0*/  BRA.DIV UR4, `(.L_x_1853) ;  /* 0x0000000e04187947 */ /* 0x000fea000b800000 */
[----:B------:R-:W-:Y:S01]  /*0ff0*/  NOP ;  /* 0x0000000000007918 */ /* 0x000fe20000000000 */
[----:B------:R1:W-:Y:S04]  /*1000*/  STS [R9+0xc0], R12 ;  /* 0x0000c00c09007388 */ /* 0x0003e80000000800 */
[----:B------:R1:W-:Y:S04]  /*1010*/  STS [R9+0xc4], R8 ;  /* 0x0000c40809007388 */ /* 0x0003e80000000800 */
[----:B------:R1:W-:Y:S01]  /*1020*/  STS [R9+0xc8], R7 ;  /* 0x0000c80709007388 */ /* 0x0003e20000000800 */
[----:B------:R-:W-:Y:S01]  /*1030*/  NOP ;  /* 0x0000000000007918 */ /* 0x000fe20000000000 */
.L_x_1868:
        /* <DEDUP_REMOVED lines=12> */
.L_x_1855:
[----:B------:R-:W-:Y:S05]  /*1100*/  BSYNC B0 ;  /* 0x0000000000007941 */ /* 0x000fea0003800000 */
.L_x_1854:
[----:B------:R-:W-:-:S13]  /*1110*/  R2UR UR4, R3 ;  /* 0x00000000030472ca */ /* 0x000fda00000e0000 */
[----:B------:R-:W-:Y:S05]  /*1120*/  BRA.DIV UR4, `(.L_x_1856) ;  /* 0x0000000a04f87947 */ /* 0x000fea000b800000 */
[----:B------:R-:W-:Y:S01]  /*1130*/  NOP ;  /* 0x0000000000007918 */ /* 0x000fe20000000000 */
[----:B------:R2:W-:Y:S04]  /*1140*/  STS [R9+0xc0], R12 ;  /* 0x0000c00c09007388 */ /* 0x0005e80000000800 */
[----:B------:R2:W-:Y:S04]  /*1150*/  STS [R9+0xc4], R8 ;  /* 0x0000c40809007388 */ /* 0x0005e80000000800 */
[----:B------:R2:W-:Y:S01]  /*1160*/  STS [R9+0xc8], R7 ;  /* 0x0000c80709007388 */ /* 0x0005e20000000800 */
[----:B------:R-:W-:Y:S01]  /*1170*/  NOP ;  /* 0x0000000000007918 */ /* 0x000fe20000000000 */
.L_x_1872:
        /* <DEDUP_REMOVED lines=12> */
.L_x_1858:
[----:B------:R-:W-:Y:S05]  /*1240*/  BSYNC B0 ;  /* 0x0000000000007941 */ /* 0x000fea0003800000 */
.L_x_1857:
[----:B------:R-:W-:-:S13]  /*1250*/  R2UR UR4, R3 ;  /* 0x00000000030472ca */ /* 0x000fda00000e0000 */
[----:B------:R-:W-:Y:S05]  /*1260*/  BRA.DIV UR4, `(.L_x_1859) ;  /* 0x0000000a04d87947 */ /* 0x000fea000b800000 */
[----:B------:R-:W-:Y:S01]  /*1270*/  NOP ;  /* 0x0000000000007918 */ /* 0x000fe20000000000 */
[----:B------:R3:W-:Y:S04]  /*1280*/  STS [R9+0xc0], R12 ;  /* 0x0000c00c09007388 */ /* 0x0007e80000000800 */
[----:B------:R3:W-:Y:S04]  /*1290*/  STS [R9+0xc4], R8 ;  /* 0x0000c40809007388 */ /* 0x0007e80000000800 */
[----:B------:R3:W-:Y:S01]  /*12a0*/  STS [R9+0xc8], R7 ;  /* 0x0000c80709007388 */ /* 0x0007e20000000800 */
[----:B------:R-:W-:Y:S01]  /*12b0*/  NOP ;  /* 0x0000000000007918 */ /* 0x000fe20000000000 */
.L_x_1876:
        /* <DEDUP_REMOVED lines=12> */
.L_x_1861:
[----:B------:R-:W-:Y:S05]  /*1380*/  BSYNC B0 ;  /* 0x0000000000007941 */ /* 0x000fea0003800000 */
.L_x_1860:
        /* <DEDUP_REMOVED lines=25> */
.L_x_1882:
        /* <DEDUP_REMOVED lines=76> */
.L_x_1849:
        /* <DEDUP_REMOVED lines=35> */
.L_x_1850:
[----:B0-----:R-:W-:Y:S05]  /*1c10*/  WARPSYNC.COLLECTIVE R3, `(.L_x_1863) ;  /* 0x0000000003087348 */ /* 0x001fea0003c00000 */
[----:B------:R-:W-:Y:S01]  /*1c20*/  NOP ;  /* 0x0000000000007918 */ /* 0x000fe20000000000 */
[----:B0-----:R-:W-:Y:S01]  /*1c30*/  ENDCOLLECTIVE ;  /* 0x000000000000791b */ /* 0x001fe20003800000 */
.L_x_1863:
[----:B------:R-:W-:Y:S05]  /*1c40*/  BRA `(.L_x_1864) ;  /* 0xfffffff000ac7947 */ /* 0x000fea000383ffff */
.L_x_1853:
[----:B------:R-:W-:Y:S01]  /*1c50*/  BSSY B0, `(.L_x_1865) ;  /* 0x0000004000007945 */ /* 0x000fe20003800000 */
[----:B0-----:R-:W-:Y:S05]  /*1c60*/  WARPSYNC.COLLECTIVE R3, `(.L_x_1866) ;  /* 0x0000000003087348 */ /* 0x001fea0003c00000 */
[----:B------:R-:W-:Y:S01]  /*1c70*/  NOP ;  /* 0x0000000000007918 */ /* 0x000fe20000000000 */
[----:B0-----:R-:W-:Y:S01]  /*1c80*/  ENDCOLLECTIVE ;  /* 0x000000000000791b */ /* 0x001fe20003800000 */
.L_x_1866:
[----:B------:R-:W-:Y:S05]  /*1c90*/  BSYNC B0 ;  /* 0x0000000000007941 */ /* 0x000fea0003800000 */
.L_x_1865:
[----:B------:R0:W-:Y:S04]  /*1ca0*/  STS [R9+0xc0], R12 ;  /* 0x0000c00c09007388 */ /* 0x0001e80000000800 */
[----:B------:R0:W-:Y:S04]  /*1cb0*/  STS [R9+0xc4], R8 ;  /* 0x0000c40809007388 */ /* 0x0001e80000000800 */
[----:B------:R0:W-:Y:S02]  /*1cc0*/  STS [R9+0xc8], R7 ;  /* 0x0000c80709007388 */ /* 0x0001e40000000800 */
[----:B0-----:R-:W-:Y:S05]  /*1cd0*/  WARPSYNC.COLLECTIVE R3, `(.L_x_1867) ;  /* 0x0000000003087348 */ /* 0x001fea0003c00000 */
[----:B------:R-:W-:Y:S01]  /*1ce0*/  NOP ;  /* 0x0000000000007918 */ /* 0x000fe20000000000 */
[----:B0-----:R-:W-:Y:S01]  /*1cf0*/  ENDCOLLECTIVE ;  /* 0x000000000000791b */ /* 0x001fe20003800000 */
.L_x_1867:
[----:B------:R-:W-:Y:S05]  /*1d00*/  BRA `(.L_x_1868) ;  /* 0xfffffff000cc7947 */ /* 0x000fea000383ffff */
.L_x_1856:
[----:B------:R-:W-:Y:S01]  /*1d10*/  BSSY B0, `(.L_x_1869) ;  /* 0x0000004000007945 */ /* 0x000fe20003800000 */
[----:B01----:R-:W-:Y:S05]  /*1d20*/  WARPSYNC.COLLECTIVE R3, `(.L_x_1870) ;  /* 0x0000000003087348 */ /* 0x003fea0003c00000 */
[----:B------:R-:W-:Y:S01]  /*1d30*/  NOP ;  /* 0x0000000000007918 */ /* 0x000fe20000000000 */
[----:B01----:R-:W-:Y:S01]  /*1d40*/  ENDCOLLECTIVE ;  /* 0x000000000000791b */ /* 0x003fe20003800000 */
.L_x_1870:
[----:B------:R-:W-:Y:S05]  /*1d50*/  BSYNC B0 ;  /* 0x0000000000007941 */ /* 0x000fea0003800000 */
.L_x_1869:
[----:B------:R0:W-:Y:S04]  /*1d60*/  STS [R9+0xc0], R12 ;  /* 0x0000c00c09007388 */ /* 0x0001e80000000800 */
[----:B------:R0:W-:Y:S04]  /*1d70*/  STS [R9+0xc4], R8 ;  /* 0x0000c40809007388 */ /* 0x0001e80000000800 */
[----:B------:R0:W-:Y:S02]  /*1d80*/  STS [R9+0xc8], R7 ;  /* 0x0000c80709007388 */ /* 0x0001e40000000800 */
[----:B0-----:R-:W-:Y:S05]  /*1d90*/  WARPSYNC.COLLECTIVE R3, `(.L_x_1871) ;  /* 0x0000000003087348 */ /* 0x001fea0003c00000 */
[----:B------:R-:W-:Y:S01]  /*1da0*/  NOP ;  /* 0x0000000000007918 */ /* 0x000fe20000000000 */
[----:B0-----:R-:W-:Y:S01]  /*1db0*/  ENDCOLLECTIVE ;  /* 0x000000000000791b */ /* 0x001fe20003800000 */
.L_x_1871:
[----:B------:R-:W-:Y:S05]  /*1dc0*/  BRA `(.L_x_1872) ;  /* 0xfffffff000ec7947 */ /* 0x000fea000383ffff */
.L_x_1859:
[----:B------:R-:W-:Y:S01]  /*1dd0*/  BSSY B0, `(.L_x_1873) ;  /* 0x0000004000007945 */ /* 0x000fe20003800000 */
[----:B012---:R-:W-:Y:S05]  /*1de0*/  WARPSYNC.COLLECTIVE R3, `(.L_x_1874) ;  /* 0x0000000003087348 */ /* 0x007fea0003c00000 */
[----:B------:R-:W-:Y:S01]  /*1df0*/  NOP ;  /* 0x0000000000007918 */ /* 0x000fe20000000000 */
[----:B012---:R-:W-:Y:S01]  /*1e00*/  ENDCOLLECTIVE ;  /* 0x000000000000791b */ /* 0x007fe20003800000 */
.L_x_1874:
[----:B------:R-:W-:Y:S05]  /*1e10*/  BSYNC B0 ;  /* 0x0000000000007941 */ /* 0x000fea0003800000 */
.L_x_1873:
[----:B------:R0:W-:Y:S04]  /*1e20*/  STS [R9+0xc0], R12 ;  /* 0x0000c00c09007388 */ /* 0x0001e80000000800 */
[----:B------:R0:W-:Y:S04]  /*1e30*/  STS [R9+0xc4], R8 ;  /* 0x0000c40809007388 */ /* 0x0001e80000000800 */
[----:B------:R0:W-:Y:S02]  /*1e40*/  STS [R9+0xc8], R7 ;  /* 0x0000c80709007388 */ /* 0x0001e40000000800 */
[----:B0-----:R-:W-:Y:S05]  /*1e50*/  WARPSYNC.COLLECTIVE R3, `(.L_x_1875) ;  /* 0x0000000003087348 */ /* 0x001fea0003c00000 */
[----:B------:R-:W-:Y:S01]  /*1e60*/  NOP ;  /* 0x0000000000007918 */ /* 0x000fe20000000000 */
[----:B0-----:R-:W-:Y:S01]  /*1e70*/  ENDCOLLECTIVE ;  /* 0x000000000000791b */ /* 0x001fe20003800000 */
.L_x_1875:
[----:B------:R-:W-:Y:S05]  /*1e80*/  BRA `(.L_x_1876) ;  /* 0xfffffff4000c7947 */ /* 0x000fea000383ffff */
.L_x_1862:
[----:B------:R-:W-:Y:S01]  /*1e90*/  BSSY B0, `(.L_x_1877) ;  /* 0x0000005000007945 */ /* 0x000fe20003800000 */
[----:B------:R-:W-:-:S13]  /*1ea0*/  ISETP.GE.U32.AND P0, PT, R2, 0x10, PT ;  /* 0x000000100200780c */ /* 0x000fda0003f06070 */
[----:B0123--:R-:W-:Y:S05]  /*1eb0*/  WARPSYNC.COLLECTIVE R3, `(.L_x_1878) ;  /* 0x0000000003087348 */ /* 0x00ffea0003c00000 */
[----:B------:R-:W-:Y:S01]  /*1ec0*/  NOP ;  /* 0x0000000000007918 */ /* 0x000fe20000000000 */
[----:B0123--:R-:W-:Y:S01]  /*1ed0*/  ENDCOLLECTIVE ;  /* 0x000000000000791b */ /* 0x00ffe20003800000 */
.L_x_1878:
[----:B------:R-:W-:Y:S05]  /*1ee0*/  BSYNC B0 ;  /* 0x0000000000007941 */ /* 0x000fea0003800000 */
.L_x_1877:
[----:B------:R0:W-:Y:S01]  /*1ef0*/  STS [R9+0xc0], R12 ;  /* 0x0000c00c09007388 */ /* 0x0001e20000000800 */
[----:B------:R-:W-:-:S03]  /*1f00*/  ISETP.NE.OR P1, PT, R12, RZ, !P0 ;  /* 0x000000ff0c00720c */ /* 0x000fc60004725670 */
[----:B------:R0:W-:Y:S04]  /*1f10*/  STS [R9+0xc4], R8 ;  /* 0x0000c40809007388 */ /* 0x0001e80000000800 */
[----:B------:R0:W-:Y:S06]  /*1f20*/  STS [R9+0xc8], R7 ;  /* 0x0000c80709007388 */ /* 0x0001ec0000000800 */
[----:B0-----:R-:W-:Y:S05]  /*1f30*/  WARPSYNC.COLLECTIVE R3, `(.L_x_1879) ;  /* 0x0000000003087348 */ /* 0x001fea0003c00000 */
[----:B------:R-:W-:Y:S01]  /*1f40*/  NOP ;  /* 0x0000000000007918 */ /* 0x000fe20000000000 */
[----:B0-----:R-:W-:Y:S01]  /*1f50*/  ENDCOLLECTIVE ;  /* 0x000000000000791b */ /* 0x001fe20003800000 */
.L_x_1879:
        /* <DEDUP_REMOVED lines=9> */
.L_x_1880:
        /* <DEDUP_REMOVED lines=9> */
.L_x_1881:
[----:B------:R-:W-:Y:S05]  /*2080*/  BRA `(.L_x_1882) ;  /* 0xfffffff400247947 */ /* 0x000fea000383ffff */
.L_x_1883:
        /* <DEDUP_REMOVED lines=15> */
.L_x_4458:


//--------------------- .text._Z30group_norm_nhwc_fwd_sum_kernelI11Fp32IOBf16WLi168EEv26Group_norm_nhwc_fwd_params --------------------------
	.section	.text._Z30group_norm_nhwc_fwd_sum_kernelI11Fp32IOBf16WLi168EEv26Group_norm_nhwc_fwd_params,"ax",@progbits
	.align	128
        .global         _Z30group_norm_nhwc_fwd_sum_kernelI11Fp32IOBf16WLi168EEv26Group_norm_nhwc_fwd_params
        .type           _Z30group_norm_nhwc_fwd_sum_kernelI11Fp32IOBf16WLi168EEv26Group_norm_nhwc_fwd_params,@function
        .size           _Z30group_norm_nhwc_fwd_sum_kernelI11Fp32IOBf16WLi168EEv26Group_norm_nhwc_fwd_params,(.L_x_4459 - _Z30group_norm_nhwc_fwd_sum_kernelI11Fp32IOBf16WLi168EEv26Group_norm_nhwc_fwd_params)
        .other          _Z30group_norm_nhwc_fwd_sum_kernelI11Fp32IOBf16WLi168EEv26Group_norm_nhwc_fwd_params,@"STO_CUDA_ENTRY STV_DEFAULT"
_Z30group_norm_nhwc_fwd_sum_kernelI11Fp32IOBf16WLi168EEv26Group_norm_nhwc_fwd_params:
.text._Z30group_norm_nhwc_fwd_sum_kernelI11Fp32IOBf16WLi168EEv26Group_norm_nhwc_fwd_params:
        /* <DEDUP_REMOVED lines=41> */
.L_x_1886:
        /* <DEDUP_REMOVED lines=23> */
.L_x_1885:
        /* <DEDUP_REMOVED lines=9> */
.L_x_1887:
        /* <DEDUP_REMOVED lines=79> */
.L_x_1884:
        /* <DEDUP_REMOVED lines=84> */
.L_x_1903:
        /* <DEDUP_REMOVED lines=12> */
.L_x_1891:
[----:B------:R-:W-:Y:S05]  /*0f80*/  BSYNC B0 ;  /* 0x0000000000007941 */ /* 0x000fea0003800000 */
.L_x_1890:
[----:B------:R-:W-:-:S13]  /*0f90*/  R2UR UR5, R3 ;  /* 0x00000000030572ca */ /* 0x000fda00000e0000 */
[----:B------:R-:W-:Y:S05]  /*0fa0*/  BRA.DIV UR5, `(.L_x_1892) ;  /* 0x0000000e050c7947 */ /* 0x000fea000b800000 */
[----:B------:R-:W-:Y:S01]  /*0fb0*/  NOP ;  /* 0x0000000000007918 */ /* 0x000fe20000000000 */
[----:B------:R0:W-:Y:S04]  /*0fc0*/  STS [R9+0xc0], R16 ;  /* 0x0000c01009007388 */ /* 0x0001e80000000800 */
[----:B------:R0:W-:Y:S04]  /*0fd0*/  STS [R9+0xc4], R10 ;  /* 0x0000c40a09007388 */ /* 0x0001e80000000800 */
[----:B------:R0:W-:Y:S01]  /*0fe0*/  STS [R9+0xc8], R11 ;  /* 0x0000c80b09007388 */ /* 0x0001e20000000800 */
[----:B------:R-:W-:Y:S01]  /*0ff0*/  NOP ;  /* 0x0000000000007918 */ /* 0x000fe20000000000 */
.L_x_1907:
        /* <DEDUP_REMOVED lines=12> */
.L_x_1894:
[----:B------:R-:W-:Y:S05]  /*10c0*/  BSYNC B0 ;  /* 0x0000000000007941 */ /* 0x000fea0003800000 */
.L_x_1893:
[----:B------:R-:W-:-:S13]  /*10d0*/  R2UR UR5, R3 ;  /* 0x00000000030572ca */ /* 0x000fda00000e0000 */
[----:B------:R-:W-:Y:S05]  /*10e0*/  BRA.DIV UR5, `(.L_x_1895) ;  /* 0x0000000a05ec7947 */ /* 0x000fea000b800000 */
[----:B------:R-:W-:Y:S01]  /*10f0*/  NOP ;  /* 0x0000000000007918 */ /* 0x000fe20000000000 */
[----:B------:R2:W-:Y:S04]  /*1100*/  STS [R9+0xc0], R16 ;  /* 0x0000c01009007388 */ /* 0x0005e80000000800 */
[----:B------:R2:W-:Y:S04]  /*1110*/  STS [R9+0xc4], R10 ;  /* 0x0000c40a09007388 */ /* 0x0005e80000000800 */
[----:B------:R2:W-:Y:S01]  /*1120*/  STS [R9+0xc8], R11 ;  /* 0x0000c80b09007388 */ /* 0x0005e20000000800 */
[----:B------:R-:W-:Y:S01]  /*1130*/  NOP ;  /* 0x0000000000007918 */ /* 0x000fe20000000000 */
.L_x_1911:
        /* <DEDUP_REMOVED lines=12> */
.L_x_1897:
[----:B------:R-:W-:Y:S05]  /*1200*/  BSYNC B0 ;  /* 0x0000000000007941 */ /* 0x000fea0003800000 */
.L_x_1896:
[----:B------:R-:W-:-:S13]  /*1210*/  R2UR UR5, R3 ;  /* 0x00000000030572ca */ /* 0x000fda00000e0000 */
[----:B------:R-:W-:Y:S05]  /*1220*/  BRA.DIV UR5, `(.L_x_1898) ;  /* 0x0000000a05cc7947 */ /* 0x000fea000b800000 */
[----:B------:R-:W-:Y:S01]  /*1230*/  NOP ;  /* 0x0000000000007918 */ /* 0x000fe20000000000 */
[----:B------:R3:W-:Y:S04]  /*1240*/  STS [R9+0xc0], R16 ;  /* 0x0000c01009007388 */ /* 0x0007e80000000800 */
[----:B------:R3:W-:Y:S04]  /*1250*/  STS [R9+0xc4], R10 ;  /* 0x0000c40a09007388 */ /* 0x0007e80000000800 */
[----:B------:R3:W-:Y:S01]  /*1260*/  STS [R9+0xc8], R11 ;  /* 0x0000c80b09007388 */ /* 0x0007e20000000800 */
[----:B------:R-:W-:Y:S01]  /*1270*/  NOP ;  /* 0x0000000000007918 */ /* 0x000fe20000000000 */
.L_x_1915:
        /* <DEDUP_REMOVED lines=12> */
.L_x_1900:
[----:B------:R-:W-:Y:S05]  /*1340*/  BSYNC B0 ;  /* 0x0000000000007941 */ /* 0x000fea0003800000 */
.L_x_1899:
        /* <DEDUP_REMOVED lines=25> */
.L_x_1921:
        /* <DEDUP_REMOVED lines=72> */
.L_x_1888:
        /* <DEDUP_REMOVED lines=36> */
.L_x_1889:
[----:B-1----:R-:W-:Y:S05]  /*1ba0*/  WARPSYNC.COLLECTIVE R3, `(.L_x_1902) ;  /* 0x0000000003087348 */ /* 0x002fea0003c00000 */
[----:B------:R-:W-:Y:S01]  /*1bb0*/  NOP ;  /* 0x0000000000007918 */ /* 0x000fe20000000000 */
[----:B-1----:R-:W-:Y:S01]  /*1bc0*/  ENDCOLLECTIVE ;  /* 0x000000000000791b */ /* 0x002fe20003800000 */
.L_x_1902:
[----:B------:R-:W-:Y:S05]  /*1bd0*/  BRA `(.L_x_1903) ;  /* 0xfffffff000b87947 */ /* 0x000fea000383ffff */
.L_x_1892:
[----:B------:R-:W-:Y:S01]  /*1be0*/  BSSY B0, `(.L_x_1904) ;  /* 0x0000004000007945 */ /* 0x000fe20003800000 */
[----:B-1----:R-:W-:Y:S05]  /*1bf0*/  WARPSYNC.COLLECTIVE R3, `(.L_x_1905) ;  /* 0x0000000003087348 */ /* 0x002fea0003c00000 */
[----:B------:R-:W-:Y:S01]  /*1c00*/  NOP ;  /* 0x0000000000007918 */ /* 0x000fe20000000000 */
[----:B-1----:R-:W-:Y:S01]  /*1c10*/  ENDCOLLECTIVE ;  /* 0x000000000000791b */ /* 0x002fe20003800000 */
.L_x_1905:
[----:B------:R-:W-:Y:S05]  /*1c20*/  BSYNC B0 ;  /* 0x0000000000007941 */ /* 0x000fea0003800000 */
.L_x_1904:
[----:B------:R0:W-:Y:S04]  /*1c30*/  STS [R9+0xc0], R16 ;  /* 0x0000c01009007388 */ /* 0x0001e80000000800 */
[----:B------:R0:W-:Y:S04]  /*1c40*/  STS [R9+0xc4], R10 ;  /* 0x0000c40a09007388 */ /* 0x0001e80000000800 */
[----:B------:R0:W-:Y:S02]  /*1c50*/  STS [R9+0xc8], R11 ;  /* 0x0000c80b09007388 */ /* 0x0001e40000000800 */
[----:B0-----:R-:W-:Y:S05]  /*1c60*/  WARPSYNC.COLLECTIVE R3, `(.L_x_1906) ;  /* 0x0000000003087348 */ /* 0x001fea0003c00000 */
[----:B------:R-:W-:Y:S01]  /*1c70*/  NOP ;  /* 0x0000000000007918 */ /* 0x000fe20000000000 */
[----:B0-----:R-:W-:Y:S01]  /*1c80*/  ENDCOLLECTIVE ;  /* 0x000000000000791b */ /* 0x001fe20003800000 */
.L_x_1906:
[----:B------:R-:W-:Y:S05]  /*1c90*/  BRA `(.L_x_1907) ;  /* 0xfffffff000d87947 */ /* 0x000fea000383ffff */
.L_x_1895:
[----:B------:R-:W-:Y:S01]  /*1ca0*/  BSSY B0, `(.L_x_1908) ;  /* 0x0000004000007945 */ /* 0x000fe20003800000 */
[----:B01----:R-:W-:Y:S05]  /*1cb0*/  WARPSYNC.COLLECTIVE R3, `(.L_x_1909) ;  /* 0x0000000003087348 */ /* 0x003fea0003c00000 */
[----:B------:R-:W-:Y:S01]  /*1cc0*/  NOP ;  /* 0x0000000000007918 */ /* 0x000fe20000000000 */
[----:B01----:R-:W-:Y:S01]  /*1cd0*/  ENDCOLLECTIVE ;  /* 0x000000000000791b */ /* 0x003fe20003800000 */
.L_x_1909:
[----:B------:R-:W-:Y:S05]  /*1ce0*/  BSYNC B0 ;  /* 0x0000000000007941 */ /* 0x000fea0003800000 */
.L_x_1908:
[----:B------:R0:W-:Y:S04]  /*1cf0*/  STS [R9+0xc0], R16 ;  /* 0x0000c01009007388 */ /* 0x0001e80000000800 */
[----:B------:R0:W-:Y:S04]  /*1d00*/  STS [R9+0xc4], R10 ;  /* 0x0000c40a09007388 */ /* 0x0001e80000000800 */
[----:B------:R0:W-:Y:S02]  /*1d10*/  STS [R9+0xc8], R11 ;  /* 0x0000c80b09007388 */ /* 0x0001e40000000800 */
[----:B0-----:R-:W-:Y:S05]  /*1d20*/  WARPSYNC.COLLECTIVE R3, `(.L_x_1910) ;  /* 0x0000000003087348 */ /* 0x001fea0003c00000 */
[----:B------:R-:W-:Y:S01]  /*1d30*/  NOP ;  /* 0x0000000000007918 */ /* 0x000fe20000000000 */
[----:B0-----:R-:W-:Y:S01]  /*1d40*/  ENDCOLLECTIVE ;  /* 0x000000000000791b */ /* 0x001fe20003800000 */
.L_x_1910:
[----:B------:R-:W-:Y:S05]  /*1d50*/  BRA `(.L_x_1911) ;  /* 0xfffffff000f87947 */ /* 0x000fea000383ffff */
.L_x_1898:
[----:B------:R-:W-:Y:S01]  /*1d60*/  BSSY B0, `(.L_x_1912) ;  /* 0x0000004000007945 */ /* 0x000fe20003800000 */
[----:B012---:R-:W-:Y:S05]  /*1d70*/  WARPSYNC.COLLECTIVE R3, `(.L_x_1913) ;  /* 0x0000000003087348 */ /* 0x007fea0003c00000 */
[----:B------:R-:W-:Y:S01]  /*1d80*/  NOP ;  /* 0x0000000000007918 */ /* 0x000fe20000000000 */
[----:B012---:R-:W-:Y:S01]  /*1d90*/  ENDCOLLECTIVE ;  /* 0x000000000000791b */ /* 0x007fe20003800000 */
.L_x_1913:
[----:B------:R-:W-:Y:S05]  /*1da0*/  BSYNC B0 ;  /* 0x0000000000007941 */ /* 0x000fea0003800000 */
.L_x_1912:
[----:B------:R0:W-:Y:S04]  /*1db0*/  STS [R9+0xc0], R16 ;  /* 0x0000c01009007388 */ /* 0x0001e80000000800 */
[----:B------:R0:W-:Y:S04]  /*1dc0*/  STS [R9+0xc4], R10 ;  /* 0x0000c40a09007388 */ /* 0x0001e80000000800 */
[----:B------:R0:W-:Y:S02]  /*1dd0*/  STS [R9+0xc8], R11 ;  /* 0x0000c80b09007388 */ /* 0x0001e40000000800 */
[----:B0-----:R-:W-:Y:S05]  /*1de0*/  WARPSYNC.COLLECTIVE R3, `(.L_x_1914) ;  /* 0x0000000003087348 */ /* 0x001fea0003c00000 */
[----:B------:R-:W-:Y:S01]  /*1df0*/  NOP ;  /* 0x0000000000007918 */ /* 0x000fe20000000000 */
[----:B0-----:R-:W-:Y:S01]  /*1e00*/  ENDCOLLECTIVE ;  /* 0x000000000000791b */ /* 0x001fe20003800000 */
.L_x_1914:
[----:B------:R-:W-:Y:S05]  /*1e10*/  BRA `(.L_x_1915) ;  /* 0xfffffff400187947 */ /* 0x000fea000383ffff */
.L_x_1901:
[----:B------:R-:W-:Y:S01]  /*1e20*/  BSSY B0, `(.L_x_1916) ;  /* 0x0000005000007945 */ /* 0x000fe20003800000 */
[----:B------:R-:W-:-:S13]  /*1e30*/  ISETP.GE.U32.AND P0, PT, R2, 0x10, PT ;  /* 0x000000100200780c */ /* 0x000fda0003f06070 */
[----:B0123--:R-:W-:Y:S05]  /*1e40*/  WARPSYNC.COLLECTIVE R3, `(.L_x_1917) ;  /* 0x0000000003087348 */ /* 0x00ffea0003c00000 */
[----:B------:R-:W-:Y:S01]  /*1e50*/  NOP ;  /* 0x0000000000007918 */ /* 0x000fe20000000000 */
[----:B0123--:R-:W-:Y:S01]  /*1e60*/  ENDCOLLECTIVE ;  /* 0x000000000000791b */ /* 0x00ffe20003800000 */
.L_x_1917:
[----:B------:R-:W-:Y:S05]  /*1e70*/  BSYNC B0 ;  /* 0x0000000000007941 */ /* 0x000fea0003800000 */
.L_x_1916:
[----:B------:R0:W-:Y:S01]  /*1e80*/  STS [R9+0xc0], R16 ;  /* 0x0000c01009007388 */ /* 0x0001e20000000800 */
[----:B------:R-:W-:-:S03]  /*1e90*/  ISETP.NE.OR P1, PT, R16, RZ, !P0 ;  /* 0x000000ff1000720c */ /* 0x000fc60004725670 */
[----:B------:R0:W-:Y:S04]  /*1ea0*/  STS [R9+0xc4], R10 ;  /* 0x0000c40a09007388 */ /* 0x0001e80000000800 */
[----:B------:R0:W-:Y:S06]  /*1eb0*/  STS [R9+0xc8], R11 ;  /* 0x0000c80b09007388 */ /* 0x0001ec0000000800 */
[----:B0-----:R-:W-:Y:S05]  /*1ec0*/  WARPSYNC.COLLECTIVE R3, `(.L_x_1918) ;  /* 0x0000000003087348 */ /* 0x001fea0003c00000 */
[----:B------:R-:W-:Y:S01]  /*1ed0*/  NOP ;  /* 0x0000000000007918 */ /* 0x000fe20000000000 */
[----:B0-----:R-:W-:Y:S01]  /*1ee0*/  ENDCOLLECTIVE ;  /* 0x000000000000791b */ /* 0x001fe20003800000 */
.L_x_1918:
        /* <DEDUP_REMOVED lines=9> */
.L_x_1919:
        /* <DEDUP_REMOVED lines=9> */
.L_x_1920:
[----:B------:R-:W-:Y:S05]  /*2010*/  BRA `(.L_x_1921) ;  /* 0xfffffff400307947 */ /* 0x000fea000383ffff */
.L_x_1922:
        /* <DEDUP_REMOVED lines=14> */
.L_x_4459:


//--------------------- .text._Z30group_norm_nhwc_fwd_sum_kernelI11Fp32IOBf16WLi64EEv26Group_norm_nhwc_fwd_params --------------------------
	.section	.text._Z30group_norm_nhwc_fwd_sum_kernelI11Fp32IOBf16WLi64EEv26Group_norm_nhwc_fwd_params,"ax",@progbits
	.align	128
        .global         _Z30group_norm_nhwc_fwd_sum_kernelI11Fp32IOBf16WLi64EEv26Group_norm_nhwc_fwd_params
        .type           _Z30group_norm_nhwc_fwd_sum_kernelI11Fp32IOBf16WLi64EEv26Group_norm_nhwc_fwd_params,@function
        .size           _Z30group_norm_nhwc_fwd_sum_kernelI11Fp32IOBf16WLi64EEv26Group_norm_nhwc_fwd_params,(.L_x_4460 - _Z30group_norm_nhwc_fwd_sum_kernelI11Fp32IOBf16WLi64EEv26Group_norm_nhwc_fwd_params)
        .other          _Z30group_norm_nhwc_fwd_sum_kernelI11Fp32IOBf16WLi64EEv26Group_norm_nhwc_fwd_params,@"STO_CUDA_ENTRY STV_DEFAULT"
_Z30group_norm_nhwc_fwd_sum_kernelI11Fp32IOBf16WLi64EEv26Group_norm_nhwc_fwd_params:
.text._Z30group_norm_nhwc_fwd_sum_kernelI11Fp32IOBf16WLi64EEv26Group_norm_nhwc_fwd_params:
        /* <DEDUP_REMOVED lines=41> */
.L_x_1925:
        /* <DEDUP_REMOVED lines=22> */
.L_x_1924:
        /* <DEDUP_REMOVED lines=15> */
.L_x_1926:
        /* <DEDUP_REMOVED lines=78> */
.L_x_1923:
        /* <DEDUP_REMOVED lines=99> */
.L_x_1947:
        /* <DEDUP_REMOVED lines=13> */
.L_x_1927:
        /* <DEDUP_REMOVED lines=34> */
.L_x_1928:
        /* <DEDUP_REMOVED lines=9> */
.L_x_1929:
[----:B------:R-:W-:Y:S01]  /*1370*/  IMAD.MOV.U32 R22, RZ, RZ, R15 ;  /* 0x000000ffff167224 */ /* 0x000fe200078e000f */
[----:B------:R-:W-:-:S07]  /*1380*/  MOV R17, R19 ;  /* 0x0000001300117202 */ /* 0x000fce0000000f00 */
[----:B------:R-:W-:Y:S05]  /*1390*/  WARPSYNC.COLLECTIVE R21, `(.L_x_1930) ;  /* 0x0000000015087348 */ /* 0x000fea0003c00000 */
[----:B------:R0:W1:Y:S02]  /*13a0*/  SHFL.UP P0, R19, R22, R23, R24 ;  /* 0x0400001716137389 */ /* 0x0000640000000018 */
[----:B01----:R-:W-:Y:S01]  /*13b0*/  ENDCOLLECTIVE ;  /* 0x000000000000791b */ /* 0x003fe20003800000 */
.L_x_1930:
[----:B------:R-:W-:Y:S01]  /*13c0*/  @P3 IADD3 R10, R10, R17, RZ ;  /* 0x000000110a0a3210 */ /* 0x000fe20007ffe0ff */
[----:B------:R-:W-:Y:S01]  /*13d0*/  IMAD.MOV.U32 R22, RZ, RZ, R16 ;  /* 0x000000ffff167224 */ /* 0x000fe200078e0010 */
[----:B------:R-:W-:-:S07]  /*13e0*/  MOV R18, R19 ;  /* 0x0000001300127202 */ /* 0x000fce0000000f00 */
[----:B------:R-:W-:Y:S05]  /*13f0*/  WARPSYNC.COLLECTIVE R21, `(.L_x_1931) ;  /* 0x0000000015087348 */ /* 0x000fea0003c00000 */
[----:B------:R0:W1:Y:S02]  /*1400*/  SHFL.UP P0, R19, R22, R23, R24 ;  /* 0x0400001716137389 */ /* 0x0000640000000018 */
[----:B01----:R-:W-:Y:S01]  /*1410*/  ENDCOLLECTIVE ;  /* 0x000000000000791b */ /* 0x003fe20003800000 */
.L_x_1931:
        /* <DEDUP_REMOVED lines=9> */
.L_x_1932:
[----:B------:R-:W-:Y:S02]  /*14b0*/  ISETP.GE.AND P3, PT, R14, 0x2, PT ;  /* 0x000000020e00780c */ /* 0x000fe40003f66270 */
[----:B------:R-:W-:Y:S02]  /*14c0*/  ISETP.NE.AND P2, PT, R10, RZ, PT ;  /* 0x000000ff0a00720c */ /* 0x000fe40003f45270 */
[----:B------:R-:W-:Y:S01]  /*14d0*/  MOV R22, R15 ;  /* 0x0000000f00167202 */ /* 0x000fe20000000f00 */
[----:B------:R-:W-:-:S10]  /*14e0*/  IMAD.MOV.U32 R17, RZ, RZ, R19 ;  /* 0x000000ffff117224 */ /* 0x000fd400078e0013 */
[----:B------:R-:W-:Y:S05]  /*14f0*/  WARPSYNC.COLLECTIVE R21, `(.L_x_1933) ;  /* 0x0000000015087348 */ /* 0x000fea0003c00000 */
[----:B------:R0:W1:Y:S02]  /*1500*/  SHFL.UP P0, R19, R22, R23, R24 ;  /* 0x0400001716137389 */ /* 0x0000640000000018 */
[----:B01----:R-:W-:Y:S01]  /*1510*/  ENDCOLLECTIVE ;  /* 0x000000000000791b */ /* 0x003fe20003800000 */
.L_x_1933:
[----:B------:R-:W-:Y:S01]  /*1520*/  @P3 IMAD.IADD R10, R10, 0x1, R17 ;  /* 0x000000010a0a3824 */ /* 0x000fe200078e0211 */
[----:B------:R-:W-:Y:S01]  /*1530*/  MOV R22, R16 ;  /* 0x0000001000167202 */ /* 0x000fe20000000f00 */
[----:B------:R-:W-:-:S07]  /*1540*/  IMAD.MOV.U32 R18, RZ, RZ, R19 ;  /* 0x000000ffff127224 */ /* 0x000fce00078e0013 */
[----:B------:R-:W-:Y:S05]  /*1550*/  WARPSYNC.COLLECTIVE R21, `(.L_x_1934) ;  /* 0x0000000015087348 */ /* 0x000fea0003c00000 */
[----:B------:R0:W1:Y:S02]  /*1560*/  SHFL.UP P0, R19, R22, R23, R24 ;  /* 0x0400001716137389 */ /* 0x0000640000000018 */
[----:B01----:R-:W-:Y:S01]  /*1570*/  ENDCOLLECTIVE ;  /* 0x000000000000791b */ /* 0x003fe20003800000 */
.L_x_1934:
        /* <DEDUP_REMOVED lines=9> */
.L_x_1935:
[----:B------:R-:W-:Y:S02]  /*1610*/  ISETP.GE.AND P3, PT, R14, 0x4, PT ;  /* 0x000000040e00780c */ /* 0x000fe40003f66270 */
[----:B------:R-:W-:Y:S01]  /*1620*/  ISETP.NE.AND P2, PT, R10, RZ, PT ;  /* 0x000000ff0a00720c */ /* 0x000fe20003f45270 */
[----:B------:R-:W-:Y:S01]  /*1630*/  IMAD.MOV.U32 R22, RZ, RZ, R15 ;  /* 0x000000ffff167224 */ /* 0x000fe200078e000f */
[----:B------:R-:W-:-:S11]  /*1640*/  MOV R17, R19 ;  /* 0x0000001300117202 */ /* 0x000fd60000000f00 */
[----:B------:R-:W-:Y:S05]  /*1650*/  WARPSYNC.COLLECTIVE R21, `(.L_x_1936) ;  /* 0x0000000015087348 */ /* 0x000fea0003c00000 */
[----:B------:R0:W1:Y:S02]  /*1660*/  SHFL.UP P0, R19, R22, R23, R24 ;  /* 0x0400001716137389 */ /* 0x0000640000000018 */
[----:B01----:R-:W-:Y:S01]  /*1670*/  ENDCOLLECTIVE ;  /* 0x000000000000791b */ /* 0x003fe20003800000 */
.L_x_1936:
[----:B------:R-:W-:Y:S01]  /*1680*/  @P3 IADD3 R10, R10, R17, RZ ;  /* 0x000000110a0a3210 */ /* 0x000fe20007ffe0ff */
[----:B------:R-:W-:Y:S01]  /*1690*/  IMAD.MOV.U32 R22, RZ, RZ, R16 ;  /* 0x000000ffff167224 */ /* 0x000fe200078e0010 */
[----:B------:R-:W-:-:S07]  /*16a0*/  MOV R18, R19 ;  /* 0x0000001300127202 */ /* 0x000fce0000000f00 */
[----:B------:R-:W-:Y:S05]  /*16b0*/  WARPSYNC.COLLECTIVE R21, `(.L_x_1937) ;  /* 0x0000000015087348 */ /* 0x000fea0003c00000 */
[----:B------:R0:W1:Y:S02]  /*16c0*/  SHFL.UP P0, R19, R22, R23, R24 ;  /* 0x0400001716137389 */ /* 0x0000640000000018 */
[----:B01----:R-:W-:Y:S01]  /*16d0*/  ENDCOLLECTIVE ;  /* 0x000000000000791b */ /* 0x003fe20003800000 */
.L_x_1937:
        /* <DEDUP_REMOVED lines=9> */
.L_x_1938:
[----:B------:R-:W-:Y:S02]  /*1770*/  ISETP.GE.AND P3, PT, R14, 0x8, PT ;  /* 0x000000080e00780c */ /* 0x000fe40003f66270 */
[----:B------:R-:W-:Y:S02]  /*1780*/  ISETP.NE.AND P2, PT, R10, RZ, PT ;  /* 0x000000ff0a00720c */ /* 0x000fe40003f45270 */
[----:B------:R-:W-:Y:S01]  /*1790*/  MOV R22, R15 ;  /* 0x0000000f00167202 */ /* 0x000fe20000000f00 */
[----:B------:R-:W-:-:S10]  /*17a0*/  IMAD.MOV.U32 R17, RZ, RZ, R19 ;  /* 0x000000ffff117224 */ /* 0x000fd400078e0013 */
[----:B------:R-:W-:Y:S05]  /*17b0*/  WARPSYNC.COLLECTIVE R21, `(.L_x_1939) ;  /* 0x0000000015087348 */ /* 0x000fea0003c00000 */
[----:B------:R0:W1:Y:S02]  /*17c0*/  SHFL.UP P0, R19, R22, R23, R24 ;  /* 0x0400001716137389 */ /* 0x0000640000000018 */
[----:B01----:R-:W-:Y:S01]  /*17d0*/  ENDCOLLECTIVE ;  /* 0x000000000000791b */ /* 0x003fe20003800000 */
.L_x_1939:
[----:B------:R-:W-:Y:S01]  /*17e0*/  @P3 IMAD.IADD R10, R10, 0x1, R17 ;  /* 0x000000010a0a3824 */ /* 0x000fe200078e0211 */
[----:B------:R-:W-:Y:S01]  /*17f0*/  MOV R22, R16 ;  /* 0x0000001000167202 */ /* 0x000fe20000000f00 */
[----:B------:R-:W-:-:S07]  /*1800*/  IMAD.MOV.U32 R18, RZ, RZ, R19 ;  /* 0x000000ffff127224 */ /* 0x000fce00078e0013 */
[----:B------:R-:W-:Y:S05]  /*1810*/  WARPSYNC.COLLECTIVE R21, `(.L_x_1940) ;  /* 0x0000000015087348 */ /* 0x000fea0003c00000 */
[----:B------:R0:W1:Y:S02]  /*1820*/  SHFL.UP P0, R19, R22, R23, R24 ;  /* 0x0400001716137389 */ /* 0x0000640000000018 */
[----:B01----:R-:W-:Y:S01]  /*1830*/  ENDCOLLECTIVE ;  /* 0x000000000000791b */ /* 0x003fe20003800000 */
.L_x_1940:
        /* <DEDUP_REMOVED lines=9> */
.L_x_1941:
[----:B------:R-:W-:Y:S01]  /*18d0*/  ISETP.GE.AND P2, PT, R14, 0x10, PT ;  /* 0x000000100e00780c */ /* 0x000fe20003f46270 */
[----:B------:R-:W-:Y:S01]  /*18e0*/  IMAD.MOV.U32 R22, RZ, RZ, R15 ;  /* 0x000000ffff167224 */ /* 0x000fe200078e000f */
[----:B------:R-:W-:-:S11]  /*18f0*/  MOV R17, R19 ;  /* 0x0000001300117202 */ /* 0x000fd60000000f00 */
[----:B------:R-:W-:Y:S05]  /*1900*/  WARPSYNC.COLLECTIVE R21, `(.L_x_1942) ;  /* 0x0000000015087348 */ /* 0x000fea0003c00000 */
[----:B------:R0:W1:Y:S02]  /*1910*/  SHFL.UP P0, R19, R22, R23, R24 ;  /* 0x0400001716137389 */ /* 0x0000640000000018 */
[----:B01----:R-:W-:Y:S01]  /*1920*/  ENDCOLLECTIVE ;  /* 0x000000000000791b */ /* 0x003fe20003800000 */
.L_x_1942:
[----:B------:R-:W-:Y:S01]  /*1930*/  IMAD.MOV.U32 R22, RZ, RZ, R16 ;  /* 0x000000ffff167224 */ /* 0x000fe200078e0010 */
[----:B------:R-:W-:-:S07]  /*1940*/  MOV R18, R19 ;  /* 0x0000001300127202 */ /* 0x000fce0000000f00 */
[----:B------:R-:W-:Y:S05]  /*1950*/  WARPSYNC.COLLECTIVE R21, `(.L_x_1943) ;  /* 0x0000000015087348 */ /* 0x000fea0003c00000 */
[----:B------:R0:W1:Y:S02]  /*1960*/  SHFL.UP P0, R19, R22, R23, R24 ;  /* 0x0400001716137389 */ /* 0x0000640000000018 */
[----:B01----:R-:W-:Y:S01]  /*1970*/  ENDCOLLECTIVE ;  /* 0x000000000000791b */ /* 0x003fe20003800000 */
.L_x_1943:
        /* <DEDUP_REMOVED lines=11> */
.L_x_1944:
[----:B------:R-:W-:Y:S01]  /*1a30*/  MOV R22, R15 ;  /* 0x0000000f00167202 */ /* 0x000fe20000000f00 */
[----:B------:R-:W-:-:S07]  /*1a40*/  IMAD.MOV.U32 R17, RZ, RZ, R19 ;  /* 0x000000ffff117224 */ /* 0x000fce00078e0013 */
[----:B------:R-:W-:Y:S05]  /*1a50*/  WARPSYNC.COLLECTIVE R21, `(.L_x_1945) ;  /* 0x0000000015087348 */ /* 0x000fea0003c00000 */
[----:B------:R0:W1:Y:S02]  /*1a60*/  SHFL.UP P0, R19, R22, R23, R24 ;  /* 0x0400001716137389 */ /* 0x0000640000000018 */
[----:B01----:R-:W-:Y:S01]  /*1a70*/  ENDCOLLECTIVE ;  /* 0x000000000000791b */ /* 0x003fe20003800000 */
.L_x_1945:
[----:B------:R-:W-:Y:S01]  /*1a80*/  MOV R22, R16 ;  /* 0x0000001000167202 */ /* 0x000fe20000000f00 */
[----:B------:R-:W-:-:S07]  /*1a90*/  IMAD.MOV.U32 R14, RZ, RZ, R19 ;  /* 0x000000ffff0e7224 */ /* 0x000fce00078e0013 */
[----:B------:R-:W-:Y:S05]  /*1aa0*/  WARPSYNC.COLLECTIVE R21, `(.L_x_1946) ;  /* 0x0000000015087348 */ /* 0x000fea0003c00000 */
[----:B------:R0:W1:Y:S02]  /*1ab0*/  SHFL.UP P0, R19, R22, R23, R24 ;  /* 0x0400001716137389 */ /* 0x0000640000000018 */
[----:B01----:R-:W-:Y:S01]  /*1ac0*/  ENDCOLLECTIVE ;  /* 0x000000000000791b */ /* 0x003fe20003800000 */
.L_x_1946:
[----:B------:R-:W-:Y:S05]  /*1ad0*/  BRA `(.L_x_1947) ;  /* 0xfffffff400447947 */ /* 0x000fea000383ffff */
.L_x_1948:
        /* <DEDUP_REMOVED lines=10> */
.L_x_4460:


//--------------------- .text._Z30group_norm_nhwc_fwd_sum_kernelI11Fp32IOBf16WLi128EEv26Group_norm_nhwc_fwd_params --------------------------
	.section	.text._Z30group_norm_nhwc_fwd_sum_kernelI11Fp32IOBf16WLi128EEv26Group_norm_nhwc_fwd_params,"ax",@progbits
	.align	128
        .global         _Z30group_norm_nhwc_fwd_sum_kernelI11Fp32IOBf16WLi128EEv26Group_norm_nhwc_fwd_params
        .type           _Z30group_norm_nhwc_fwd_sum_kernelI11Fp32IOBf16WLi128EEv26Group_norm_nhwc_fwd_params,@function
        .size           _Z30group_norm_nhwc_fwd_sum_kernelI11Fp32IOBf16WLi128EEv26Group_norm_nhwc_fwd_params,(.L_x_4461 - _Z30group_norm_nhwc_fwd_sum_kernelI11Fp32IOBf16WLi128EEv26Group_norm_nhwc_fwd_params)
        .other          _Z30group_norm_nhwc_fwd_sum_kernelI11Fp32IOBf16WLi128EEv26Group_norm_nhwc_fwd_params,@"STO_CUDA_ENTRY STV_DEFAULT"
_Z30group_norm_nhwc_fwd_sum_kernelI11Fp32IOBf16WLi128EEv26Group_norm_nhwc_fwd_params:
.text._Z30group_norm_nhwc_fwd_sum_kernelI11Fp32IOBf16WLi128EEv26Group_norm_nhwc_fwd_params:
        /* <DEDUP_REMOVED lines=41> */
.L_x_1951:
        /* <DEDUP_REMOVED lines=22> */
.L_x_1950:
        /* <DEDUP_REMOVED lines=15> */
.L_x_1952:
        /* <DEDUP_REMOVED lines=78> */
.L_x_1949:
        /* <DEDUP_REMOVED lines=123> */
.L_x_1973:
        /* <DEDUP_REMOVED lines=28> */
.L_x_1953:
        /* <DEDUP_REMOVED lines=36> */
.L_x_1954:
        /* <DEDUP_REMOVED lines=9> */
.L_x_1955:
[----:B------:R-:W-:Y:S02]  /*1600*/  ISETP.GE.AND P6, PT, R24, 0x8, PT ;  /* 0x000000081800780c */ /* 0x000fe40003fc6270 */
[----:B------:R-:W-:Y:S01]  /*1610*/  MOV R9, R22 ;  /* 0x0000001600097202 */ /* 0x000fe20000000f00 */
[----:B------:R-:W-:-:S10]  /*1620*/  IMAD.MOV.U32 R26, RZ, RZ, R27 ;  /* 0x000000ffff1a7224 */ /* 0x000fd400078e001b */
[----:B------:R-:W-:Y:S05]  /*1630*/  WARPSYNC.COLLECTIVE R0, `(.L_x_1956) ;  /* 0x0000000000087348 */ /* 0x000fea0003c00000 */
[----:B------:R0:W1:Y:S02]  /*1640*/  SHFL.UP P0, R27, R9, R6, R7 ;  /* 0x04000006091b7389 */ /* 0x0000640000000007 */
[----:B01----:R-:W-:Y:S01]  /*1650*/  ENDCOLLECTIVE ;  /* 0x000000000000791b */ /* 0x003fe20003800000 */
.L_x_1956:
[----:B------:R-:W-:Y:S01]  /*1660*/  @P5 IMAD.IADD R23, R23, 0x1, R26 ;  /* 0x0000000117175824 */ /* 0x000fe200078e021a */
[----:B------:R-:W-:Y:S01]  /*1670*/  MOV R9, R8 ;  /* 0x0000000800097202 */ /* 0x000fe20000000f00 */
[----:B------:R-:W-:-:S07]  /*1680*/  IMAD.MOV.U32 R25, RZ, RZ, R27 ;  /* 0x000000ffff197224 */ /* 0x000fce00078e001b */
[----:B------:R-:W-:Y:S05]  /*1690*/  WARPSYNC.COLLECTIVE R0, `(.L_x_1957) ;  /* 0x0000000000087348 */ /* 0x000fea0003c00000 */
[----:B------:R0:W1:Y:S02]  /*16a0*/  SHFL.UP P0, R27, R9, R6, R7 ;  /* 0x04000006091b7389 */ /* 0x0000640000000007 */
[----:B01----:R-:W-:Y:S01]  /*16b0*/  ENDCOLLECTIVE ;  /* 0x000000000000791b */ /* 0x003fe20003800000 */
.L_x_1957:
        /* <DEDUP_REMOVED lines=9> */
.L_x_1958:
[----:B------:R-:W-:Y:S02]  /*1750*/  ISETP.GE.AND P5, PT, R24, 0x2, PT ;  /* 0x000000021800780c */ /* 0x000fe40003fa6270 */
[----:B------:R-:W-:Y:S01]  /*1760*/  ISETP.NE.AND P4, PT, R23, RZ, PT ;  /* 0x000000ff1700720c */ /* 0x000fe20003f85270 */
[----:B------:R-:W-:Y:S01]  /*1770*/  IMAD.MOV.U32 R9, RZ, RZ, R22 ;  /* 0x000000ffff097224 */ /* 0x000fe200078e0016 */
[----:B------:R-:W-:-:S11]  /*1780*/  MOV R26, R27 ;  /* 0x0000001b001a7202 */ /* 0x000fd60000000f00 */
[----:B------:R-:W-:Y:S05]  /*1790*/  WARPSYNC.COLLECTIVE R0, `(.L_x_1959) ;  /* 0x0000000000087348 */ /* 0x000fea0003c00000 */
[----:B------:R0:W1:Y:S02]  /*17a0*/  SHFL.UP P0, R27, R9, R6, R7 ;  /* 0x04000006091b7389 */ /* 0x0000640000000007 */
[----:B01----:R-:W-:Y:S01]  /*17b0*/  ENDCOLLECTIVE ;  /* 0x000000000000791b */ /* 0x003fe20003800000 */
.L_x_1959:
[----:B------:R-:W-:Y:S01]  /*17c0*/  @P5 IADD3 R23, R23, R26, RZ ;  /* 0x0000001a17175210 */ /* 0x000fe20007ffe0ff */
[----:B------:R-:W-:Y:S01]  /*17d0*/  IMAD.MOV.U32 R9, RZ, RZ, R8 ;  /* 0x000000ffff097224 */ /* 0x000fe200078e0008 */
[----:B------:R-:W-:-:S07]  /*17e0*/  MOV R25, R27 ;  /* 0x0000001b00197202 */ /* 0x000fce0000000f00 */
[----:B------:R-:W-:Y:S05]  /*17f0*/  WARPSYNC.COLLECTIVE R0, `(.L_x_1960) ;  /* 0x0000000000087348 */ /* 0x000fea0003c00000 */
[----:B------:R0:W1:Y:S02]  /*1800*/  SHFL.UP P0, R27, R9, R6, R7 ;  /* 0x04000006091b7389 */ /* 0x0000640000000007 */
[----:B01----:R-:W-:Y:S01]  /*1810*/  ENDCOLLECTIVE ;  /* 0x000000000000791b */ /* 0x003fe20003800000 */
.L_x_1960:
        /* <DEDUP_REMOVED lines=9> */
.L_x_1961:
[----:B------:R-:W-:Y:S02]  /*18b0*/  ISETP.GE.AND P5, PT, R24, 0x4, PT ;  /* 0x000000041800780c */ /* 0x000fe40003fa6270 */
[----:B------:R-:W-:Y:S02]  /*18c0*/  ISETP.NE.AND P4, PT, R23, RZ, PT ;  /* 0x000000ff1700720c */ /* 0x000fe40003f85270 */
[----:B------:R-:W-:Y:S01]  /*18d0*/  MOV R9, R22 ;  /* 0x0000001600097202 */ /* 0x000fe20000000f00 */
[----:B------:R-:W-:-:S10]  /*18e0*/  IMAD.MOV.U32 R26, RZ, RZ, R27 ;  /* 0x000000ffff1a7224 */ /* 0x000fd400078e001b */
[----:B------:R-:W-:Y:S05]  /*18f0*/  WARPSYNC.COLLECTIVE R0, `(.L_x_1962) ;  /* 0x0000000000087348 */ /* 0x000fea0003c00000 */
[----:B------:R0:W1:Y:S02]  /*1900*/  SHFL.UP P0, R27, R9, R6, R7 ;  /* 0x04000006091b7389 */ /* 0x0000640000000007 */
[----:B01----:R-:W-:Y:S01]  /*1910*/  ENDCOLLECTIVE ;  /* 0x000000000000791b */ /* 0x003fe20003800000 */
.L_x_1962:
[----:B------:R-:W-:Y:S01]  /*1920*/  @P5 IMAD.IADD R23, R23, 0x1, R26 ;  /* 0x0000000117175824 */ /* 0x000fe200078e021a */
[----:B------:R-:W-:Y:S01]  /*1930*/  MOV R9, R8 ;  /* 0x0000000800097202 */ /* 0x000fe20000000f00 */
[----:B------:R-:W-:-:S07]  /*1940*/  IMAD.MOV.U32 R25, RZ, RZ, R27 ;  /* 0x000000ffff197224 */ /* 0x000fce00078e001b */
[----:B------:R-:W-:Y:S05]  /*1950*/  WARPSYNC.COLLECTIVE R0, `(.L_x_1963) ;  /* 0x0000000000087348 */ /* 0x000fea0003c00000 */
[----:B------:R0:W1:Y:S02]  /*1960*/  SHFL.UP P0, R27, R9, R6, R7 ;  /* 0x04000006091b7389 */ /* 0x0000640000000007 */
[----:B01----:R-:W-:Y:S01]  /*1970*/  ENDCOLLECTIVE ;  /* 0x000000000000791b */ /* 0x003fe20003800000 */
.L_x_1963:
        /* <DEDUP_REMOVED lines=9> */
.L_x_1964:
        /* <DEDUP_REMOVED lines=8> */
.L_x_1965:
[----:B------:R-:W-:Y:S01]  /*1a90*/  @P6 IADD3 R23, R23, R26, RZ ;  /* 0x0000001a17176210 */ /* 0x000fe20007ffe0ff */
[----:B------:R-:W-:Y:S01]  /*1aa0*/  IMAD.MOV.U32 R9, RZ, RZ, R8 ;  /* 0x000000ffff097224 */ /* 0x000fe200078e0008 */
[----:B------:R-:W-:-:S07]  /*1ab0*/  MOV R25, R27 ;  /* 0x0000001b00197202 */ /* 0x000fce0000000f00 */
[----:B------:R-:W-:Y:S05]  /*1ac0*/  WARPSYNC.COLLECTIVE R0, `(.L_x_1966) ;  /* 0x0000000000087348 */ /* 0x000fea0003c00000 */
[----:B------:R0:W1:Y:S02]  /*1ad0*/  SHFL.UP P0, R27, R9, R6, R7 ;  /* 0x04000006091b7389 */ /* 0x0000640000000007 */
[----:B01----:R-:W-:Y:S01]  /*1ae0*/  ENDCOLLECTIVE ;  /* 0x000000000000791b */ /* 0x003fe20003800000 */
.L_x_1966:
        /* <DEDUP_REMOVED lines=9> */
.L_x_1967:
[----:B------:R-:W-:Y:S01]  /*1b80*/  ISETP.NE.AND P5, PT, R23, RZ, PT ;  /* 0x000000ff1700720c */ /* 0x000fe20003fa5270 */
[----:B------:R-:W-:Y:S02]  /*1b90*/  IMAD.MOV.U32 R9, RZ, RZ, R22 ;  /* 0x000000ffff097224 */ /* 0x000fe400078e0016 */
[----:B------:R-:W-:-:S10]  /*1ba0*/  IMAD.MOV.U32 R26, RZ, RZ, R27 ;  /* 0x000000ffff1a7224 */ /* 0x000fd400078e001b */
[----:B------:R-:W-:Y:S05]  /*1bb0*/  WARPSYNC.COLLECTIVE R0, `(.L_x_1968) ;  /* 0x0000000000087348 */ /* 0x000fea0003c00000 */
[----:B------:R0:W1:Y:S02]  /*1bc0*/  SHFL.UP P0, R27, R9, R6, R7 ;  /* 0x04000006091b7389 */ /* 0x0000640000000007 */
[----:B01----:R-:W-:Y:S01]  /*1bd0*/  ENDCOLLECTIVE ;  /* 0x000000000000791b */ /* 0x003fe20003800000 */
.L_x_1968:
[----:B------:R-:W-:Y:S01]  /*1be0*/  @P4 IADD3 R23, R23, R26, RZ ;  /* 0x0000001a17174210 */ /* 0x000fe20007ffe0ff */
[----:B------:R-:W-:Y:S01]  /*1bf0*/  IMAD.MOV.U32 R9, RZ, RZ, R8 ;  /* 0x000000ffff097224 */ /* 0x000fe200078e0008 */
[----:B------:R-:W-:-:S07]  /*1c00*/  MOV R25, R27 ;  /* 0x0000001b00197202 */ /* 0x000fce0000000f00 */
[----:B------:R-:W-:Y:S05]  /*1c10*/  WARPSYNC.COLLECTIVE R0, `(.L_x_1969) ;  /* 0x0000000000087348 */ /* 0x000fea0003c00000 */
[----:B------:R0:W1:Y:S02]  /*1c20*/  SHFL.UP P0, R27, R9, R6, R7 ;  /* 0x04000006091b7389 */ /* 0x0000640000000007 */
[----:B01----:R-:W-:Y:S01]  /*1c30*/  ENDCOLLECTIVE ;  /* 0x000000000000791b */ /* 0x003fe20003800000 */
.L_x_1969:
        /* <DEDUP_REMOVED lines=9> */
.L_x_1970:
[----:B------:R-:W-:Y:S01]  /*1cd0*/  IMAD.MOV.U32 R9, RZ, RZ, R22 ;  /* 0x000000ffff097224 */ /* 0x000fe200078e0016 */
[----:B------:R-:W-:-:S07]  /*1ce0*/  MOV R25, R27 ;  /* 0x0000001b00197202 */ /* 0x000fce0000000f00 */
[----:B------:R-:W-:Y:S05]  /*1cf0*/  WARPSYNC.COLLECTIVE R0, `(.L_x_1971) ;  /* 0x0000000000087348 */ /* 0x000fea0003c00000 */
[----:B------:R0:W1:Y:S02]  /*1d00*/  SHFL.UP P0, R27, R9, R6, R7 ;  /* 0x04000006091b7389 */ /* 0x0000640000000007 */
[----:B01----:R-:W-:Y:S01]  /*1d10*/  ENDCOLLECTIVE ;  /* 0x000000000000791b */ /* 0x003fe20003800000 */
.L_x_1971:
[----:B------:R-:W-:Y:S01]  /*1d20*/  IMAD.MOV.U32 R9, RZ, RZ, R8 ;  /* 0x000000ffff097224 */ /* 0x000fe200078e0008 */
[----:B------:R-:W-:-:S07]  /*1d30*/  MOV R22, R27 ;  /* 0x0000001b00167202 */ /* 0x000fce0000000f00 */
[----:B------:R-:W-:Y:S05]  /*1d40*/  WARPSYNC.COLLECTIVE R0, `(.L_x_1972) ;  /* 0x0000000000087348 */ /* 0x000fea0003c00000 */
[----:B------:R0:W1:Y:S02]  /*1d50*/  SHFL.UP P0, R27, R9, R6, R7 ;  /* 0x04000006091b7389 */ /* 0x0000640000000007 */
[----:B01----:R-:W-:Y:S01]  /*1d60*/  ENDCOLLECTIVE ;  /* 0x000000000000791b */ /* 0x003fe20003800000 */
.L_x_1972:
[----:B------:R-:W-:Y:S02]  /*1d70*/  MOV R8, R27 ;  /* 0x0000001b00087202 */ /* 0x000fe40000000f00 */
[----:B------:R-:W-:-:S05]  /*1d80*/  LEA R27, R3, R2, 0x18 ;  /* 0x00000002031b7211 */ /* 0x000fca00078ec0ff */
[----:B------:R-:W-:Y:S01]  /*1d90*/  IMAD R27, R24, 0x3c, R27 ;  /* 0x0000003c181b7824 */ /* 0x000fe200078e021b */
[----:B------:R-:W-:Y:S06]  /*1da0*/  BRA `(.L_x_1973) ;  /* 0xfffffff000f07947 */ /* 0x000fec000383ffff */
.L_x_1974:
        /* <DEDUP_REMOVED lines=13> */
.L_x_4461:


//--------------------- .text._Z30group_norm_nhwc_fwd_sum_kernelI11Fp32IOBf16WLi192EEv26Group_norm_nhwc_fwd_params --------------------------
	.section	.text._Z30group_norm_nhwc_fwd_sum_kernelI11Fp32IOBf16WLi192EEv26Group_norm_nhwc_fwd_params,"ax",@progbits
	.align	128
        .global         _Z30group_norm_nhwc_fwd_sum_kernelI11Fp32IOBf16WLi192EEv26Group_norm_nhwc_fwd_params
        .type           _Z30group_norm_nhwc_fwd_sum_kernelI11Fp32IOBf16WLi192EEv26Group_norm_nhwc_fwd_params,@function
        .size           _Z30group_norm_nhwc_fwd_sum_kernelI11Fp32IOBf16WLi192EEv26Group_norm_nhwc_fwd_params,(.L_x_4462 - _Z30group_norm_nhwc_fwd_sum_kernelI11Fp32IOBf16WLi192EEv26Group_norm_nhwc_fwd_params)
        .other          _Z30group_norm_nhwc_fwd_sum_kernelI11Fp32IOBf16WLi192EEv26Group_norm_nhwc_fwd_params,@"STO_CUDA_ENTRY STV_DEFAULT"
_Z30group_norm_nhwc_fwd_sum_kernelI11Fp32IOBf16WLi192EEv26Group_norm_nhwc_fwd_params:
.text._Z30group_norm_nhwc_fwd_sum_kernelI11Fp32IOBf16WLi192EEv26Group_norm_nhwc_fwd_params:
        /* <DEDUP_REMOVED lines=41> */
.L_x_1977:
        /* <DEDUP_REMOVED lines=22> */
.L_x_1976:
        /* <DEDUP_REMOVED lines=15> */
.L_x_1978:
        /* <DEDUP_REMOVED lines=78> */
.L_x_1975:
        /* <DEDUP_REMOVED lines=140> */
.L_x_2000:
        /* <DEDUP_REMOVED lines=48> */
.L_x_1980:
[----:B------:R-:W-:Y:S05]  /*1580*/  BSYNC B0 ;  /* 0x0000000000007941 */ /* 0x000fea0003800000 */
.L_x_1979:
        /* <DEDUP_REMOVED lines=44> */
.L_x_1981:
        /* <DEDUP_REMOVED lines=8> */
.L_x_1982:
[----:B------:R-:W-:Y:S01]  /*18d0*/  IMAD.MOV.U32 R23, RZ, RZ, R24 ;  /* 0x000000ffff177224 */ /* 0x000fe200078e0018 */
[----:B------:R-:W-:-:S07]  /*18e0*/  MOV R0, R28 ;  /* 0x0000001c00007202 */ /* 0x000fce0000000f00 */
[----:B------:R-:W-:Y:S05]  /*18f0*/  WARPSYNC.COLLECTIVE R26, `(.L_x_1983) ;  /* 0x000000001a087348 */ /* 0x000fea0003c00000 */
[----:B------:R0:W1:Y:S02]  /*1900*/  SHFL.UP P0, R28, R23, R22, R25 ;  /* 0x04000016171c7389 */ /* 0x0000640000000019 */
[----:B01----:R-:W-:Y:S01]  /*1910*/  ENDCOLLECTIVE ;  /* 0x000000000000791b */ /* 0x003fe20003800000 */
.L_x_1983:
[----:B------:R-:W-:Y:S01]  /*1920*/  IMAD.MOV.U32 R23, RZ, RZ, R3 ;  /* 0x000000ffff177224 */ /* 0x000fe200078e0003 */
[----:B------:R-:W-:Y:S01]  /*1930*/  ISETP.GE.AND P0, PT, R29, 0x1, PT ;  /* 0x000000011d00780c */ /* 0x000fe20003f06270 */
[----:B------:R-:W-:-:S12]  /*1940*/  FADD.FTZ R28, R24, R28 ;  /* 0x0000001c181c7221 */ /* 0x000fd80000010000 */
[----:B------:R-:W-:-:S07]  /*1950*/  @P0 FSEL R24, R28, R24, !P6 ;  /* 0x000000181c180208 */ /* 0x000fce0007000000 */
[----:B------:R-:W-:Y:S05]  /*1960*/  WARPSYNC.COLLECTIVE R26, `(.L_x_1984) ;  /* 0x000000001a087348 */ /* 0x000fea0003c00000 */
[----:B------:R0:W1:Y:S02]  /*1970*/  SHFL.UP P0, R28, R23, R22, R25 ;  /* 0x04000016171c7389 */ /* 0x0000640000000019 */
[----:B01----:R-:W-:Y:S01]  /*1980*/  ENDCOLLECTIVE ;  /* 0x000000000000791b */ /* 0x003fe20003800000 */
.L_x_1984:
        /* <DEDUP_REMOVED lines=11> */
.L_x_1985:
[----:B------:R-:W-:Y:S01]  /*1a40*/  MOV R23, R24 ;  /* 0x0000001800177202 */ /* 0x000fe20000000f00 */
[----:B------:R-:W-:-:S07]  /*1a50*/  IMAD.MOV.U32 R0, RZ, RZ, R28 ;  /* 0x000000ffff007224 */ /* 0x000fce00078e001c */
[----:B------:R-:W-:Y:S05]  /*1a60*/  WARPSYNC.COLLECTIVE R26, `(.L_x_1986) ;  /* 0x000000001a087348 */ /* 0x000fea0003c00000 */
[----:B------:R0:W1:Y:S02]  /*1a70*/  SHFL.UP P0, R28, R23, R22, R25 ;  /* 0x04000016171c7389 */ /* 0x0000640000000019 */
[----:B01----:R-:W-:Y:S01]  /*1a80*/  ENDCOLLECTIVE ;  /* 0x000000000000791b */ /* 0x003fe20003800000 */
.L_x_1986:
[----:B------:R-:W-:Y:S01]  /*1a90*/  IMAD.MOV.U32 R23, RZ, RZ, R3 ;  /* 0x000000ffff177224 */ /* 0x000fe200078e0003 */
[----:B------:R-:W-:Y:S01]  /*1aa0*/  ISETP.GE.AND P0, PT, R29, 0x2, PT ;  /* 0x000000021d00780c */ /* 0x000fe20003f06270 */
[----:B------:R-:W-:-:S12]  /*1ab0*/  FADD.FTZ R28, R24, R28 ;  /* 0x0000001c181c7221 */ /* 0x000fd80000010000 */
[----:B------:R-:W-:-:S07]  /*1ac0*/  @P0 FSEL R24, R28, R24, !P6 ;  /* 0x000000181c180208 */ /* 0x000fce0007000000 */
[----:B------:R-:W-:Y:S05]  /*1ad0*/  WARPSYNC.COLLECTIVE R26, `(.L_x_1987) ;  /* 0x000000001a087348 */ /* 0x000fea0003c00000 */
[----:B------:R0:W1:Y:S02]  /*1ae0*/  SHFL.UP P0, R28, R23, R22, R25 ;  /* 0x04000016171c7389 */ /* 0x0000640000000019 */
[----:B01----:R-:W-:Y:S01]  /*1af0*/  ENDCOLLECTIVE ;  /* 0x000000000000791b */ /* 0x003fe20003800000 */
.L_x_1987:
        /* <DEDUP_REMOVED lines=11> */
.L_x_1988:
[----:B------:R-:W-:Y:S01]  /*1bb0*/  IMAD.MOV.U32 R23, RZ, RZ, R24 ;  /* 0x000000ffff177224 */ /* 0x000fe200078e0018 */
[----:B------:R-:W-:-:S07]  /*1bc0*/  MOV R0, R28 ;  /* 0x0000001c00007202 */ /* 0x000fce0000000f00 */
[----:B------:R-:W-:Y:S05]  /*1bd0*/  WARPSYNC.COLLECTIVE R26, `(.L_x_1989) ;  /* 0x000000001a087348 */ /* 0x000fea0003c00000 */
[----:B------:R0:W1:Y:S02]  /*1be0*/  SHFL.UP P0, R28, R23, R22, R25 ;  /* 0x04000016171c7389 */ /* 0x0000640000000019 */
[----:B01----:R-:W-:Y:S01]  /*1bf0*/  ENDCOLLECTIVE ;  /* 0x000000000000791b */ /* 0x003fe20003800000 */
.L_x_1989:
[----:B------:R-:W-:Y:S02]  /*1c00*/  MOV R23, R3 ;  /* 0x0000000300177202 */ /* 0x000fe40000000f00 */
[----:B------:R-:W-:Y:S01]  /*1c10*/  ISETP.GE.AND P0, PT, R29, 0x4, PT ;  /* 0x000000041d00780c */ /* 0x000fe20003f06270 */
[----:B------:R-:W-:-:S12]  /*1c20*/  FADD.FTZ R28, R24, R28 ;  /* 0x0000001c181c7221 */ /* 0x000fd80000010000 */
[----:B------:R-:W-:-:S07]  /*1c30*/  @P0 FSEL R24, R28, R24, !P6 ;  /* 0x000000181c180208 */ /* 0x000fce0007000000 */
[----:B------:R-:W-:Y:S05]  /*1c40*/  WARPSYNC.COLLECTIVE R26, `(.L_x_1990) ;  /* 0x000000001a087348 */ /* 0x000fea0003c00000 */
[----:B------:R0:W1:Y:S02]  /*1c50*/  SHFL.UP P0, R28, R23, R22, R25 ;  /* 0x04000016171c7389 */ /* 0x0000640000000019 */
[----:B01----:R-:W-:Y:S01]  /*1c60*/  ENDCOLLECTIVE ;  /* 0x000000000000791b */ /* 0x003fe20003800000 */
.L_x_1990:
        /* <DEDUP_REMOVED lines=11> */
.L_x_1991:
[----:B------:R-:W-:Y:S01]  /*1d20*/  MOV R23, R24 ;  /* 0x0000001800177202 */ /* 0x000fe20000000f00 */
[----:B------:R-:W-:-:S07]  /*1d30*/  IMAD.MOV.U32 R0, RZ, RZ, R28 ;  /* 0x000000ffff007224 */ /* 0x000fce00078e001c */
[----:B------:R-:W-:Y:S05]  /*1d40*/  WARPSYNC.COLLECTIVE R26, `(.L_x_1992) ;  /* 0x000000001a087348 */ /* 0x000fea0003c00000 */
[----:B------:R0:W1:Y:S02]  /*1d50*/  SHFL.UP P0, R28, R23, R22, R25 ;  /* 0x04000016171c7389 */ /* 0x0000640000000019 */
[----:B01----:R-:W-:Y:S01]  /*1d60*/  ENDCOLLECTIVE ;  /* 0x000000000000791b */ /* 0x003fe20003800000 */
.L_x_1992:
[----:B------:R-:W-:Y:S01]  /*1d70*/  IMAD.MOV.U32 R23, RZ, RZ, R3 ;  /* 0x000000ffff177224 */ /* 0x000fe200078e0003 */
[----:B------:R-:W-:Y:S01]  /*1d80*/  ISETP.GE.AND P0, PT, R29, 0x8, PT ;  /* 0x000000081d00780c */ /* 0x000fe20003f06270 */
[----:B------:R-:W-:-:S12]  /*1d90*/  FADD.FTZ R28, R24, R28 ;  /* 0x0000001c181c7221 */ /* 0x000fd80000010000 */
[----:B------:R-:W-:-:S07]  /*1da0*/  @P0 FSEL R24, R28, R24, !P6 ;  /* 0x000000181c180208 */ /* 0x000fce0007000000 */
[----:B------:R-:W-:Y:S05]  /*1db0*/  WARPSYNC.COLLECTIVE R26, `(.L_x_1993) ;  /* 0x000000001a087348 */ /* 0x000fea0003c00000 */
[----:B------:R0:W1:Y:S02]  /*1dc0*/  SHFL.UP P0, R28, R23, R22, R25 ;  /* 0x04000016171c7389 */ /* 0x0000640000000019 */
[----:B01----:R-:W-:Y:S01]  /*1dd0*/  ENDCOLLECTIVE ;  /* 0x000000000000791b */ /* 0x003fe20003800000 */
.L_x_1993:
        /* <DEDUP_REMOVED lines=11> */
.L_x_1994:
[----:B------:R-:W-:Y:S01]  /*1e90*/  IMAD.MOV.U32 R23, RZ, RZ, R24 ;  /* 0x000000ffff177224 */ /* 0x000fe200078e0018 */
[----:B------:R-:W-:-:S13]  /*1ea0*/  ISETP.GE.AND P0, PT, R29, 0x10, PT ;  /* 0x000000101d00780c */ /* 0x000fda0003f06270 */
[----:B------:R-:W-:-:S07]  /*1eb0*/  @P0 IADD3 R27, R27, R28, RZ ;  /* 0x0000001c1b1b0210 */ /* 0x000fce0007ffe0ff */
[----:B------:R-:W-:Y:S05]  /*1ec0*/  WARPSYNC.COLLECTIVE R26, `(.L_x_1995) ;  /* 0x000000001a087348 */ /* 0x000fea0003c00000 */
[----:B------:R0:W1:Y:S02]  /*1ed0*/  SHFL.UP P0, R28, R23, R22, R25 ;  /* 0x04000016171c7389 */ /* 0x0000640000000019 */
[----:B01----:R-:W-:Y:S01]  /*1ee0*/  ENDCOLLECTIVE ;  /* 0x000000000000791b */ /* 0x003fe20003800000 */
.L_x_1995:
[----:B------:R-:W-:Y:S01]  /*1ef0*/  IMAD.MOV.U32 R23, RZ, RZ, R3 ;  /* 0x000000ffff177224 */ /* 0x000fe200078e0003 */
[----:B------:R-:W-:-:S07]  /*1f00*/  MOV R0, R28 ;  /* 0x0000001c00007202 */ /* 0x000fce0000000f00 */
[----:B------:R-:W-:Y:S05]  /*1f10*/  WARPSYNC.COLLECTIVE R26, `(.L_x_1996) ;  /* 0x000000001a087348 */ /* 0x000fea0003c00000 */
[----:B------:R0:W1:Y:S02]  /*1f20*/  SHFL.UP P0, R28, R23, R22, R25 ;  /* 0x04000016171c7389 */ /* 0x0000640000000019 */
[----:B01----:R-:W-:Y:S01]  /*1f30*/  ENDCOLLECTIVE ;  /* 0x000000000000791b */ /* 0x003fe20003800000 */
.L_x_1996:
        /* <DEDUP_REMOVED lines=12> */
.L_x_1997:
[----:B------:R-:W-:Y:S01]  /*2000*/  MOV R23, R24 ;  /* 0x0000001800177202 */ /* 0x000fe20000000f00 */
[----:B------:R-:W-:-:S07]  /*2010*/  IMAD.MOV.U32 R29, RZ, RZ, R28 ;  /* 0x000000ffff1d7224 */ /* 0x000fce00078e001c */
[----:B------:R-:W-:Y:S05]  /*2020*/  WARPSYNC.COLLECTIVE R26, `(.L_x_1998) ;  /* 0x000000001a087348 */ /* 0x000fea0003c00000 */
[----:B------:R0:W1:Y:S02]  /*2030*/  SHFL.UP P0, R28, R23, R22, R25 ;  /* 0x04000016171c7389 */ /* 0x0000640000000019 */
[----:B01----:R-:W-:Y:S01]  /*2040*/  ENDCOLLECTIVE ;  /* 0x000000000000791b */ /* 0x003fe20003800000 */
.L_x_1998:
[----:B------:R-:W-:Y:S01]  /*2050*/  MOV R23, R3 ;  /* 0x0000000300177202 */ /* 0x000fe20000000f00 */
[----:B------:R-:W-:-:S07]  /*2060*/  IMAD.MOV.U32 R24, RZ, RZ, R28 ;  /* 0x000000ffff187224 */ /* 0x000fce00078e001c */
[----:B------:R-:W-:Y:S05]  /*2070*/  WARPSYNC.COLLECTIVE R26, `(.L_x_1999) ;  /* 0x000000001a087348 */ /* 0x000fea0003c00000 */
[----:B------:R0:W1:Y:S02]  /*2080*/  SHFL.UP P0, R28, R23, R22, R25 ;  /* 0x04000016171c7389 */ /* 0x0000640000000019 */
[----:B01----:R-:W-:Y:S01]  /*2090*/  ENDCOLLECTIVE ;  /* 0x000000000000791b */ /* 0x003fe20003800000 */
.L_x_1999:
[----:B------:R-:W-:Y:S05]  /*20a0*/  BRA `(.L_x_2000) ;  /* 0xfffffff000747947 */ /* 0x000fea000383ffff */
.L_x_2001:
        /* <DEDUP_REMOVED lines=13> */
.L_x_4462:


//--------------------- .text._Z30group_norm_nhwc_fwd_sum_kernelI11Fp32IOBf16WLi448EEv26Group_norm_nhwc_fwd_params --------------------------
	.section	.text._Z30group_norm_nhwc_fwd_sum_kernelI11Fp32IOBf16WLi448EEv26Group_norm_nhwc_fwd_params,"ax",@progbits
	.align	128
        .global         _Z30group_norm_nhwc_fwd_sum_kernelI11Fp32IOBf16WLi448EEv26Group_norm_nhwc_fwd_params
        .type           _Z30group_norm_nhwc_fwd_sum_kernelI11Fp32IOBf16WLi448EEv26Group_norm_nhwc_fwd_params,@function
        .size           _Z30group_norm_nhwc_fwd_sum_kernelI11Fp32IOBf16WLi448EEv26Group_norm_nhwc_fwd_params,(.L_x_4463 - _Z30group_norm_nhwc_fwd_sum_kernelI11Fp32IOBf16WLi448EEv26Group_norm_nhwc_fwd_params)
        .other          _Z30group_norm_nhwc_fwd_sum_kernelI11Fp32IOBf16WLi448EEv26Group_norm_nhwc_fwd_params,@"STO_CUDA_ENTRY STV_DEFAULT"
_Z30group_norm_nhwc_fwd_sum_kernelI11Fp32IOBf16WLi448EEv26Group_norm_nhwc_fwd_params:
.text._Z30group_norm_nhwc_fwd_sum_kernelI11Fp32IOBf16WLi448EEv26Group_norm_nhwc_fwd_params:
        /* <DEDUP_REMOVED lines=43> */
.L_x_2004:
        /* <DEDUP_REMOVED lines=21> */
.L_x_2003:
        /* <DEDUP_REMOVED lines=14> */
.L_x_2005:
        /* <DEDUP_REMOVED lines=78> */
.L_x_2002:
        /* <DEDUP_REMOVED lines=219> */
.L_x_2027:
        /* <DEDUP_REMOVED lines=114> */
.L_x_2007:
[----:B------:R-:W-:Y:S05]  /*1e90*/  BSYNC B0 ;  /* 0x0000000000007941 */ /* 0x000fea0003800000 */
.L_x_2006:
        /* <DEDUP_REMOVED lines=45> */
.L_x_2008:
        /* <DEDUP_REMOVED lines=11> */
.L_x_2009:
[----:B------:R-:W-:Y:S01]  /*2220*/  MOV R3, R4 ;  /* 0x0000000400037202 */ /* 0x000fe20000000f00 */
[----:B------:R-:W-:Y:S02]  /*2230*/  IMAD.MOV.U32 R52, RZ, RZ, R0 ;  /* 0x000000ffff347224 */ /* 0x000fe400078e0000 */
[----:B------:R-:W-:Y:S02]  /*2240*/  IMAD.MOV.U32 R0, RZ, RZ, 0x1 ;  /* 0x00000001ff007424 */ /* 0x000fe400078e00ff */
[----:B------:R-:W-:-:S07]  /*2250*/  @P1 IMAD.IADD R5, R5, 0x1, R52 ;  /* 0x0000000105051824 */ /* 0x000fce00078e0234 */
[----:B------:R-:W-:Y:S05]  /*2260*/  WARPSYNC.COLLECTIVE R50, `(.L_x_2010) ;  /* 0x0000000032087348 */ /* 0x000fea0003c00000 */
[----:B------:R0:W1:Y:S02]  /*2270*/  SHFL.UP P6, R0, R3, R0, R49 ;  /* 0x0400000003007389 */ /* 0x00006400000c0031 */
[----:B01----:R-:W-:Y:S01]  /*2280*/  ENDCOLLECTIVE ;  /* 0x000000000000791b */ /* 0x003fe20003800000 */
.L_x_2010:
[----:B------:R-:W-:Y:S01]  /*2290*/  FADD.FTZ R3, R4, R0 ;  /* 0x0000000004037221 */ /* 0x000fe20000010000 */
[----:B------:R-:W-:-:S04]  /*22a0*/  HFMA2.MMA R0, -RZ, RZ, 0, 5.9604644775390625e-08 ;  /* 0x00000001ff007435 */ /* 0x000fc800000001ff */
[----:B------:R-:W-:Y:S01]  /*22b0*/  @P1 FSEL R4, R3, R4, !P0 ;  /* 0x0000000403041208 */ /* 0x000fe20004000000 */
[----:B------:R-:W-:-:S07]  /*22c0*/  IMAD.MOV.U32 R3, RZ, RZ, R2 ;  /* 0x000000ffff037224 */ /* 0x000fce00078e0002 */
[----:B------:R-:W-:Y:S05]  /*22d0*/  WARPSYNC.COLLECTIVE R50, `(.L_x_2011) ;  /* 0x0000000032087348 */ /* 0x000fea0003c00000 */
[----:B------:R0:W1:Y:S02]  /*22e0*/  SHFL.UP P6, R0, R3, R0, R49 ;  /* 0x0400000003007389 */ /* 0x00006400000c0031 */
[----:B01----:R-:W-:Y:S01]  /*22f0*/  ENDCOLLECTIVE ;  /* 0x000000000000791b */ /* 0x003fe20003800000 */
.L_x_2011:
        /* <DEDUP_REMOVED lines=11> */
.L_x_2012:
[----:B------:R-:W-:Y:S01]  /*23b0*/  IMAD.MOV.U32 R3, RZ, RZ, R4 ;  /* 0x000000ffff037224 */ /* 0x000fe200078e0004 */
[----:B------:R-:W-:Y:S01]  /*23c0*/  MOV R52, R0 ;  /* 0x0000000000347202 */ /* 0x000fe20000000f00 */
[----:B------:R-:W-:-:S03]  /*23d0*/  IMAD.MOV.U32 R0, RZ, RZ, 0x2 ;  /* 0x00000002ff007424 */ /* 0x000fc600078e00ff */
[----:B------:R-:W-:-:S07]  /*23e0*/  @P0 IADD3 R5, R5, R52, RZ ;  /* 0x0000003405050210 */ /* 0x000fce0007ffe0ff */
[----:B------:R-:W-:Y:S05]  /*23f0*/  WARPSYNC.COLLECTIVE R50, `(.L_x_2013) ;  /* 0x0000000032087348 */ /* 0x000fea0003c00000 */
[----:B------:R0:W1:Y:S02]  /*2400*/  SHFL.UP P6, R0, R3, R0, R49 ;  /* 0x0400000003007389 */ /* 0x00006400000c0031 */
[----:B01----:R-:W-:Y:S01]  /*2410*/  ENDCOLLECTIVE ;  /* 0x000000000000791b */ /* 0x003fe20003800000 */
.L_x_2013:
[----:B------:R-:W-:Y:S01]  /*2420*/  FADD.FTZ R3, R4, R0 ;  /* 0x0000000004037221 */ /* 0x000fe20000010000 */
[----:B------:R-:W-:-:S04]  /*2430*/  IMAD.MOV.U32 R0, RZ, RZ, 0x2 ;  /* 0x00000002ff007424 */ /* 0x000fc800078e00ff */
[----:B------:R-:W-:Y:S02]  /*2440*/  @P0 FSEL R4, R3, R4, !P1 ;  /* 0x0000000403040208 */ /* 0x000fe40004800000 */
[----:B------:R-:W-:-:S07]  /*2450*/  MOV R3, R2 ;  /* 0x0000000200037202 */ /* 0x000fce0000000f00 */
[----:B------:R-:W-:Y:S05]  /*2460*/  WARPSYNC.COLLECTIVE R50, `(.L_x_2014) ;  /* 0x0000000032087348 */ /* 0x000fea0003c00000 */
[----:B------:R0:W1:Y:S02]  /*2470*/  SHFL.UP P6, R0, R3, R0, R49 ;  /* 0x0400000003007389 */ /* 0x00006400000c0031 */
[----:B01----:R-:W-:Y:S01]  /*2480*/  ENDCOLLECTIVE ;  /* 0x000000000000791b */ /* 0x003fe20003800000 */
.L_x_2014:
        /* <DEDUP_REMOVED lines=11> */
.L_x_2015:
[----:B------:R-:W-:Y:S02]  /*2540*/  IMAD.MOV.U32 R3, RZ, RZ, R4 ;  /* 0x000000ffff037224 */ /* 0x000fe400078e0004 */
[----:B------:R-:W-:Y:S01]  /*2550*/  IMAD.MOV.U32 R52, RZ, RZ, R0 ;  /* 0x000000ffff347224 */ /* 0x000fe200078e0000 */
[----:B------:R-:W-:-:S03]  /*2560*/  MOV R0, 0x4 ;  /* 0x0000000400007802 */ /* 0x000fc60000000f00 */
[----:B------:R-:W-:-:S07]  /*2570*/  @P0 IMAD.IADD R5, R5, 0x1, R52 ;  /* 0x0000000105050824 */ /* 0x000fce00078e0234 */
[----:B------:R-:W-:Y:S05]  /*2580*/  WARPSYNC.COLLECTIVE R50, `(.L_x_2016) ;  /* 0x0000000032087348 */ /* 0x000fea0003c00000 */
[----:B------:R0:W1:Y:S02]  /*2590*/  SHFL.UP P6, R0, R3, R0, R49 ;  /* 0x0400000003007389 */ /* 0x00006400000c0031 */
[----:B01----:R-:W-:Y:S01]  /*25a0*/  ENDCOLLECTIVE ;  /* 0x000000000000791b */ /* 0x003fe20003800000 */
.L_x_2016:
[----:B------:R-:W-:Y:S01]  /*25b0*/  FADD.FTZ R3, R4, R0 ;  /* 0x0000000004037221 */ /* 0x000fe20000010000 */
[----:B------:R-:W-:-:S04]  /*25c0*/  IMAD.MOV.U32 R0, RZ, RZ, 0x4 ;  /* 0x00000004ff007424 */ /* 0x000fc800078e00ff */
[----:B------:R-:W-:Y:S01]  /*25d0*/  @P0 FSEL R4, R3, R4, !P1 ;  /* 0x0000000403040208 */ /* 0x000fe20004800000 */
[----:B------:R-:W-:-:S07]  /*25e0*/  IMAD.MOV.U32 R3, RZ, RZ, R2 ;  /* 0x000000ffff037224 */ /* 0x000fce00078e0002 */
[----:B------:R-:W-:Y:S05]  /*25f0*/  WARPSYNC.COLLECTIVE R50, `(.L_x_2017) ;  /* 0x0000000032087348 */ /* 0x000fea0003c00000 */
[----:B------:R0:W1:Y:S02]  /*2600*/  SHFL.UP P6, R0, R3, R0, R49 ;  /* 0x0400000003007389 */ /* 0x00006400000c0031 */
[----:B01----:R-:W-:Y:S01]  /*2610*/  ENDCOLLECTIVE ;  /* 0x000000000000791b */ /* 0x003fe20003800000 */
.L_x_2017:
        /* <DEDUP_REMOVED lines=11> */
.L_x_2018:
[----:B------:R-:W-:Y:S01]  /*26d0*/  MOV R3, R4 ;  /* 0x0000000400037202 */ /* 0x000fe20000000f00 */
[----:B------:R-:W-:Y:S02]  /*26e0*/  IMAD.MOV.U32 R52, RZ, RZ, R0 ;  /* 0x000000ffff347224 */ /* 0x000fe400078e0000 */
[----:B------:R-:W-:Y:S02]  /*26f0*/  IMAD.MOV.U32 R0, RZ, RZ, 0x8 ;  /* 0x00000008ff007424 */ /* 0x000fe400078e00ff */
[----:B------:R-:W-:-:S07]  /*2700*/  @P0 IMAD.IADD R5, R5, 0x1, R52 ;  /* 0x0000000105050824 */ /* 0x000fce00078e0234 */
[----:B------:R-:W-:Y:S05]  /*2710*/  WARPSYNC.COLLECTIVE R50, `(.L_x_2019) ;  /* 0x0000000032087348 */ /* 0x000fea0003c00000 */
[----:B------:R0:W1:Y:S02]  /*2720*/  SHFL.UP P6, R0, R3, R0, R49 ;  /* 0x0400000003007389 */ /* 0x00006400000c0031 */
[----:B01----:R-:W-:Y:S01]  /*2730*/  ENDCOLLECTIVE ;  /* 0x000000000000791b */ /* 0x003fe20003800000 */
.L_x_2019:
[----:B------:R-:W-:Y:S01]  /*2740*/  FADD.FTZ R3, R4, R0 ;  /* 0x0000000004037221 */ /* 0x000fe20000010000 */
[----:B------:R-:W-:-:S04]  /*2750*/  HFMA2.MMA R0, -RZ, RZ, 0, 4.76837158203125e-07 ;  /* 0x00000008ff007435 */ /* 0x000fc800000001ff */
[----:B------:R-:W-:Y:S01]  /*2760*/  @P0 FSEL R4, R3, R4, !P1 ;  /* 0x0000000403040208 */ /* 0x000fe20004800000 */
[----:B------:R-:W-:-:S07]  /*2770*/  IMAD.MOV.U32 R3, RZ, RZ, R2 ;  /* 0x000000ffff037224 */ /* 0x000fce00078e0002 */
[----:B------:R-:W-:Y:S05]  /*2780*/  WARPSYNC.COLLECTIVE R50, `(.L_x_2020) ;  /* 0x0000000032087348 */ /* 0x000fea0003c00000 */
[----:B------:R0:W1:Y:S02]  /*2790*/  SHFL.UP P6, R0, R3, R0, R49 ;  /* 0x0400000003007389 */ /* 0x00006400000c0031 */
[----:B01----:R-:W-:Y:S01]  /*27a0*/  ENDCOLLECTIVE ;  /* 0x000000000000791b */ /* 0x003fe20003800000 */
.L_x_2020:
        /* <DEDUP_REMOVED lines=11> */
.L_x_2021:
        /* <DEDUP_REMOVED lines=8> */
.L_x_2022:
[----:B------:R-:W-:Y:S02]  /*28e0*/  IMAD.MOV.U32 R3, RZ, RZ, R2 ;  /* 0x000000ffff037224 */ /* 0x000fe400078e0002 */
[----:B------:R-:W-:Y:S01]  /*28f0*/  IMAD.MOV.U32 R52, RZ, RZ, R0 ;  /* 0x000000ffff347224 */ /* 0x000fe200078e0000 */
[----:B------:R-:W-:-:S07]  /*2900*/  MOV R0, 0x10 ;  /* 0x0000001000007802 */ /* 0x000fce0000000f00 */
[----:B------:R-:W-:Y:S05]  /*2910*/  WARPSYNC.COLLECTIVE R50, `(.L_x_2023) ;  /* 0x0000000032087348 */ /* 0x000fea0003c00000 */
[----:B------:R0:W1:Y:S02]  /*2920*/  SHFL.UP P6, R0, R3, R0, R49 ;  /* 0x0400000003007389 */ /* 0x00006400000c0031 */
[----:B01----:R-:W-:Y:S01]  /*2930*/  ENDCOLLECTIVE ;  /* 0x000000000000791b */ /* 0x003fe20003800000 */
.L_x_2023:
        /* <DEDUP_REMOVED lines=11> */
.L_x_2024:
        /* <DEDUP_REMOVED lines=8> */
.L_x_2025:
[----:B------:R-:W-:Y:S02]  /*2a70*/  IMAD.MOV.U32 R3, RZ, RZ, R2 ;  /* 0x000000ffff037224 */ /* 0x000fe400078e0002 */
[----:B------:R-:W-:Y:S01]  /*2a80*/  IMAD.MOV.U32 R4, RZ, RZ, R0 ;  /* 0x000000ffff047224 */ /* 0x000fe200078e0000 */
[----:B------:R-:W-:-:S11]  /*2a90*/  HFMA2.MMA R0, -RZ, RZ, 0, 5.9604644775390625e-08 ;  /* 0x00000001ff007435 */ /* 0x000fd600000001ff */
[----:B------:R-:W-:Y:S05]  /*2aa0*/  WARPSYNC.COLLECTIVE R50, `(.L_x_2026) ;  /* 0x0000000032087348 */ /* 0x000fea0003c00000 */
[----:B------:R0:W1:Y:S02]  /*2ab0*/  SHFL.UP P6, R0, R3, R0, R49 ;  /* 0x0400000003007389 */ /* 0x00006400000c0031 */
[----:B01----:R-:W-:Y:S01]  /*2ac0*/  ENDCOLLECTIVE ;  /* 0x000000000000791b */ /* 0x003fe20003800000 */
.L_x_2026:
[----:B------:R-:W-:Y:S01]  /*2ad0*/  IMAD.MOV.U32 R2, RZ, RZ, R0 ;  /* 0x000000ffff027224 */ /* 0x000fe200078e0000 */
[----:B------:R-:W-:Y:S06]  /*2ae0*/  BRA `(.L_x_2027) ;  /* 0xffffffec00207947 */ /* 0x000fec000383ffff */
.L_x_2028:
        /* <DEDUP_REMOVED lines=9> */
.L_x_4463:


//--------------------- .text._Z30group_norm_nhwc_fwd_sum_kernelI11Fp32IOBf16WLi256EEv26Group_norm_nhwc_fwd_params --------------------------
	.section	.text._Z30group_norm_nhwc_fwd_sum_kernelI11Fp32IOBf16WLi256EEv26Group_norm_nhwc_fwd_params,"ax",@progbits
	.align	128
        .global         _Z30group_norm_nhwc_fwd_sum_kernelI11Fp32IOBf16WLi256EEv26Group_norm_nhwc_fwd_params
        .type           _Z30group_norm_nhwc_fwd_sum_kernelI11Fp32IOBf16WLi256EEv26Group_norm_nhwc_fwd_params,@function
        .size           _Z30group_norm_nhwc_fwd_sum_kernelI11Fp32IOBf16WLi256EEv26Group_norm_nhwc_fwd_params,(.L_x_4464 - _Z30group_norm_nhwc_fwd_sum_kernelI11Fp32IOBf16WLi256EEv26Group_norm_nhwc_fwd_params)
        .other          _Z30group_norm_nhwc_fwd_sum_kernelI11Fp32IOBf16WLi256EEv26Group_norm_nhwc_fwd_params,@"STO_CUDA_ENTRY STV_DEFAULT"
_Z30group_norm_nhwc_fwd_sum_kernelI11Fp32IOBf16WLi256EEv26Group_norm_nhwc_fwd_params:
.text._Z30group_norm_nhwc_fwd_sum_kernelI11Fp32IOBf16WLi256EEv26Group_norm_nhwc_fwd_params:
        /* <DEDUP_REMOVED lines=42> */
.L_x_2031:
        /* <DEDUP_REMOVED lines=24> */
.L_x_2030:
        /* <DEDUP_REMOVED lines=15> */
.L_x_2032:
        /* <DEDUP_REMOVED lines=76> */
.L_x_2029:
        /* <DEDUP_REMOVED lines=159> */
.L_x_2053:
        /* <DEDUP_REMOVED lines=62> */
.L_x_2033:
        /* <DEDUP_REMOVED lines=43> */
.L_x_2034:
        /* <DEDUP_REMOVED lines=11> */
.L_x_2035:
[----:B------:R-:W-:Y:S01]  /*1b00*/  IMAD.MOV.U32 R3, RZ, RZ, R5 ;  /* 0x000000ffff037224 */ /* 0x000fe200078e0005 */
[----:B------:R-:W-:Y:S01]  /*1b10*/  MOV R33, R0 ;  /* 0x0000000000217202 */ /* 0x000fe20000000f00 */
[----:B------:R-:W-:-:S03]  /*1b20*/  IMAD.MOV.U32 R0, RZ, RZ, 0x1 ;  /* 0x00000001ff007424 */ /* 0x000fc600078e00ff */
[----:B------:R-:W-:-:S07]  /*1b30*/  @P2 IADD3 R6, R6, R33, RZ ;  /* 0x0000002106062210 */ /* 0x000fce0007ffe0ff */
[----:B------:R-:W-:Y:S05]  /*1b40*/  WARPSYNC.COLLECTIVE R32, `(.L_x_2036) ;  /* 0x0000000020087348 */ /* 0x000fea0003c00000 */
[----:B------:R0:W1:Y:S02]  /*1b50*/  SHFL.UP P0, R0, R3, R0, R31 ;  /* 0x0400000003007389 */ /* 0x000064000000001f */
[----:B01----:R-:W-:Y:S01]  /*1b60*/  ENDCOLLECTIVE ;  /* 0x000000000000791b */ /* 0x003fe20003800000 */
.L_x_2036:
[----:B------:R-:W-:Y:S01]  /*1b70*/  MOV R3, R4 ;  /* 0x0000000400037202 */ /* 0x000fe20000000f00 */
[----:B------:R-:W-:-:S05]  /*1b80*/  FADD.FTZ R0, R5, R0 ;  /* 0x0000000005007221 */ /* 0x000fca0000010000 */
[----:B------:R-:W-:Y:S01]  /*1b90*/  @P2 FSEL R5, R0, R5, !P1 ;  /* 0x0000000500052208 */ /* 0x000fe20004800000 */
[----:B------:R-:W-:-:S07]  /*1ba0*/  IMAD.MOV.U32 R0, RZ, RZ, 0x1 ;  /* 0x00000001ff007424 */ /* 0x000fce00078e00ff */
[----:B------:R-:W-:Y:S05]  /*1bb0*/  WARPSYNC.COLLECTIVE R32, `(.L_x_2037) ;  /* 0x0000000020087348 */ /* 0x000fea0003c00000 */
[----:B------:R0:W1:Y:S02]  /*1bc0*/  SHFL.UP P0, R0, R3, R0, R31 ;  /* 0x0400000003007389 */ /* 0x000064000000001f */
[----:B01----:R-:W-:Y:S01]  /*1bd0*/  ENDCOLLECTIVE ;  /* 0x000000000000791b */ /* 0x003fe20003800000 */
.L_x_2037:
        /* <DEDUP_REMOVED lines=11> */
.L_x_2038:
[----:B------:R-:W-:Y:S02]  /*1c90*/  IMAD.MOV.U32 R3, RZ, RZ, R5 ;  /* 0x000000ffff037224 */ /* 0x000fe400078e0005 */
[----:B------:R-:W-:Y:S01]  /*1ca0*/  IMAD.MOV.U32 R33, RZ, RZ, R0 ;  /* 0x000000ffff217224 */ /* 0x000fe200078e0000 */
[----:B------:R-:W-:-:S03]  /*1cb0*/  MOV R0, 0x2 ;  /* 0x0000000200007802 */ /* 0x000fc60000000f00 */
[----:B------:R-:W-:-:S07]  /*1cc0*/  @P1 IMAD.IADD R6, R6, 0x1, R33 ;  /* 0x0000000106061824 */ /* 0x000fce00078e0221 */
[----:B------:R-:W-:Y:S05]  /*1cd0*/  WARPSYNC.COLLECTIVE R32, `(.L_x_2039) ;  /* 0x0000000020087348 */ /* 0x000fea0003c00000 */
[----:B------:R0:W1:Y:S02]  /*1ce0*/  SHFL.UP P0, R0, R3, R0, R31 ;  /* 0x0400000003007389 */ /* 0x000064000000001f */
[----:B01----:R-:W-:Y:S01]  /*1cf0*/  ENDCOLLECTIVE ;  /* 0x000000000000791b */ /* 0x003fe20003800000 */
.L_x_2039:
[----:B------:R-:W-:Y:S02]  /*1d00*/  IMAD.MOV.U32 R3, RZ, RZ, R4 ;  /* 0x000000ffff037224 */ /* 0x000fe400078e0004 */
[----:B------:R-:W-:-:S05]  /*1d10*/  FADD.FTZ R0, R5, R0 ;  /* 0x0000000005007221 */ /* 0x000fca0000010000 */
[----:B------:R-:W-:Y:S01]  /*1d20*/  @P1 FSEL R5, R0, R5, !P2 ;  /* 0x0000000500051208 */ /* 0x000fe20005000000 */
[----:B------:R-:W-:-:S07]  /*1d30*/  IMAD.MOV.U32 R0, RZ, RZ, 0x2 ;  /* 0x00000002ff007424 */ /* 0x000fce00078e00ff */
[----:B------:R-:W-:Y:S05]  /*1d40*/  WARPSYNC.COLLECTIVE R32, `(.L_x_2040) ;  /* 0x0000000020087348 */ /* 0x000fea0003c00000 */
[----:B------:R0:W1:Y:S02]  /*1d50*/  SHFL.UP P0, R0, R3, R0, R31 ;  /* 0x0400000003007389 */ /* 0x000064000000001f */
[----:B01----:R-:W-:Y:S01]  /*1d60*/  ENDCOLLECTIVE ;  /* 0x000000000000791b */ /* 0x003fe20003800000 */
.L_x_2040:
        /* <DEDUP_REMOVED lines=11> */
.L_x_2041:
[----:B------:R-:W-:Y:S01]  /*1e20*/  MOV R3, R5 ;  /* 0x0000000500037202 */ /* 0x000fe20000000f00 */
[----:B------:R-:W-:Y:S02]  /*1e30*/  IMAD.MOV.U32 R33, RZ, RZ, R0 ;  /* 0x000000ffff217224 */ /* 0x000fe400078e0000 */
[----:B------:R-:W-:-:S03]  /*1e40*/  IMAD.MOV.U32 R0, RZ, RZ, 0x4 ;  /* 0x00000004ff007424 */ /* 0x000fc600078e00ff */
[----:B------:R-:W-:-:S07]  /*1e50*/  @P1 IADD3 R6, R6, R33, RZ ;  /* 0x0000002106061210 */ /* 0x000fce0007ffe0ff */
[----:B------:R-:W-:Y:S05]  /*1e60*/  WARPSYNC.COLLECTIVE R32, `(.L_x_2042) ;  /* 0x0000000020087348 */ /* 0x000fea0003c00000 */
[----:B------:R0:W1:Y:S02]  /*1e70*/  SHFL.UP P0, R0, R3, R0, R31 ;  /* 0x0400000003007389 */ /* 0x000064000000001f */
[----:B01----:R-:W-:Y:S01]  /*1e80*/  ENDCOLLECTIVE ;  /* 0x000000000000791b */ /* 0x003fe20003800000 */
.L_x_2042:
[----:B------:R-:W-:Y:S02]  /*1e90*/  IMAD.MOV.U32 R3, RZ, RZ, R4 ;  /* 0x000000ffff037224 */ /* 0x000fe400078e0004 */
[----:B------:R-:W-:-:S05]  /*1ea0*/  FADD.FTZ R0, R5, R0 ;  /* 0x0000000005007221 */ /* 0x000fca0000010000 */
[----:B------:R-:W-:Y:S01]  /*1eb0*/  @P1 FSEL R5, R0, R5, !P2 ;  /* 0x0000000500051208 */ /* 0x000fe20005000000 */
[----:B------:R-:W-:-:S11]  /*1ec0*/  HFMA2.MMA R0, -RZ, RZ, 0, 2.384185791015625e-07 ;  /* 0x00000004ff007435 */ /* 0x000fd600000001ff */
[----:B------:R-:W-:Y:S05]  /*1ed0*/  WARPSYNC.COLLECTIVE R32, `(.L_x_2043) ;  /* 0x0000000020087348 */ /* 0x000fea0003c00000 */
[----:B------:R0:W1:Y:S02]  /*1ee0*/  SHFL.UP P0, R0, R3, R0, R31 ;  /* 0x0400000003007389 */ /* 0x000064000000001f */
[----:B01----:R-:W-:Y:S01]  /*1ef0*/  ENDCOLLECTIVE ;  /* 0x000000000000791b */ /* 0x003fe20003800000 */
.L_x_2043:
        /* <DEDUP_REMOVED lines=11> */
.L_x_2044:
[----:B------:R-:W-:Y:S01]  /*1fb0*/  IMAD.MOV.U32 R3, RZ, RZ, R5 ;  /* 0x000000ffff037224 */ /* 0x000fe200078e0005 */
[----:B------:R-:W-:Y:S01]  /*1fc0*/  MOV R33, R0 ;  /* 0x0000000000217202 */ /* 0x000fe20000000f00 */
[----:B------:R-:W-:-:S03]  /*1fd0*/  HFMA2.MMA R0, -RZ, RZ, 0, 4.76837158203125e-07 ;  /* 0x00000008ff007435 */ /* 0x000fc600000001ff */
[----:B------:R-:W-:-:S08]  /*1fe0*/  @P1 IADD3 R6, R6, R33, RZ ;  /* 0x0000002106061210 */ /* 0x000fd00007ffe0ff */
[----:B------:R-:W-:Y:S05]  /*1ff0*/  WARPSYNC.COLLECTIVE R32, `(.L_x_2045) ;  /* 0x0000000020087348 */ /* 0x000fea0003c00000 */
[----:B------:R0:W1:Y:S02]  /*2000*/  SHFL.UP P0, R0, R3, R0, R31 ;  /* 0x0400000003007389 */ /* 0x000064000000001f */
[----:B01----:R-:W-:Y:S01]  /*2010*/  ENDCOLLECTIVE ;  /* 0x000000000000791b */ /* 0x003fe20003800000 */
.L_x_2045:
[----:B------:R-:W-:Y:S02]  /*2020*/  IMAD.MOV.U32 R3, RZ, RZ, R4 ;  /* 0x000000ffff037224 */ /* 0x000fe400078e0004 */
[----:B------:R-:W-:-:S05]  /*2030*/  FADD.FTZ R0, R5, R0 ;  /* 0x0000000005007221 */ /* 0x000fca0000010000 */
[----:B------:R-:W-:Y:S02]  /*2040*/  @P1 FSEL R5, R0, R5, !P2 ;  /* 0x0000000500051208 */ /* 0x000fe40005000000 */
[----:B------:R-:W-:-:S07]  /*2050*/  MOV R0, 0x8 ;  /* 0x0000000800007802 */ /* 0x000fce0000000f00 */
[----:B------:R-:W-:Y:S05]  /*2060*/  WARPSYNC.COLLECTIVE R32, `(.L_x_2046) ;  /* 0x0000000020087348 */ /* 0x000fea0003c00000 */
[----:B------:R0:W1:Y:S02]  /*2070*/  SHFL.UP P0, R0, R3, R0, R31 ;  /* 0x0400000003007389 */ /* 0x000064000000001f */
[----:B01----:R-:W-:Y:S01]  /*2080*/  ENDCOLLECTIVE ;  /* 0x000000000000791b */ /* 0x003fe20003800000 */
.L_x_2046:
        /* <DEDUP_REMOVED lines=11> */
.L_x_2047:
        /* <DEDUP_REMOVED lines=8> */
.L_x_2048:
[----:B------:R-:W-:Y:S01]  /*21c0*/  IMAD.MOV.U32 R3, RZ, RZ, R4 ;  /* 0x000000ffff037224 */ /* 0x000fe200078e0004 */
[----:B------:R-:W-:Y:S01]  /*21d0*/  MOV R36, R0 ;  /* 0x0000000000247202 */ /* 0x000fe20000000f00 */
[----:B------:R-:W-:-:S04]  /*21e0*/  HFMA2.MMA R0, -RZ, RZ, 0, 9.5367431640625e-07 ;  /* 0x00000010ff007435 */ /* 0x000fc800000001ff */
[----:B------:R-:W-:-:S07]  /*21f0*/  FADD.FTZ R36, R5, R36 ;  /* 0x0000002405247221 */ /* 0x000fce0000010000 */
[----:B------:R-:W-:Y:S05]  /*2200*/  WARPSYNC.COLLECTIVE R32, `(.L_x_2049) ;  /* 0x0000000020087348 */ /* 0x000fea0003c00000 */
[----:B------:R0:W1:Y:S02]  /*2210*/  SHFL.UP P0, R0, R3, R0, R31 ;  /* 0x0400000003007389 */ /* 0x000064000000001f */
[----:B01----:R-:W-:Y:S01]  /*2220*/  ENDCOLLECTIVE ;  /* 0x000000000000791b */ /* 0x003fe20003800000 */
.L_x_2049:
        /* <DEDUP_REMOVED lines=10> */
.L_x_2050:
        /* <DEDUP_REMOVED lines=8> */
.L_x_2051:
[----:B------:R-:W-:Y:S01]  /*2350*/  MOV R3, R4 ;  /* 0x0000000400037202 */ /* 0x000fe20000000f00 */
[----:B------:R-:W-:Y:S02]  /*2360*/  IMAD.MOV.U32 R5, RZ, RZ, R0 ;  /* 0x000000ffff057224 */ /* 0x000fe400078e0000 */
[----:B------:R-:W-:-:S07]  /*2370*/  IMAD.MOV.U32 R0, RZ, RZ, 0x1 ;  /* 0x00000001ff007424 */ /* 0x000fce00078e00ff */
[----:B------:R-:W-:Y:S05]  /*2380*/  WARPSYNC.COLLECTIVE R32, `(.L_x_2052) ;  /* 0x0000000020087348 */ /* 0x000fea0003c00000 */
[----:B------:R0:W1:Y:S02]  /*2390*/  SHFL.UP P0, R0, R3, R0, R31 ;  /* 0x0400000003007389 */ /* 0x000064000000001f */
[----:B01----:R-:W-:Y:S01]  /*23a0*/  ENDCOLLECTIVE ;  /* 0x000000000000791b */ /* 0x003fe20003800000 */
.L_x_2052:
[----:B------:R-:W-:Y:S01]  /*23b0*/  MOV R4, R0 ;  /* 0x0000000000047202 */ /* 0x000fe20000000f00 */
[----:B------:R-:W-:Y:S06]  /*23c0*/  BRA `(.L_x_2053) ;  /* 0xffffffec00fc7947 */ /* 0x000fec000383ffff */
.L_x_2054:
        /* <DEDUP_REMOVED lines=11> */
.L_x_4464:


//--------------------- .text._Z30group_norm_nhwc_fwd_sum_kernelI11Fp32IOBf16WLi120EEv26Group_norm_nhwc_fwd_params --------------------------
	.section	.text._Z30group_norm_nhwc_fwd_sum_kernelI11Fp32IOBf16WLi120EEv26Group_norm_nhwc_fwd_params,"ax",@progbits
	.align	128
        .global         _Z30group_norm_nhwc_fwd_sum_kernelI11Fp32IOBf16WLi120EEv26Group_norm_nhwc_fwd_params
        .type           _Z30group_norm_nhwc_fwd_sum_kernelI11Fp32IOBf16WLi120EEv26Group_norm_nhwc_fwd_params,@function
        .size           _Z30group_norm_nhwc_fwd_sum_kernelI11Fp32IOBf16WLi120EEv26Group_norm_nhwc_fwd_params,(.L_x_4465 - _Z30group_norm_nhwc_fwd_sum_kernelI11Fp32IOBf16WLi120EEv26Group_norm_nhwc_fwd_params)
        .other          _Z30group_norm_nhwc_fwd_sum_kernelI11Fp32IOBf16WLi120EEv26Group_norm_nhwc_fwd_params,@"STO_CUDA_ENTRY STV_DEFAULT"
_Z30group_norm_nhwc_fwd_sum_kernelI11Fp32IOBf16WLi120EEv26Group_norm_nhwc_fwd_params:
.text._Z30group_norm_nhwc_fwd_sum_kernelI11Fp32IOBf16WLi120EEv26Group_norm_nhwc_fwd_params:
        /* <DEDUP_REMOVED lines=41> */
.L_x_2057:
        /* <DEDUP_REMOVED lines=23> */
.L_x_2056:
        /* <DEDUP_REMOVED lines=9> */
.L_x_2058:
        /* <DEDUP_REMOVED lines=79> */
.L_x_2055:
        /* <DEDUP_REMOVED lines=70> */
.L_x_2074:
        /* <DEDUP_REMOVED lines=12> */
.L_x_2062:
[----:B------:R-:W-:Y:S05]  /*0ea0*/  BSYNC B0 ;  /* 0x0000000000007941 */ /* 0x000fea0003800000 */
.L_x_2061:
[----:B------:R-:W-:-:S13]  /*0eb0*/  R2UR UR4, R11 ;  /* 0x000000000b0472ca */ /* 0x000fda00000e0000 */
[----:B------:R-:W-:Y:S05]  /*0ec0*/  BRA.DIV UR4, `(.L_x_2063) ;  /* 0x0000000a04907947 */ /* 0x000fea000b800000 */
[----:B------:R-:W-:Y:S01]  /*0ed0*/  NOP ;  /* 0x0000000000007918 */ /* 0x000fe20000000000 */
[----:B------:R1:W-:Y:S04]  /*0ee0*/  STS [R10+0xc0], R3 ;  /* 0x0000c0030a007388 */ /* 0x0003e80000000800 */
[----:B------:R1:W-:Y:S04]  /*0ef0*/  STS [R10+0xc4], R12 ;  /* 0x0000c40c0a007388 */ /* 0x0003e80000000800 */
[----:B------:R1:W-:Y:S01]  /*0f00*/  STS [R10+0xc8], R13 ;  /* 0x0000c80d0a007388 */ /* 0x0003e20000000800 */
[----:B------:R-:W-:Y:S01]  /*0f10*/  NOP ;  /* 0x0000000000007918 */ /* 0x000fe20000000000 */
.L_x_2078:
        /* <DEDUP_REMOVED lines=12> */
.L_x_2065:
[----:B------:R-:W-:Y:S05]  /*0fe0*/  BSYNC B0 ;  /* 0x0000000000007941 */ /* 0x000fea0003800000 */
.L_x_2064:
[----:B------:R-:W-:-:S13]  /*0ff0*/  R2UR UR4, R11 ;  /* 0x000000000b0472ca */ /* 0x000fda00000e0000 */
[----:B------:R-:W-:Y:S05]  /*1000*/  BRA.DIV UR4, `(.L_x_2066) ;  /* 0x0000000a04707947 */ /* 0x000fea000b800000 */
[----:B------:R-:W-:Y:S01]  /*1010*/  NOP ;  /* 0x0000000000007918 */ /* 0x000fe20000000000 */
[----:B------:R2:W-:Y:S04]  /*1020*/  STS [R10+0xc0], R3 ;  /* 0x0000c0030a007388 */ /* 0x0005e80000000800 */
[----:B------:R2:W-:Y:S04]  /*1030*/  STS [R10+0xc4], R12 ;  /* 0x0000c40c0a007388 */ /* 0x0005e80000000800 */
[----:B------:R2:W-:Y:S01]  /*1040*/  STS [R10+0xc8], R13 ;  /* 0x0000c80d0a007388 */ /* 0x0005e20000000800 */
[----:B------:R-:W-:Y:S01]  /*1050*/  NOP ;  /* 0x0000000000007918 */ /* 0x000fe20000000000 */
.L_x_2082:
        /* <DEDUP_REMOVED lines=12> */
.L_x_2068:
[----:B------:R-:W-:Y:S05]  /*1120*/  BSYNC B0 ;  /* 0x0000000000007941 */ /* 0x000fea0003800000 */
.L_x_2067:
[----:B------:R-:W-:-:S13]  /*1130*/  R2UR UR4, R11 ;  /* 0x000000000b0472ca */ /* 0x000fda00000e0000 */
[----:B------:R-:W-:Y:S05]  /*1140*/  BRA.DIV UR4, `(.L_x_2069) ;  /* 0x0000000a04507947 */ /* 0x000fea000b800000 */
[----:B------:R-:W-:Y:S01]  /*1150*/  NOP ;  /* 0x0000000000007918 */ /* 0x000fe20000000000 */
[----:B------:R3:W-:Y:S04]  /*1160*/  STS [R10+0xc0], R3 ;  /* 0x0000c0030a007388 */ /* 0x0007e80000000800 */
[----:B------:R3:W-:Y:S04]  /*1170*/  STS [R10+0xc4], R12 ;  /* 0x0000c40c0a007388 */ /* 0x0007e80000000800 */
[----:B------:R3:W-:Y:S01]  /*1180*/  STS [R10+0xc8], R13 ;  /* 0x0000c80d0a007388 */ /* 0x0007e20000000800 */
[----:B------:R-:W-:Y:S01]  /*1190*/  NOP ;  /* 0x0000000000007918 */ /* 0x000fe20000000000 */
.L_x_2086:
        /* <DEDUP_REMOVED lines=12> */
.L_x_2071:
[----:B------:R-:W-:Y:S05]  /*1260*/  BSYNC B0 ;  /* 0x0000000000007941 */ /* 0x000fea0003800000 */
.L_x_2070:
        /* <DEDUP_REMOVED lines=25> */
.L_x_2092:
        /* <DEDUP_REMOVED lines=46> */
.L_x_2059:
        /* <DEDUP_REMOVED lines=31> */
.L_x_2060:
[----:B0-----:R-:W-:Y:S05]  /*18d0*/  WARPSYNC.COLLECTIVE R11, `(.L_x_2073) ;  /* 0x000000000b087348 */ /* 0x001fea0003c00000 */
[----:B------:R-:W-:Y:S01]  /*18e0*/  NOP ;  /* 0x0000000000007918 */ /* 0x000fe20000000000 */
[----:B0-----:R-:W-:Y:S01]  /*18f0*/  ENDCOLLECTIVE ;  /* 0x000000000000791b */ /* 0x001fe20003800000 */
.L_x_2073:
[----:B------:R-:W-:Y:S05]  /*1900*/  BRA `(.L_x_2074) ;  /* 0xfffffff400347947 */ /* 0x000fea000383ffff */
.L_x_2063:
[----:B------:R-:W-:Y:S01]  /*1910*/  BSSY B0, `(.L_x_2075) ;  /* 0x0000004000007945 */ /* 0x000fe20003800000 */
[----:B0-----:R-:W-:Y:S05]  /*1920*/  WARPSYNC.COLLECTIVE R11, `(.L_x_2076) ;  /* 0x000000000b087348 */ /* 0x001fea0003c00000 */
[----:B------:R-:W-:Y:S01]  /*1930*/  NOP ;  /* 0x0000000000007918 */ /* 0x000fe20000000000 */
[----:B0-----:R-:W-:Y:S01]  /*1940*/  ENDCOLLECTIVE ;  /* 0x000000000000791b */ /* 0x001fe20003800000 */
.L_x_2076:
[----:B------:R-:W-:Y:S05]  /*1950*/  BSYNC B0 ;  /* 0x0000000000007941 */ /* 0x000fea0003800000 */
.L_x_2075:
[----:B------:R0:W-:Y:S04]  /*1960*/  STS [R10+0xc0], R3 ;  /* 0x0000c0030a007388 */ /* 0x0001e80000000800 */
[----:B------:R0:W-:Y:S04]  /*1970*/  STS [R10+0xc4], R12 ;  /* 0x0000c40c0a007388 */ /* 0x0001e80000000800 */
[----:B------:R0:W-:Y:S02]  /*1980*/  STS [R10+0xc8], R13 ;  /* 0x0000c80d0a007388 */ /* 0x0001e40000000800 */
[----:B0-----:R-:W-:Y:S05]  /*1990*/  WARPSYNC.COLLECTIVE R11, `(.L_x_2077) ;  /* 0x000000000b087348 */ /* 0x001fea0003c00000 */
[----:B------:R-:W-:Y:S01]  /*19a0*/  NOP ;  /* 0x0000000000007918 */ /* 0x000fe20000000000 */
[----:B0-----:R-:W-:Y:S01]  /*19b0*/  ENDCOLLECTIVE ;  /* 0x000000000000791b */ /* 0x001fe20003800000 */
.L_x_2077:
[----:B------:R-:W-:Y:S05]  /*19c0*/  BRA `(.L_x_2078) ;  /* 0xfffffff400547947 */ /* 0x000fea000383ffff */
.L_x_2066:
[----:B------:R-:W-:Y:S01]  /*19d0*/  BSSY B0, `(.L_x_2079) ;  /* 0x0000004000007945 */ /* 0x000fe20003800000 */
[----:B01----:R-:W-:Y:S05]  /*19e0*/  WARPSYNC.COLLECTIVE R11, `(.L_x_2080) ;  /* 0x000000000b087348 */ /* 0x003fea0003c00000 */
[----:B------:R-:W-:Y:S01]  /*19f0*/  NOP ;  /* 0x0000000000007918 */ /* 0x000fe20000000000 */
[----:B01----:R-:W-:Y:S01]  /*1a00*/  ENDCOLLECTIVE ;  /* 0x000000000000791b */ /* 0x003fe20003800000 */
.L_x_2080:
[----:B------:R-:W-:Y:S05]  /*1a10*/  BSYNC B0 ;  /* 0x0000000000007941 */ /* 0x000fea0003800000 */
.L_x_2079:
[----:B------:R0:W-:Y:S04]  /*1a20*/  STS [R10+0xc0], R3 ;  /* 0x0000c0030a007388 */ /* 0x0001e80000000800 */
[----:B------:R0:W-:Y:S04]  /*1a30*/  STS [R10+0xc4], R12 ;  /* 0x0000c40c0a007388 */ /* 0x0001e80000000800 */
[----:B------:R0:W-:Y:S02]  /*1a40*/  STS [R10+0xc8], R13 ;  /* 0x0000c80d0a007388 */ /* 0x0001e40000000800 */
[----:B0-----:R-:W-:Y:S05]  /*1a50*/  WARPSYNC.COLLECTIVE R11, `(.L_x_2081) ;  /* 0x000000000b087348 */ /* 0x001fea0003c00000 */
[----:B------:R-:W-:Y:S01]  /*1a60*/  NOP ;  /* 0x0000000000007918 */ /* 0x000fe20000000000 */
[----:B0-----:R-:W-:Y:S01]  /*1a70*/  ENDCOLLECTIVE ;  /* 0x000000000000791b */ /* 0x001fe20003800000 */
.L_x_2081:
[----:B------:R-:W-:Y:S05]  /*1a80*/  BRA `(.L_x_2082) ;  /* 0xfffffff400747947 */ /* 0x000fea000383ffff */
.L_x_2069:
[----:B------:R-:W-:Y:S01]  /*1a90*/  BSSY B0, `(.L_x_2083) ;  /* 0x0000004000007945 */ /* 0x000fe20003800000 */
[----:B012---:R-:W-:Y:S05]  /*1aa0*/  WARPSYNC.COLLECTIVE R11, `(.L_x_2084) ;  /* 0x000000000b087348 */ /* 0x007fea0003c00000 */
[----:B------:R-:W-:Y:S01]  /*1ab0*/  NOP ;  /* 0x0000000000007918 */ /* 0x000fe20000000000 */
[----:B012---:R-:W-:Y:S01]  /*1ac0*/  ENDCOLLECTIVE ;  /* 0x000000000000791b */ /* 0x007fe20003800000 */
.L_x_2084:
[----:B------:R-:W-:Y:S05]  /*1ad0*/  BSYNC B0 ;  /* 0x0000000000007941 */ /* 0x000fea0003800000 */
.L_x_2083:
[----:B------:R0:W-:Y:S04]  /*1ae0*/  STS [R10+0xc0], R3 ;  /* 0x0000c0030a007388 */ /* 0x0001e80000000800 */
[----:B------:R0:W-:Y:S04]  /*1af0*/  STS [R10+0xc4], R12 ;  /* 0x0000c40c0a007388 */ /* 0x0001e80000000800 */
[----:B------:R0:W-:Y:S02]  /*1b00*/  STS [R10+0xc8], R13 ;  /* 0x0000c80d0a007388 */ /* 0x0001e40000000800 */
[----:B0-----:R-:W-:Y:S05]  /*1b10*/  WARPSYNC.COLLECTIVE R11, `(.L_x_2085) ;  /* 0x000000000b087348 */ /* 0x001fea0003c00000 */
[----:B------:R-:W-:Y:S01]  /*1b20*/  NOP ;  /* 0x0000000000007918 */ /* 0x000fe20000000000 */
[----:B0-----:R-:W-:Y:S01]  /*1b30*/  ENDCOLLECTIVE ;  /* 0x000000000000791b */ /* 0x001fe20003800000 */
.L_x_2085:
[----:B------:R-:W-:Y:S05]  /*1b40*/  BRA `(.L_x_2086) ;  /* 0xfffffff400947947 */ /* 0x000fea000383ffff */
.L_x_2072:
[----:B------:R-:W-:Y:S01]  /*1b50*/  BSSY B0, `(.L_x_2087) ;  /* 0x0000005000007945 */ /* 0x000fe20003800000 */
[----:B------:R-:W-:-:S13]  /*1b60*/  ISETP.GE.U32.AND P0, PT, R2, 0x10, PT ;  /* 0x000000100200780c */ /* 0x000fda0003f06070 */
[----:B0123--:R-:W-:Y:S05]  /*1b70*/  WARPSYNC.COLLECTIVE R11, `(.L_x_2088) ;  /* 0x000000000b087348 */ /* 0x00ffea0003c00000 */
[----:B------:R-:W-:Y:S01]  /*1b80*/  NOP ;  /* 0x0000000000007918 */ /* 0x000fe20000000000 */
[----:B0123--:R-:W-:Y:S01]  /*1b90*/  ENDCOLLECTIVE ;  /* 0x000000000000791b */ /* 0x00ffe20003800000 */
.L_x_2088:
[----:B------:R-:W-:Y:S05]  /*1ba0*/  BSYNC B0 ;  /* 0x0000000000007941 */ /* 0x000fea0003800000 */
.L_x_2087:
[----:B------:R0:W-:Y:S01]  /*1bb0*/  STS [R10+0xc0], R3 ;  /* 0x0000c0030a007388 */ /* 0x0001e20000000800 */
[----:B------:R-:W-:-:S03]  /*1bc0*/  ISETP.NE.OR P1, PT, R3, RZ, !P0 ;  /* 0x000000ff0300720c */ /* 0x000fc60004725670 */
[----:B------:R0:W-:Y:S04]  /*1bd0*/  STS [R10+0xc4], R12 ;  /* 0x0000c40c0a007388 */ /* 0x0001e80000000800 */
[----:B------:R0:W-:Y:S06]  /*1be0*/  STS [R10+0xc8], R13 ;  /* 0x0000c80d0a007388 */ /* 0x0001ec0000000800 */
[----:B0-----:R-:W-:Y:S05]  /*1bf0*/  WARPSYNC.COLLECTIVE R11, `(.L_x_2089) ;  /* 0x000000000b087348 */ /* 0x001fea0003c00000 */
[----:B------:R-:W-:Y:S01]  /*1c00*/  NOP ;  /* 0x0000000000007918 */ /* 0x000fe20000000000 */
[----:B0-----:R-:W-:Y:S01]  /*1c10*/  ENDCOLLECTIVE ;  /* 0x000000000000791b */ /* 0x001fe20003800000 */
.L_x_2089:
        /* <DEDUP_REMOVED lines=9> */
.L_x_2090:
        /* <DEDUP_REMOVED lines=9> */
.L_x_2091:
[----:B------:R-:W-:Y:S05]  /*1d40*/  BRA `(.L_x_2092) ;  /* 0xfffffff400ac7947 */ /* 0x000fea000383ffff */
.L_x_2093:
        /* <DEDUP_REMOVED lines=11> */
.L_x_4465:


//--------------------- .text._Z30group_norm_nhwc_fwd_sum_kernelI11Fp32IOBf16WLi140EEv26Group_norm_nhwc_fwd_params --------------------------
	.section	.text._Z30group_norm_nhwc_fwd_sum_kernelI11Fp32IOBf16WLi140EEv26Group_norm_nhwc_fwd_params,"ax",@progbits
	.align	128
        .global         _Z30group_norm_nhwc_fwd_sum_kernelI11Fp32IOBf16WLi140EEv26Group_norm_nhwc_fwd_params
        .type           _Z30group_norm_nhwc_fwd_sum_kernelI11Fp32IOBf16WLi140EEv26Group_norm_nhwc_fwd_params,@function
        .size           _Z30group_norm_nhwc_fwd_sum_kernelI11Fp32IOBf16WLi140EEv26Group_norm_nhwc_fwd_params,(.L_x_4466 - _Z30group_norm_nhwc_fwd_sum_kernelI11Fp32IOBf16WLi140EEv26Group_norm_nhwc_fwd_params)
        .other          _Z30group_norm_nhwc_fwd_sum_kernelI11Fp32IOBf16WLi140EEv26Group_norm_nhwc_fwd_params,@"STO_CUDA_ENTRY STV_DEFAULT"
_Z30group_norm_nhwc_fwd_sum_kernelI11Fp32IOBf16WLi140EEv26Group_norm_nhwc_fwd_params:
.text._Z30group_norm_nhwc_fwd_sum_kernelI11Fp32IOBf16WLi140EEv26Group_norm_nhwc_fwd_params:
        /* <DEDUP_REMOVED lines=41> */
.L_x_2096:
        /* <DEDUP_REMOVED lines=23> */
.L_x_2095:
        /* <DEDUP_REMOVED lines=9> */
.L_x_2097:
        /* <DEDUP_REMOVED lines=79> */
.L_x_2094:
        /* <DEDUP_REMOVED lines=75> */
.L_x_2113:
        /* <DEDUP_REMOVED lines=12> */
.L_x_2101:
[----:B------:R-:W-:Y:S05]  /*0ef0*/  BSYNC B0 ;  /* 0x0000000000007941 */ /* 0x000fea0003800000 */
.L_x_2100:
[----:B------:R-:W-:-:S13]  /*0f00*/  R2UR UR4, R11 ;  /* 0x000000000b0472ca */ /* 0x000fda00000e0000 */
[----:B------:R-:W-:Y:S05]  /*0f10*/  BRA.DIV UR4, `(.L_x_2102) ;  /* 0x0000000a04c87947 */ /* 0x000fea000b800000 */
[----:B------:R-:W-:Y:S01]  /*0f20*/  NOP ;  /* 0x0000000000007918 */ /* 0x000fe20000000000 */
[----:B------:R1:W-:Y:S04]  /*0f30*/  STS [R12+0xc0], R9 ;  /* 0x0000c0090c007388 */ /* 0x0003e80000000800 */
[----:B------:R1:W-:Y:S04]  /*0f40*/  STS [R12+0xc4], R10 ;  /* 0x0000c40a0c007388 */ /* 0x0003e80000000800 */
[----:B------:R1:W-:Y:S01]  /*0f50*/  STS [R12+0xc8], R7 ;  /* 0x0000c8070c007388 */ /* 0x0003e20000000800 */
[----:B------:R-:W-:Y:S01]  /*0f60*/  NOP ;  /* 0x0000000000007918 */ /* 0x000fe20000000000 */
.L_x_2117:
        /* <DEDUP_REMOVED lines=12> */
.L_x_2104:
[----:B------:R-:W-:Y:S05]  /*1030*/  BSYNC B0 ;  /* 0x0000000000007941 */ /* 0x000fea0003800000 */
.L_x_2103:
[----:B------:R-:W-:-:S13]  /*1040*/  R2UR UR4, R11 ;  /* 0x000000000b0472ca */ /* 0x000fda00000e0000 */
[----:B------:R-:W-:Y:S05]  /*1050*/  BRA.DIV UR4, `(.L_x_2105) ;  /* 0x0000000a04a87947 */ /* 0x000fea000b800000 */
[----:B------:R-:W-:Y:S01]  /*1060*/  NOP ;  /* 0x0000000000007918 */ /* 0x000fe20000000000 */
[----:B------:R2:W-:Y:S04]  /*1070*/  STS [R12+0xc0], R9 ;  /* 0x0000c0090c007388 */ /* 0x0005e80000000800 */
[----:B------:R2:W-:Y:S04]  /*1080*/  STS [R12+0xc4], R10 ;  /* 0x0000c40a0c007388 */ /* 0x0005e80000000800 */
[----:B------:R2:W-:Y:S01]  /*1090*/  STS [R12+0xc8], R7 ;  /* 0x0000c8070c007388 */ /* 0x0005e20000000800 */
[----:B------:R-:W-:Y:S01]  /*10a0*/  NOP ;  /* 0x0000000000007918 */ /* 0x000fe20000000000 */
.L_x_2121:
        /* <DEDUP_REMOVED lines=12> */
.L_x_2107:
[----:B------:R-:W-:Y:S05]  /*1170*/  BSYNC B0 ;  /* 0x0000000000007941 */ /* 0x000fea0003800000 */
.L_x_2106:
[----:B------:R-:W-:-:S13]  /*1180*/  R2UR UR4, R11 ;  /* 0x000000000b0472ca */ /* 0x000fda00000e0000 */
[----:B------:R-:W-:Y:S05]  /*1190*/  BRA.DIV UR4, `(.L_x_2108) ;  /* 0x0000000a04887947 */ /* 0x000fea000b800000 */
[----:B------:R-:W-:Y:S01]  /*11a0*/  NOP ;  /* 0x0000000000007918 */ /* 0x000fe20000000000 */
[----:B------:R3:W-:Y:S04]  /*11b0*/  STS [R12+0xc0], R9 ;  /* 0x0000c0090c007388 */ /* 0x0007e80000000800 */
[----:B------:R3:W-:Y:S04]  /*11c0*/  STS [R12+0xc4], R10 ;  /* 0x0000c40a0c007388 */ /* 0x0007e80000000800 */
[----:B------:R3:W-:Y:S01]  /*11d0*/  STS [R12+0xc8], R7 ;  /* 0x0000c8070c007388 */ /* 0x0007e20000000800 */
[----:B------:R-:W-:Y:S01]  /*11e0*/  NOP ;  /* 0x0000000000007918 */ /* 0x000fe20000000000 */
.L_x_2125:
        /* <DEDUP_REMOVED lines=12> */
.L_x_2110:
[----:B------:R-:W-:Y:S05]  /*12b0*/  BSYNC B0 ;  /* 0x0000000000007941 */ /* 0x000fea0003800000 */
.L_x_2109:
        /* <DEDUP_REMOVED lines=25> */
.L_x_2131:
        /* <DEDUP_REMOVED lines=58> */
.L_x_2098:
        /* <DEDUP_REMOVED lines=33> */
.L_x_2099:
[----:B0-----:R-:W-:Y:S05]  /*1a00*/  WARPSYNC.COLLECTIVE R11, `(.L_x_2112) ;  /* 0x000000000b087348 */ /* 0x001fea0003c00000 */
[----:B------:R-:W-:Y:S01]  /*1a10*/  NOP ;  /* 0x0000000000007918 */ /* 0x000fe20000000000 */
[----:B0-----:R-:W-:Y:S01]  /*1a20*/  ENDCOLLECTIVE ;  /* 0x000000000000791b */ /* 0x001fe20003800000 */
.L_x_2112:
[----:B------:R-:W-:Y:S05]  /*1a30*/  BRA `(.L_x_2113) ;  /* 0xfffffff000fc7947 */ /* 0x000fea000383ffff */
.L_x_2102:
[----:B------:R-:W-:Y:S01]  /*1a40*/  BSSY B0, `(.L_x_2114) ;  /* 0x0000004000007945 */ /* 0x000fe20003800000 */
[----:B0-----:R-:W-:Y:S05]  /*1a50*/  WARPSYNC.COLLECTIVE R11, `(.L_x_2115) ;  /* 0x000000000b087348 */ /* 0x001fea0003c00000 */
[----:B------:R-:W-:Y:S01]  /*1a60*/  NOP ;  /* 0x0000000000007918 */ /* 0x000fe20000000000 */
[----:B0-----:R-:W-:Y:S01]  /*1a70*/  ENDCOLLECTIVE ;  /* 0x000000000000791b */ /* 0x001fe20003800000 */
.L_x_2115:
[----:B------:R-:W-:Y:S05]  /*1a80*/  BSYNC B0 ;  /* 0x0000000000007941 */ /* 0x000fea0003800000 */
.L_x_2114:
[----:B------:R0:W-:Y:S04]  /*1a90*/  STS [R12+0xc0], R9 ;  /* 0x0000c0090c007388 */ /* 0x0001e80000000800 */
[----:B------:R0:W-:Y:S04]  /*1aa0*/  STS [R12+0xc4], R10 ;  /* 0x0000c40a0c007388 */ /* 0x0001e80000000800 */
[----:B------:R0:W-:Y:S02]  /*1ab0*/  STS [R12+0xc8], R7 ;  /* 0x0000c8070c007388 */ /* 0x0001e40000000800 */
[----:B0-----:R-:W-:Y:S05]  /*1ac0*/  WARPSYNC.COLLECTIVE R11, `(.L_x_2116) ;  /* 0x000000000b087348 */ /* 0x001fea0003c00000 */
[----:B------:R-:W-:Y:S01]  /*1ad0*/  NOP ;  /* 0x0000000000007918 */ /* 0x000fe20000000000 */
[----:B0-----:R-:W-:Y:S01]  /*1ae0*/  ENDCOLLECTIVE ;  /* 0x000000000000791b */ /* 0x001fe20003800000 */
.L_x_2116:
[----:B------:R-:W-:Y:S05]  /*1af0*/  BRA `(.L_x_2117) ;  /* 0xfffffff4001c7947 */ /* 0x000fea000383ffff */
.L_x_2105:
[----:B------:R-:W-:Y:S01]  /*1b00*/  BSSY B0, `(.L_x_2118) ;  /* 0x0000004000007945 */ /* 0x000fe20003800000 */
[----:B01----:R-:W-:Y:S05]  /*1b10*/  WARPSYNC.COLLECTIVE R11, `(.L_x_2119) ;  /* 0x000000000b087348 */ /* 0x003fea0003c00000 */
[----:B------:R-:W-:Y:S01]  /*1b20*/  NOP ;  /* 0x0000000000007918 */ /* 0x000fe20000000000 */
[----:B01----:R-:W-:Y:S01]  /*1b30*/  ENDCOLLECTIVE ;  /* 0x000000000000791b */ /* 0x003fe20003800000 */
.L_x_2119:
[----:B------:R-:W-:Y:S05]  /*1b40*/  BSYNC B0 ;  /* 0x0000000000007941 */ /* 0x000fea0003800000 */
.L_x_2118:
[----:B------:R0:W-:Y:S04]  /*1b50*/  STS [R12+0xc0], R9 ;  /* 0x0000c0090c007388 */ /* 0x0001e80000000800 */
[----:B------:R0:W-:Y:S04]  /*1b60*/  STS [R12+0xc4], R10 ;  /* 0x0000c40a0c007388 */ /* 0x0001e80000000800 */
[----:B------:R0:W-:Y:S02]  /*1b70*/  STS [R12+0xc8], R7 ;  /* 0x0000c8070c007388 */ /* 0x0001e40000000800 */
[----:B0-----:R-:W-:Y:S05]  /*1b80*/  WARPSYNC.COLLECTIVE R11, `(.L_x_2120) ;  /* 0x000000000b087348 */ /* 0x001fea0003c00000 */
[----:B------:R-:W-:Y:S01]  /*1b90*/  NOP ;  /* 0x0000000000007918 */ /* 0x000fe20000000000 */
[----:B0-----:R-:W-:Y:S01]  /*1ba0*/  ENDCOLLECTIVE ;  /* 0x000000000000791b */ /* 0x001fe20003800000 */
.L_x_2120:
[----:B------:R-:W-:Y:S05]  /*1bb0*/  BRA `(.L_x_2121) ;  /* 0xfffffff4003c7947 */ /* 0x000fea000383ffff */
.L_x_2108:
[----:B------:R-:W-:Y:S01]  /*1bc0*/  BSSY B0, `(.L_x_2122) ;  /* 0x0000004000007945 */ /* 0x000fe20003800000 */
[----:B012---:R-:W-:Y:S05]  /*1bd0*/  WARPSYNC.COLLECTIVE R11, `(.L_x_2123) ;  /* 0x000000000b087348 */ /* 0x007fea0003c00000 */
[----:B------:R-:W-:Y:S01]  /*1be0*/  NOP ;  /* 0x0000000000007918 */ /* 0x000fe20000000000 */
[----:B012---:R-:W-:Y:S01]  /*1bf0*/  ENDCOLLECTIVE ;  /* 0x000000000000791b */ /* 0x007fe20003800000 */
.L_x_2123:
[----:B------:R-:W-:Y:S05]  /*1c00*/  BSYNC B0 ;  /* 0x0000000000007941 */ /* 0x000fea0003800000 */
.L_x_2122:
[----:B------:R0:W-:Y:S04]  /*1c10*/  STS [R12+0xc0], R9 ;  /* 0x0000c0090c007388 */ /* 0x0001e80000000800 */
[----:B------:R0:W-:Y:S04]  /*1c20*/  STS [R12+0xc4], R10 ;  /* 0x0000c40a0c007388 */ /* 0x0001e80000000800 */
[----:B------:R0:W-:Y:S02]  /*1c30*/  STS [R12+0xc8], R7 ;  /* 0x0000c8070c007388 */ /* 0x0001e40000000800 */
[----:B0-----:R-:W-:Y:S05]  /*1c40*/  WARPSYNC.COLLECTIVE R11, `(.L_x_2124) ;  /* 0x000000000b087348 */ /* 0x001fea0003c00000 */
[----:B------:R-:W-:Y:S01]  /*1c50*/  NOP ;  /* 0x0000000000007918 */ /* 0x000fe20000000000 */
[----:B0-----:R-:W-:Y:S01]  /*1c60*/  ENDCOLLECTIVE ;  /* 0x000000000000791b */ /* 0x001fe20003800000 */
.L_x_2124:
[----:B------:R-:W-:Y:S05]  /*1c70*/  BRA `(.L_x_2125) ;  /* 0xfffffff4005c7947 */ /* 0x000fea000383ffff */
.L_x_2111:
[----:B------:R-:W-:Y:S01]  /*1c80*/  BSSY B0, `(.L_x_2126) ;  /* 0x0000005000007945 */ /* 0x000fe20003800000 */
[----:B------:R-:W-:-:S13]  /*1c90*/  ISETP.GE.U32.AND P0, PT, R8, 0x10, PT ;  /* 0x000000100800780c */ /* 0x000fda0003f06070 */
[----:B0123--:R-:W-:Y:S05]  /*1ca0*/  WARPSYNC.COLLECTIVE R11, `(.L_x_2127) ;  /* 0x000000000b087348 */ /* 0x00ffea0003c00000 */
[----:B------:R-:W-:Y:S01]  /*1cb0*/  NOP ;  /* 0x0000000000007918 */ /* 0x000fe20000000000 */
[----:B0123--:R-:W-:Y:S01]  /*1cc0*/  ENDCOLLECTIVE ;  /* 0x000000000000791b */ /* 0x00ffe20003800000 */
.L_x_2127:
[----:B------:R-:W-:Y:S05]  /*1cd0*/  BSYNC B0 ;  /* 0x0000000000007941 */ /* 0x000fea0003800000 */
.L_x_2126:
[----:B------:R0:W-:Y:S01]  /*1ce0*/  STS [R12+0xc0], R9 ;  /* 0x0000c0090c007388 */ /* 0x0001e20000000800 */
[----:B------:R-:W-:-:S03]  /*1cf0*/  ISETP.NE.OR P1, PT, R9, RZ, !P0 ;  /* 0x000000ff0900720c */ /* 0x000fc60004725670 */
[----:B------:R0:W-:Y:S04]  /*1d00*/  STS [R12+0xc4], R10 ;  /* 0x0000c40a0c007388 */ /* 0x0001e80000000800 */
[----:B------:R0:W-:Y:S06]  /*1d10*/  STS [R12+0xc8], R7 ;  /* 0x0000c8070c007388 */ /* 0x0001ec0000000800 */
[----:B0-----:R-:W-:Y:S05]  /*1d20*/  WARPSYNC.COLLECTIVE R11, `(.L_x_2128) ;  /* 0x000000000b087348 */ /* 0x001fea0003c00000 */
[----:B------:R-:W-:Y:S01]  /*1d30*/  NOP ;  /* 0x0000000000007918 */ /* 0x000fe20000000000 */
[----:B0-----:R-:W-:Y:S01]  /*1d40*/  ENDCOLLECTIVE ;  /* 0x000000000000791b */ /* 0x001fe20003800000 */
.L_x_2128:
        /* <DEDUP_REMOVED lines=9> */
.L_x_2129:
        /* <DEDUP_REMOVED lines=9> */
.L_x_2130:
[----:B------:R-:W-:Y:S05]  /*1e70*/  BRA `(.L_x_2131) ;  /* 0xfffffff400747947 */ /* 0x000fea000383ffff */
.L_x_2132:
        /* <DEDUP_REMOVED lines=16> */
.L_x_4466:


//--------------------- .text._Z30group_norm_nhwc_fwd_sum_kernelI11Fp32IOBf16WLi160EEv26Group_norm_nhwc_fwd_params --------------------------
	.section	.text._Z30group_norm_nhwc_fwd_sum_kernelI11Fp32IOBf16WLi160EEv26Group_norm_nhwc_fwd_params,"ax",@progbits
	.align	128
        .global         _Z30group_norm_nhwc_fwd_sum_kernelI11Fp32IOBf16WLi160EEv26Group_norm_nhwc_fwd_params
        .type           _Z30group_norm_nhwc_fwd_sum_kernelI11Fp32IOBf16WLi160EEv26Group_norm_nhwc_fwd_params,@function
        .size           _Z30group_norm_nhwc_fwd_sum_kernelI11Fp32IOBf16WLi160EEv26Group_norm_nhwc_fwd_params,(.L_x_4467 - _Z30group_norm_nhwc_fwd_sum_kernelI11Fp32IOBf16WLi160EEv26Group_norm_nhwc_fwd_params)
        .other          _Z30group_norm_nhwc_fwd_sum_kernelI11Fp32IOBf16WLi160EEv26Group_norm_nhwc_fwd_params,@"STO_CUDA_ENTRY STV_DEFAULT"
_Z30group_norm_nhwc_fwd_sum_kernelI11Fp32IOBf16WLi160EEv26Group_norm_nhwc_fwd_params:
.text._Z30group_norm_nhwc_fwd_sum_kernelI11Fp32IOBf16WLi160EEv26Group_norm_nhwc_fwd_params:
        /* <DEDUP_REMOVED lines=41> */
.L_x_2135:
        /* <DEDUP_REMOVED lines=22> */
.L_x_2134:
        /* <DEDUP_REMOVED lines=15> */
.L_x_2136:
        /* <DEDUP_REMOVED lines=78> */
.L_x_2133:
        /* <DEDUP_REMOVED lines=128> */
.L_x_2157:
        /* <DEDUP_REMOVED lines=39> */
.L_x_2137:
        /* <DEDUP_REMOVED lines=42> */
.L_x_2138:
        /* <DEDUP_REMOVED lines=9> */
.L_x_2139:
[----:B------:R-:W-:Y:S01]  /*1760*/  MOV R3, R22 ;  /* 0x0000001600037202 */ /* 0x000fe20000000f00 */
[----:B------:R-:W-:-:S07]  /*1770*/  IMAD.MOV.U32 R26, RZ, RZ, R27 ;  /* 0x000000ffff1a7224 */ /* 0x000fce00078e001b */
[----:B------:R-:W-:Y:S05]  /*1780*/  WARPSYNC.COLLECTIVE R21, `(.L_x_2140) ;  /* 0x0000000015087348 */ /* 0x000fea0003c00000 */
[----:B------:R0:W1:Y:S02]  /*1790*/  SHFL.UP P0, R27, R3, R0, R20 ;  /* 0x04000000031b7389 */ /* 0x0000640000000014 */
[----:B01----:R-:W-:Y:S01]  /*17a0*/  ENDCOLLECTIVE ;  /* 0x000000000000791b */ /* 0x003fe20003800000 */
.L_x_2140:
[----:B------:R-:W-:Y:S01]  /*17b0*/  @P6 IMAD.IADD R23, R23, 0x1, R26 ;  /* 0x0000000117176824 */ /* 0x000fe200078e021a */
[----:B------:R-:W-:Y:S01]  /*17c0*/  MOV R3, R4 ;  /* 0x0000000400037202 */ /* 0x000fe20000000f00 */
[----:B------:R-:W-:-:S07]  /*17d0*/  IMAD.MOV.U32 R25, RZ, RZ, R27 ;  /* 0x000000ffff197224 */ /* 0x000fce00078e001b */
[----:B------:R-:W-:Y:S05]  /*17e0*/  WARPSYNC.COLLECTIVE R21, `(.L_x_2141) ;  /* 0x0000000015087348 */ /* 0x000fea0003c00000 */
[----:B------:R0:W1:Y:S02]  /*17f0*/  SHFL.UP P0, R27, R3, R0, R20 ;  /* 0x04000000031b7389 */ /* 0x0000640000000014 */
[----:B01----:R-:W-:Y:S01]  /*1800*/  ENDCOLLECTIVE ;  /* 0x000000000000791b */ /* 0x003fe20003800000 */
.L_x_2141:
        /* <DEDUP_REMOVED lines=9> */
.L_x_2142:
[----:B------:R-:W-:Y:S02]  /*18a0*/  ISETP.GE.AND P6, PT, R24, 0x2, PT ;  /* 0x000000021800780c */ /* 0x000fe40003fc6270 */
[----:B------:R-:W-:Y:S01]  /*18b0*/  ISETP.NE.AND P5, PT, R23, RZ, PT ;  /* 0x000000ff1700720c */ /* 0x000fe20003fa5270 */
[----:B------:R-:W-:Y:S01]  /*18c0*/  IMAD.MOV.U32 R3, RZ, RZ, R22 ;  /* 0x000000ffff037224 */ /* 0x000fe200078e0016 */
[----:B------:R-:W-:-:S11]  /*18d0*/  MOV R26, R27 ;  /* 0x0000001b001a7202 */ /* 0x000fd60000000f00 */
[----:B------:R-:W-:Y:S05]  /*18e0*/  WARPSYNC.COLLECTIVE R21, `(.L_x_2143) ;  /* 0x0000000015087348 */ /* 0x000fea0003c00000 */
[----:B------:R0:W1:Y:S02]  /*18f0*/  SHFL.UP P0, R27, R3, R0, R20 ;  /* 0x04000000031b7389 */ /* 0x0000640000000014 */
[----:B01----:R-:W-:Y:S01]  /*1900*/  ENDCOLLECTIVE ;  /* 0x000000000000791b */ /* 0x003fe20003800000 */
.L_x_2143:
[----:B------:R-:W-:Y:S01]  /*1910*/  @P6 IADD3 R23, R23, R26, RZ ;  /* 0x0000001a17176210 */ /* 0x000fe20007ffe0ff */
[----:B------:R-:W-:Y:S01]  /*1920*/  IMAD.MOV.U32 R3, RZ, RZ, R4 ;  /* 0x000000ffff037224 */ /* 0x000fe200078e0004 */
[----:B------:R-:W-:-:S07]  /*1930*/  MOV R25, R27 ;  /* 0x0000001b00197202 */ /* 0x000fce0000000f00 */
[----:B------:R-:W-:Y:S05]  /*1940*/  WARPSYNC.COLLECTIVE R21, `(.L_x_2144) ;  /* 0x0000000015087348 */ /* 0x000fea0003c00000 */
[----:B------:R0:W1:Y:S02]  /*1950*/  SHFL.UP P0, R27, R3, R0, R20 ;  /* 0x04000000031b7389 */ /* 0x0000640000000014 */
[----:B01----:R-:W-:Y:S01]  /*1960*/  ENDCOLLECTIVE ;  /* 0x000000000000791b */ /* 0x003fe20003800000 */
.L_x_2144:
        /* <DEDUP_REMOVED lines=9> */
.L_x_2145:
[----:B------:R-:W-:Y:S02]  /*1a00*/  ISETP.GE.AND P6, PT, R24, 0x4, PT ;  /* 0x000000041800780c */ /* 0x000fe40003fc6270 */
[----:B------:R-:W-:Y:S02]  /*1a10*/  ISETP.NE.AND P5, PT, R23, RZ, PT ;  /* 0x000000ff1700720c */ /* 0x000fe40003fa5270 */
[----:B------:R-:W-:Y:S01]  /*1a20*/  MOV R3, R22 ;  /* 0x0000001600037202 */ /* 0x000fe20000000f00 */
[----:B------:R-:W-:-:S10]  /*1a30*/  IMAD.MOV.U32 R26, RZ, RZ, R27 ;  /* 0x000000ffff1a7224 */ /* 0x000fd400078e001b */
[----:B------:R-:W-:Y:S05]  /*1a40*/  WARPSYNC.COLLECTIVE R21, `(.L_x_2146) ;  /* 0x0000000015087348 */ /* 0x000fea0003c00000 */
[----:B------:R0:W1:Y:S02]  /*1a50*/  SHFL.UP P0, R27, R3, R0, R20 ;  /* 0x04000000031b7389 */ /* 0x0000640000000014 */
[----:B01----:R-:W-:Y:S01]  /*1a60*/  ENDCOLLECTIVE ;  /* 0x000000000000791b */ /* 0x003fe20003800000 */
.L_x_2146:
[----:B------:R-:W-:Y:S01]  /*1a70*/  @P6 IMAD.IADD R23, R23, 0x1, R26 ;  /* 0x0000000117176824 */ /* 0x000fe200078e021a */
[----:B------:R-:W-:Y:S01]  /*1a80*/  MOV R3, R4 ;  /* 0x0000000400037202 */ /* 0x000fe20000000f00 */
[----:B------:R-:W-:-:S07]  /*1a90*/  IMAD.MOV.U32 R25, RZ, RZ, R27 ;  /* 0x000000ffff197224 */ /* 0x000fce00078e001b */
[----:B------:R-:W-:Y:S05]  /*1aa0*/  WARPSYNC.COLLECTIVE R21, `(.L_x_2147) ;  /* 0x0000000015087348 */ /* 0x000fea0003c00000 */
[----:B------:R0:W1:Y:S02]  /*1ab0*/  SHFL.UP P0, R27, R3, R0, R20 ;  /* 0x04000000031b7389 */ /* 0x0000640000000014 */
[----:B01----:R-:W-:Y:S01]  /*1ac0*/  ENDCOLLECTIVE ;  /* 0x000000000000791b */ /* 0x003fe20003800000 */
.L_x_2147:
        /* <DEDUP_REMOVED lines=9> */
.L_x_2148:
[----:B------:R-:W-:Y:S02]  /*1b60*/  ISETP.NE.AND P5, PT, R23, RZ, PT ;  /* 0x000000ff1700720c */ /* 0x000fe40003fa5270 */
[----:B------:R-:W-:Y:S01]  /*1b70*/  ISETP.GE.AND P6, PT, R24, 0x8, PT ;  /* 0x000000081800780c */ /* 0x000fe20003fc6270 */
[----:B------:R-:W-:Y:S01]  /*1b80*/  IMAD.MOV.U32 R3, RZ, RZ, R22 ;  /* 0x000000ffff037224 */ /* 0x000fe200078e0016 */
[----:B------:R-:W-:-:S11]  /*1b90*/  MOV R26, R27 ;  /* 0x0000001b001a7202 */ /* 0x000fd60000000f00 */
[----:B------:R-:W-:Y:S05]  /*1ba0*/  WARPSYNC.COLLECTIVE R21, `(.L_x_2149) ;  /* 0x0000000015087348 */ /* 0x000fea0003c00000 */
[----:B------:R0:W1:Y:S02]  /*1bb0*/  SHFL.UP P0, R27, R3, R0, R20 ;  /* 0x04000000031b7389 */ /* 0x0000640000000014 */
[----:B01----:R-:W-:Y:S01]  /*1bc0*/  ENDCOLLECTIVE ;  /* 0x000000000000791b */ /* 0x003fe20003800000 */
.L_x_2149:
[----:B------:R-:W-:Y:S01]  /*1bd0*/  IMAD.MOV.U32 R3, RZ, RZ, R4 ;  /* 0x000000ffff037224 */ /* 0x000fe200078e0004 */
[----:B------:R-:W-:-:S07]  /*1be0*/  MOV R25, R27 ;  /* 0x0000001b00197202 */ /* 0x000fce0000000f00 */
[----:B------:R-:W-:Y:S05]  /*1bf0*/  WARPSYNC.COLLECTIVE R21, `(.L_x_2150) ;  /* 0x0000000015087348 */ /* 0x000fea0003c00000 */
[----:B------:R0:W1:Y:S02]  /*1c00*/  SHFL.UP P0, R27, R3, R0, R20 ;  /* 0x04000000031b7389 */ /* 0x0000640000000014 */
[----:B01----:R-:W-:Y:S01]  /*1c10*/  ENDCOLLECTIVE ;  /* 0x000000000000791b */ /* 0x003fe20003800000 */
.L_x_2150:
        /* <DEDUP_REMOVED lines=14> */
.L_x_2151:
[----:B------:R-:W-:Y:S02]  /*1d00*/  IMAD.MOV.U32 R3, RZ, RZ, R22 ;  /* 0x000000ffff037224 */ /* 0x000fe400078e0016 */
[----:B------:R-:W-:-:S07]  /*1d10*/  IMAD.MOV.U32 R26, RZ, RZ, R27 ;  /* 0x000000ffff1a7224 */ /* 0x000fce00078e001b */
[----:B------:R-:W-:Y:S05]  /*1d20*/  WARPSYNC.COLLECTIVE R21, `(.L_x_2152) ;  /* 0x0000000015087348 */ /* 0x000fea0003c00000 */
[----:B------:R0:W1:Y:S02]  /*1d30*/  SHFL.UP P0, R27, R3, R0, R20 ;  /* 0x04000000031b7389 */ /* 0x0000640000000014 */
[----:B01----:R-:W-:Y:S01]  /*1d40*/  ENDCOLLECTIVE ;  /* 0x000000000000791b */ /* 0x003fe20003800000 */
.L_x_2152:
[----:B------:R-:W-:Y:S01]  /*1d50*/  @P6 IADD3 R23, R23, R26, RZ ;  /* 0x0000001a17176210 */ /* 0x000fe20007ffe0ff */
[----:B------:R-:W-:Y:S01]  /*1d60*/  IMAD.MOV.U32 R3, RZ, RZ, R4 ;  /* 0x000000ffff037224 */ /* 0x000fe200078e0004 */
[----:B------:R-:W-:-:S07]  /*1d70*/  MOV R25, R27 ;  /* 0x0000001b00197202 */ /* 0x000fce0000000f00 */
[----:B------:R-:W-:Y:S05]  /*1d80*/  WARPSYNC.COLLECTIVE R21, `(.L_x_2153) ;  /* 0x0000000015087348 */ /* 0x000fea0003c00000 */
[----:B------:R0:W1:Y:S02]  /*1d90*/  SHFL.UP P0, R27, R3, R0, R20 ;  /* 0x04000000031b7389 */ /* 0x0000640000000014 */
[----:B01----:R-:W-:Y:S01]  /*1da0*/  ENDCOLLECTIVE ;  /* 0x000000000000791b */ /* 0x003fe20003800000 */
.L_x_2153:
        /* <DEDUP_REMOVED lines=9> */
.L_x_2154:
[----:B------:R-:W-:Y:S01]  /*1e40*/  IMAD.MOV.U32 R3, RZ, RZ, R22 ;  /* 0x000000ffff037224 */ /* 0x000fe200078e0016 */
[----:B------:R-:W-:-:S07]  /*1e50*/  MOV R25, R27 ;  /* 0x0000001b00197202 */ /* 0x000fce0000000f00 */
[----:B------:R-:W-:Y:S05]  /*1e60*/  WARPSYNC.COLLECTIVE R21, `(.L_x_2155) ;  /* 0x0000000015087348 */ /* 0x000fea0003c00000 */
[----:B------:R0:W1:Y:S02]  /*1e70*/  SHFL.UP P0, R27, R3, R0, R20 ;  /* 0x04000000031b7389 */ /* 0x0000640000000014 */
[----:B01----:R-:W-:Y:S01]  /*1e80*/  ENDCOLLECTIVE ;  /* 0x000000000000791b */ /* 0x003fe20003800000 */
.L_x_2155:
[----:B------:R-:W-:Y:S01]  /*1e90*/  IMAD.MOV.U32 R3, RZ, RZ, R4 ;  /* 0x000000ffff037224 */ /* 0x000fe200078e0004 */
[----:B------:R-:W-:-:S07]  /*1ea0*/  MOV R22, R27 ;  /* 0x0000001b00167202 */ /* 0x000fce0000000f00 */
[----:B------:R-:W-:Y:S05]  /*1eb0*/  WARPSYNC.COLLECTIVE R21, `(.L_x_2156) ;  /* 0x0000000015087348 */ /* 0x000fea0003c00000 */
[----:B------:R0:W1:Y:S02]  /*1ec0*/  SHFL.UP P0, R27, R3, R0, R20 ;  /* 0x04000000031b7389 */ /* 0x0000640000000014 */
[----:B01----:R-:W-:Y:S01]  /*1ed0*/  ENDCOLLECTIVE ;  /* 0x000000000000791b */ /* 0x003fe20003800000 */
.L_x_2156:
[----:B------:R-:W-:Y:S01]  /*1ee0*/  MOV R4, R27 ;  /* 0x0000001b00047202 */ /* 0x000fe20000000f00 */
[----:B------:R-:W-:Y:S06]  /*1ef0*/  BRA `(.L_x_2157) ;  /* 0xfffffff000b07947 */ /* 0x000fec000383ffff */
.L_x_2158:
        /* <DEDUP_REMOVED lines=16> */
.L_x_4467:


//--------------------- .text._Z30group_norm_nhwc_fwd_sum_kernelI11Fp32IOFp16WLi196EEv26Group_norm_nhwc_fwd_params --------------------------
	.section	.text._Z30group_norm_nhwc_fwd_sum_kernelI11Fp32IOFp16WLi196EEv26Group_norm_nhwc_fwd_params,"ax",@progbits
	.align	128
        .global         _Z30group_norm_nhwc_fwd_sum_kernelI11Fp32IOFp16WLi196EEv26Group_norm_nhwc_fwd_params
        .type           _Z30group_norm_nhwc_fwd_sum_kernelI11Fp32IOFp16WLi196EEv26Group_norm_nhwc_fwd_params,@function
        .size           _Z30group_norm_nhwc_fwd_sum_kernelI11Fp32IOFp16WLi196EEv26Group_norm_nhwc_fwd_params,(.L_x_4468 - _Z30group_norm_nhwc_fwd_sum_kernelI11Fp32IOFp16WLi196EEv26Group_norm_nhwc_fwd_params)
        .other          _Z30group_norm_nhwc_fwd_sum_kernelI11Fp32IOFp16WLi196EEv26Group_norm_nhwc_fwd_params,@"STO_CUDA_ENTRY STV_DEFAULT"
_Z30group_norm_nhwc_fwd_sum_kernelI11Fp32IOFp16WLi196EEv26Group_norm_nhwc_fwd_params:
.text._Z30group_norm_nhwc_fwd_sum_kernelI11Fp32IOFp16WLi196EEv26Group_norm_nhwc_fwd_params:
        /* <DEDUP_REMOVED lines=41> */
.L_x_2161:
        /* <DEDUP_REMOVED lines=23> */
.L_x_2160:
        /* <DEDUP_REMOVED lines=9> */
.L_x_2162:
        /* <DEDUP_REMOVED lines=79> */
.L_x_2159:
        /* <DEDUP_REMOVED lines=88> */
.L_x_2178:
        /* <DEDUP_REMOVED lines=12> */
.L_x_2166:
[----:B------:R-:W-:Y:S05]  /*0fc0*/  BSYNC B0 ;  /* 0x0000000000007941 */ /* 0x000fea0003800000 */
.L_x_2165:
[----:B------:R-:W-:-:S13]  /*0fd0*/  R2UR UR4, R3 ;  /* 0x00000000030472ca */ /* 0x000fda00000e0000 */
[----:B------:R-:W-:Y:S05]  /*0fe0*/  BRA.DIV UR4, `(.L_x_2167) ;  /* 0x0000000e04187947 */ /* 0x000fea000b800000 */
[----:B------:R-:W-:Y:S01]  /*0ff0*/  NOP ;  /* 0x0000000000007918 */ /* 0x000fe20000000000 */
[----:B------:R1:W-:Y:S04]  /*1000*/  STS [R9+0xc0], R12 ;  /* 0x0000c00c09007388 */ /* 0x0003e80000000800 */
[----:B------:R1:W-:Y:S04]  /*1010*/  STS [R9+0xc4], R8 ;  /* 0x0000c40809007388 */ /* 0x0003e80000000800 */
[----:B------:R1:W-:Y:S01]  /*1020*/  STS [R9+0xc8], R7 ;  /* 0x0000c80709007388 */ /* 0x0003e20000000800 */
[----:B------:R-:W-:Y:S01]  /*1030*/  NOP ;  /* 0x0000000000007918 */ /* 0x000fe20000000000 */
.L_x_2182:
        /* <DEDUP_REMOVED lines=12> */
.L_x_2169:
[----:B------:R-:W-:Y:S05]  /*1100*/  BSYNC B0 ;  /* 0x0000000000007941 */ /* 0x000fea0003800000 */
.L_x_2168:
[----:B------:R-:W-:-:S13]  /*1110*/  R2UR UR4, R3 ;  /* 0x00000000030472ca */ /* 0x000fda00000e0000 */
[----:B------:R-:W-:Y:S05]  /*1120*/  BRA.DIV UR4, `(.L_x_2170) ;  /* 0x0000000a04f87947 */ /* 0x000fea000b800000 */
[----:B------:R-:W-:Y:S01]  /*1130*/  NOP ;  /* 0x0000000000007918 */ /* 0x000fe20000000000 */
[----:B------:R2:W-:Y:S04]  /*1140*/  STS [R9+0xc0], R12 ;  /* 0x0000c00c09007388 */ /* 0x0005e80000000800 */
[----:B------:R2:W-:Y:S04]  /*1150*/  STS [R9+0xc4], R8 ;  /* 0x0000c40809007388 */ /* 0x0005e80000000800 */
[----:B------:R2:W-:Y:S01]  /*1160*/  STS [R9+0xc8], R7 ;  /* 0x0000c80709007388 */ /* 0x0005e20000000800 */
[----:B------:R-:W-:Y:S01]  /*1170*/  NOP ;  /* 0x0000000000007918 */ /* 0x000fe20000000000 */
.L_x_2186:
        /* <DEDUP_REMOVED lines=12> */
.L_x_2172:
[----:B------:R-:W-:Y:S05]  /*1240*/  BSYNC B0 ;  /* 0x0000000000007941 */ /* 0x000fea0003800000 */
.L_x_2171:
[----:B------:R-:W-:-:S13]  /*1250*/  R2UR UR4, R3 ;  /* 0x00000000030472ca */ /* 0x000fda00000e0000 */
[----:B------:R-:W-:Y:S05]  /*1260*/  BRA.DIV UR4, `(.L_x_2173) ;  /* 0x0000000a04d87947 */ /* 0x000fea000b800000 */
[----:B------:R-:W-:Y:S01]  /*1270*/  NOP ;  /* 0x0000000000007918 */ /* 0x000fe20000000000 */
[----:B------:R3:W-:Y:S04]  /*1280*/  STS [R9+0xc0], R12 ;  /* 0x0000c00c09007388 */ /* 0x0007e80000000800 */
[----:B------:R3:W-:Y:S04]  /*1290*/  STS [R9+0xc4], R8 ;  /* 0x0000c40809007388 */ /* 0x0007e80000000800 */
[----:B------:R3:W-:Y:S01]  /*12a0*/  STS [R9+0xc8], R7 ;  /* 0x0000c80709007388 */ /* 0x0007e20000000800 */
[----:B------:R-:W-:Y:S01]  /*12b0*/  NOP ;  /* 0x0000000000007918 */ /* 0x000fe20000000000 */
.L_x_2190:
        /* <DEDUP_REMOVED lines=12> */
.L_x_2175:
[----:B------:R-:W-:Y:S05]  /*1380*/  BSYNC B0 ;  /* 0x0000000000007941 */ /* 0x000fea0003800000 */
.L_x_2174:
        /* <DEDUP_REMOVED lines=25> */
.L_x_2196:
        /* <DEDUP_REMOVED lines=76> */
.L_x_2163:
        /* <DEDUP_REMOVED lines=35> */
.L_x_2164:
[----:B0-----:R-:W-:Y:S05]  /*1c10*/  WARPSYNC.COLLECTIVE R3, `(.L_x_2177) ;  /* 0x0000000003087348 */ /* 0x001fea0003c00000 */
[----:B------:R-:W-:Y:S01]  /*1c20*/  NOP ;  /* 0x0000000000007918 */ /* 0x000fe20000000000 */
[----:B0-----:R-:W-:Y:S01]  /*1c30*/  ENDCOLLECTIVE ;  /* 0x000000000000791b */ /* 0x001fe20003800000 */
.L_x_2177:
[----:B------:R-:W-:Y:S05]  /*1c40*/  BRA `(.L_x_2178) ;  /* 0xfffffff000ac7947 */ /* 0x000fea000383ffff */
.L_x_2167:
[----:B------:R-:W-:Y:S01]  /*1c50*/  BSSY B0, `(.L_x_2179) ;  /* 0x0000004000007945 */ /* 0x000fe20003800000 */
[----:B0-----:R-:W-:Y:S05]  /*1c60*/  WARPSYNC.COLLECTIVE R3, `(.L_x_2180) ;  /* 0x0000000003087348 */ /* 0x001fea0003c00000 */
[----:B------:R-:W-:Y:S01]  /*1c70*/  NOP ;  /* 0x0000000000007918 */ /* 0x000fe20000000000 */
[----:B0-----:R-:W-:Y:S01]  /*1c80*/  ENDCOLLECTIVE ;  /* 0x000000000000791b */ /* 0x001fe20003800000 */
.L_x_2180:
[----:B------:R-:W-:Y:S05]  /*1c90*/  BSYNC B0 ;  /* 0x0000000000007941 */ /* 0x000fea0003800000 */
.L_x_2179:
[----:B------:R0:W-:Y:S04]  /*1ca0*/  STS [R9+0xc0], R12 ;  /* 0x0000c00c09007388 */ /* 0x0001e80000000800 */
[----:B------:R0:W-:Y:S04]  /*1cb0*/  STS [R9+0xc4], R8 ;  /* 0x0000c40809007388 */ /* 0x0001e80000000800 */
[----:B------:R0:W-:Y:S02]  /*1cc0*/  STS [R9+0xc8], R7 ;  /* 0x0000c80709007388 */ /* 0x0001e40000000800 */
[----:B0-----:R-:W-:Y:S05]  /*1cd0*/  WARPSYNC.COLLECTIVE R3, `(.L_x_2181) ;  /* 0x0000000003087348 */ /* 0x001fea0003c00000 */
[----:B------:R-:W-:Y:S01]  /*1ce0*/  NOP ;  /* 0x0000000000007918 */ /* 0x000fe20000000000 */
[----:B0-----:R-:W-:Y:S01]  /*1cf0*/  ENDCOLLECTIVE ;  /* 0x000000000000791b */ /* 0x001fe20003800000 */
.L_x_2181:
[----:B------:R-:W-:Y:S05]  /*1d00*/  BRA `(.L_x_2182) ;  /* 0xfffffff000cc7947 */ /* 0x000fea000383ffff */
.L_x_2170:
[----:B------:R-:W-:Y:S01]  /*1d10*/  BSSY B0, `(.L_x_2183) ;  /* 0x0000004000007945 */ /* 0x000fe20003800000 */
[----:B01----:R-:W-:Y:S05]  /*1d20*/  WARPSYNC.COLLECTIVE R3, `(.L_x_2184) ;  /* 0x0000000003087348 */ /* 0x003fea0003c00000 */
[----:B------:R-:W-:Y:S01]  /*1d30*/  NOP ;  /* 0x0000000000007918 */ /* 0x000fe20000000000 */
[----:B01----:R-:W-:Y:S01]  /*1d40*/  ENDCOLLECTIVE ;  /* 0x000000000000791b */ /* 0x003fe20003800000 */
.L_x_2184:
[----:B------:R-:W-:Y:S05]  /*1d50*/  BSYNC B0 ;  /* 0x0000000000007941 */ /* 0x000fea0003800000 */
.L_x_2183:
[----:B------:R0:W-:Y:S04]  /*1d60*/  STS [R9+0xc0], R12 ;  /* 0x0000c00c09007388 */ /* 0x0001e80000000800 */
[----:B------:R0:W-:Y:S04]  /*1d70*/  STS [R9+0xc4], R8 ;  /* 0x0000c40809007388 */ /* 0x0001e80000000800 */
[----:B------:R0:W-:Y:S02]  /*1d80*/  STS [R9+0xc8], R7 ;  /* 0x0000c80709007388 */ /* 0x0001e40000000800 */
[----:B0-----:R-:W-:Y:S05]  /*1d90*/  WARPSYNC.COLLECTIVE R3, `(.L_x_2185) ;  /* 0x0000000003087348 */ /* 0x001fea0003c00000 */
[----:B------:R-:W-:Y:S01]  /*1da0*/  NOP ;  /* 0x0000000000007918 */ /* 0x000fe20000000000 */
[----:B0-----:R-:W-:Y:S01]  /*1db0*/  ENDCOLLECTIVE ;  /* 0x000000000000791b */ /* 0x001fe20003800000 */
.L_x_2185:
[----:B------:R-:W-:Y:S05]  /*1dc0*/  BRA `(.L_x_2186) ;  /* 0xfffffff000ec7947 */ /* 0x000fea000383ffff */
.L_x_2173:
[----:B------:R-:W-:Y:S01]  /*1dd0*/  BSSY B0, `(.L_x_2187) ;  /* 0x0000004000007945 */ /* 0x000fe20003800000 */
[----:B012---:R-:W-:Y:S05]  /*1de0*/  WARPSYNC.COLLECTIVE R3, `(.L_x_2188) ;  /* 0x0000000003087348 */ /* 0x007fea0003c00000 */
[----:B------:R-:W-:Y:S01]  /*1df0*/  NOP ;  /* 0x0000000000007918 */ /* 0x000fe20000000000 */
[----:B012---:R-:W-:Y:S01]  /*1e00*/  ENDCOLLECTIVE ;  /* 0x000000000000791b */ /* 0x007fe20003800000 */
.L_x_2188:
[----:B------:R-:W-:Y:S05]  /*1e10*/  BSYNC B0 ;  /* 0x0000000000007941 */ /* 0x000fea0003800000 */
.L_x_2187:
[----:B------:R0:W-:Y:S04]  /*1e20*/  STS [R9+0xc0], R12 ;  /* 0x0000c00c09007388 */ /* 0x0001e80000000800 */
[----:B------:R0:W-:Y:S04]  /*1e30*/  STS [R9+0xc4], R8 ;  /* 0x0000c40809007388 */ /* 0x0001e80000000800 */
[----:B------:R0:W-:Y:S02]  /*1e40*/  STS [R9+0xc8], R7 ;  /* 0x0000c80709007388 */ /* 0x0001e40000000800 */
[----:B0-----:R-:W-:Y:S05]  /*1e50*/  WARPSYNC.COLLECTIVE R3, `(.L_x_2189) ;  /* 0x0000000003087348 */ /* 0x001fea0003c00000 */
[----:B------:R-:W-:Y:S01]  /*1e60*/  NOP ;  /* 0x0000000000007918 */ /* 0x000fe20000000000 */
[----:B0-----:R-:W-:Y:S01]  /*1e70*/  ENDCOLLECTIVE ;  /* 0x000000000000791b */ /* 0x001fe20003800000 */
.L_x_2189:
[----:B------:R-:W-:Y:S05]  /*1e80*/  BRA `(.L_x_2190) ;  /* 0xfffffff4000c7947 */ /* 0x000fea000383ffff */
.L_x_2176:
[----:B------:R-:W-:Y:S01]  /*1e90*/  BSSY B0, `(.L_x_2191) ;  /* 0x0000005000007945 */ /* 0x000fe20003800000 */
[----:B------:R-:W-:-:S13]  /*1ea0*/  ISETP.GE.U32.AND P0, PT, R2, 0x10, PT ;  /* 0x000000100200780c */ /* 0x000fda0003f06070 */
[----:B0123--:R-:W-:Y:S05]  /*1eb0*/  WARPSYNC.COLLECTIVE R3, `(.L_x_2192) ;  /* 0x0000000003087348 */ /* 0x00ffea0003c00000 */
[----:B------:R-:W-:Y:S01]  /*1ec0*/  NOP ;  /* 0x0000000000007918 */ /* 0x000fe20000000000 */
[----:B0123--:R-:W-:Y:S01]  /*1ed0*/  ENDCOLLECTIVE ;  /* 0x000000000000791b */ /* 0x00ffe20003800000 */
.L_x_2192:
[----:B------:R-:W-:Y:S05]  /*1ee0*/  BSYNC B0 ;  /* 0x0000000000007941 */ /* 0x000fea0003800000 */
.L_x_2191:
[----:B------:R0:W-:Y:S01]  /*1ef0*/  STS [R9+0xc0], R12 ;  /* 0x0000c00c09007388 */ /* 0x0001e20000000800 */
[----:B------:R-:W-:-:S03]  /*1f00*/  ISETP.NE.OR P1, PT, R12, RZ, !P0 ;  /* 0x000000ff0c00720c */ /* 0x000fc60004725670 */
[----:B------:R0:W-:Y:S04]  /*1f10*/  STS [R9+0xc4], R8 ;  /* 0x0000c40809007388 */ /* 0x0001e80000000800 */
[----:B------:R0:W-:Y:S06]  /*1f20*/  STS [R9+0xc8], R7 ;  /* 0x0000c80709007388 */ /* 0x0001ec0000000800 */
[----:B0-----:R-:W-:Y:S05]  /*1f30*/  WARPSYNC.COLLECTIVE R3, `(.L_x_2193) ;  /* 0x0000000003087348 */ /* 0x001fea0003c00000 */
[----:B------:R-:W-:Y:S01]  /*1f40*/  NOP ;  /* 0x0000000000007918 */ /* 0x000fe20000000000 */
[----:B0-----:R-:W-:Y:S01]  /*1f50*/  ENDCOLLECTIVE ;  /* 0x000000000000791b */ /* 0x001fe20003800000 */
.L_x_2193:
        /* <DEDUP_REMOVED lines=9> */
.L_x_2194:
        /* <DEDUP_REMOVED lines=9> */
.L_x_2195:
[----:B------:R-:W-:Y:S05]  /*2080*/  BRA `(.L_x_2196) ;  /* 0xfffffff400247947 */ /* 0x000fea000383ffff */
.L_x_2197:
        /* <DEDUP_REMOVED lines=15> */
.L_x_4468:


//--------------------- .text._Z30group_norm_nhwc_fwd_sum_kernelI11Fp32IOFp16WLi168EEv26Group_norm_nhwc_fwd_params --------------------------
	.section	.text._Z30group_norm_nhwc_fwd_sum_kernelI11Fp32IOFp16WLi168EEv26Group_norm_nhwc_fwd_params,"ax",@progbits
	.align	128
        .global         _Z30group_norm_nhwc_fwd_sum_kernelI11Fp32IOFp16WLi168EEv26Group_norm_nhwc_fwd_params
        .type           _Z30group_norm_nhwc_fwd_sum_kernelI11Fp32IOFp16WLi168EEv26Group_norm_nhwc_fwd_params,@function
        .size           _Z30group_norm_nhwc_fwd_sum_kernelI11Fp32IOFp16WLi168EEv26Group_norm_nhwc_fwd_params,(.L_x_4469 - _Z30group_norm_nhwc_fwd_sum_kernelI11Fp32IOFp16WLi168EEv26Group_norm_nhwc_fwd_params)
        .other          _Z30group_norm_nhwc_fwd_sum_kernelI11Fp32IOFp16WLi168EEv26Group_norm_nhwc_fwd_params,@"STO_CUDA_ENTRY STV_DEFAULT"
_Z30group_norm_nhwc_fwd_sum_kernelI11Fp32IOFp16WLi168EEv26Group_norm_nhwc_fwd_params:
.text._Z30group_norm_nhwc_fwd_sum_kernelI11Fp32IOFp16WLi168EEv26Group_norm_nhwc_fwd_params:
        /* <DEDUP_REMOVED lines=41> */
.L_x_2200:
        /* <DEDUP_REMOVED lines=23> */
.L_x_2199:
        /* <DEDUP_REMOVED lines=9> */
.L_x_2201:
        /* <DEDUP_REMOVED lines=79> */
.L_x_2198:
        /* <DEDUP_REMOVED lines=84> */
.L_x_2217:
        /* <DEDUP_REMOVED lines=12> */
.L_x_2205:
[----:B------:R-:W-:Y:S05]  /*0f80*/  BSYNC B0 ;  /* 0x0000000000007941 */ /* 0x000fea0003800000 */
.L_x_2204:
[----:B------:R-:W-:-:S13]  /*0f90*/  R2UR UR5, R3 ;  /* 0x00000000030572ca */ /* 0x000fda00000e0000 */
[----:B------:R-:W-:Y:S05]  /*0fa0*/  BRA.DIV UR5, `(.L_x_2206) ;  /* 0x0000000e050c7947 */ /* 0x000fea000b800000 */
[----:B------:R-:W-:Y:S01]  /*0fb0*/  NOP ;  /* 0x0000000000007918 */ /* 0x000fe20000000000 */
[----:B------:R0:W-:Y:S04]  /*0fc0*/  STS [R9+0xc0], R16 ;  /* 0x0000c01009007388 */ /* 0x0001e80000000800 */
[----:B------:R0:W-:Y:S04]  /*0fd0*/  STS [R9+0xc4], R10 ;  /* 0x0000c40a09007388 */ /* 0x0001e80000000800 */
[----:B------:R0:W-:Y:S01]  /*0fe0*/  STS [R9+0xc8], R11 ;  /* 0x0000c80b09007388 */ /* 0x0001e20000000800 */
[----:B------:R-:W-:Y:S01]  /*0ff0*/  NOP ;  /* 0x0000000000007918 */ /* 0x000fe20000000000 */
.L_x_2221:
        /* <DEDUP_REMOVED lines=12> */
.L_x_2208:
[----:B------:R-:W-:Y:S05]  /*10c0*/  BSYNC B0 ;  /* 0x0000000000007941 */ /* 0x000fea0003800000 */
.L_x_2207:
[----:B------:R-:W-:-:S13]  /*10d0*/  R2UR UR5, R3 ;  /* 0x00000000030572ca */ /* 0x000fda00000e0000 */
[----:B------:R-:W-:Y:S05]  /*10e0*/  BRA.DIV UR5, `(.L_x_2209) ;  /* 0x0000000a05ec7947 */ /* 0x000fea000b800000 */
[----:B------:R-:W-:Y:S01]  /*10f0*/  NOP ;  /* 0x0000000000007918 */ /* 0x000fe20000000000 */
[----:B------:R2:W-:Y:S04]  /*1100*/  STS [R9+0xc0], R16 ;  /* 0x0000c01009007388 */ /* 0x0005e80000000800 */
[----:B------:R2:W-:Y:S04]  /*1110*/  STS [R9+0xc4], R10 ;  /* 0x0000c40a09007388 */ /* 0x0005e80000000800 */
[----:B------:R2:W-:Y:S01]  /*1120*/  STS [R9+0xc8], R11 ;  /* 0x0000c80b09007388 */ /* 0x0005e20000000800 */
[----:B------:R-:W-:Y:S01]  /*1130*/  NOP ;  /* 0x0000000000007918 */ /* 0x000fe20000000000 */
.L_x_2225:
        /* <DEDUP_REMOVED lines=12> */
.L_x_2211:
[----:B------:R-:W-:Y:S05]  /*1200*/  BSYNC B0 ;  /* 0x0000000000007941 */ /* 0x000fea0003800000 */
.L_x_2210:
[----:B------:R-:W-:-:S13]  /*1210*/  R2UR UR5, R3 ;  /* 0x00000000030572ca */ /* 0x000fda00000e0000 */
[----:B------:R-:W-:Y:S05]  /*1220*/  BRA.DIV UR5, `(.L_x_2212) ;  /* 0x0000000a05cc7947 */ /* 0x000fea000b800000 */
[----:B------:R-:W-:Y:S01]  /*1230*/  NOP ;  /* 0x0000000000007918 */ /* 0x000fe20000000000 */
[----:B------:R3:W-:Y:S04]  /*1240*/  STS [R9+0xc0], R16 ;  /* 0x0000c01009007388 */ /* 0x0007e80000000800 */
[----:B------:R3:W-:Y:S04]  /*1250*/  STS [R9+0xc4], R10 ;  /* 0x0000c40a09007388 */ /* 0x0007e80000000800 */
[----:B------:R3:W-:Y:S01]  /*1260*/  STS [R9+0xc8], R11 ;  /* 0x0000c80b09007388 */ /* 0x0007e20000000800 */
[----:B------:R-:W-:Y:S01]  /*1270*/  NOP ;  /* 0x0000000000007918 */ /* 0x000fe20000000000 */
.L_x_2229:
        /* <DEDUP_REMOVED lines=12> */
.L_x_2214:
[----:B------:R-:W-:Y:S05]  /*1340*/  BSYNC B0 ;  /* 0x0000000000007941 */ /* 0x000fea0003800000 */
.L_x_2213:
        /* <DEDUP_REMOVED lines=25> */
.L_x_2235:
        /* <DEDUP_REMOVED lines=72> */
.L_x_2202:
        /* <DEDUP_REMOVED lines=36> */
.L_x_2203:
[----:B-1----:R-:W-:Y:S05]  /*1ba0*/  WARPSYNC.COLLECTIVE R3, `(.L_x_2216) ;  /* 0x0000000003087348 */ /* 0x002fea0003c00000 */
[----:B------:R-:W-:Y:S01]  /*1bb0*/  NOP ;  /* 0x0000000000007918 */ /* 0x000fe20000000000 */
[----:B-1----:R-:W-:Y:S01]  /*1bc0*/  ENDCOLLECTIVE ;  /* 0x000000000000791b */ /* 0x002fe20003800000 */
.L_x_2216:
[----:B------:R-:W-:Y:S05]  /*1bd0*/  BRA `(.L_x_2217) ;  /* 0xfffffff000b87947 */ /* 0x000fea000383ffff */
.L_x_2206:
[----:B------:R-:W-:Y:S01]  /*1be0*/  BSSY B0, `(.L_x_2218) ;  /* 0x0000004000007945 */ /* 0x000fe20003800000 */
[----:B-1----:R-:W-:Y:S05]  /*1bf0*/  WARPSYNC.COLLECTIVE R3, `(.L_x_2219) ;  /* 0x0000000003087348 */ /* 0x002fea0003c00000 */
[----:B------:R-:W-:Y:S01]  /*1c00*/  NOP ;  /* 0x0000000000007918 */ /* 0x000fe20000000000 */
[----:B-1----:R-:W-:Y:S01]  /*1c10*/  ENDCOLLECTIVE ;  /* 0x000000000000791b */ /* 0x002fe20003800000 */
.L_x_2219:
[----:B------:R-:W-:Y:S05]  /*1c20*/  BSYNC B0 ;  /* 0x0000000000007941 */ /* 0x000fea0003800000 */
.L_x_2218:
[----:B------:R0:W-:Y:S04]  /*1c30*/  STS [R9+0xc0], R16 ;  /* 0x0000c01009007388 */ /* 0x0001e80000000800 */
[----:B------:R0:W-:Y:S04]  /*1c40*/  STS [R9+0xc4], R10 ;  /* 0x0000c40a09007388 */ /* 0x0001e80000000800 */
[----:B------:R0:W-:Y:S02]  /*1c50*/  STS [R9+0xc8], R11 ;  /* 0x0000c80b09007388 */ /* 0x0001e40000000800 */
[----:B0-----:R-:W-:Y:S05]  /*1c60*/  WARPSYNC.COLLECTIVE R3, `(.L_x_2220) ;  /* 0x0000000003087348 */ /* 0x001fea0003c00000 */
[----:B------:R-:W-:Y:S01]  /*1c70*/  NOP ;  /* 0x0000000000007918 */ /* 0x000fe20000000000 */
[----:B0-----:R-:W-:Y:S01]  /*1c80*/  ENDCOLLECTIVE ;  /* 0x000000000000791b */ /* 0x001fe20003800000 */
.L_x_2220:
[----:B------:R-:W-:Y:S05]  /*1c90*/  BRA `(.L_x_2221) ;  /* 0xfffffff000d87947 */ /* 0x000fea000383ffff */
.L_x_2209:
[----:B------:R-:W-:Y:S01]  /*1ca0*/  BSSY B0, `(.L_x_2222) ;  /* 0x0000004000007945 */ /* 0x000fe20003800000 */
[----:B01----:R-:W-:Y:S05]  /*1cb0*/  WARPSYNC.COLLECTIVE R3, `(.L_x_2223) ;  /* 0x0000000003087348 */ /* 0x003fea0003c00000 */
[----:B------:R-:W-:Y:S01]  /*1cc0*/  NOP ;  /* 0x0000000000007918 */ /* 0x000fe20000000000 */
[----:B01----:R-:W-:Y:S01]  /*1cd0*/  ENDCOLLECTIVE ;  /* 0x000000000000791b */ /* 0x003fe20003800000 */
.L_x_2223:
[----:B------:R-:W-:Y:S05]  /*1ce0*/  BSYNC B0 ;  /* 0x0000000000007941 */ /* 0x000fea0003800000 */
.L_x_2222:
[----:B------:R0:W-:Y:S04]  /*1cf0*/  STS [R9+0xc0], R16 ;  /* 0x0000c01009007388 */ /* 0x0001e80000000800 */
[----:B------:R0:W-:Y:S04]  /*1d00*/  STS [R9+0xc4], R10 ;  /* 0x0000c40a09007388 */ /* 0x0001e80000000800 */
[----:B------:R0:W-:Y:S02]  /*1d10*/  STS [R9+0xc8], R11 ;  /* 0x0000c80b09007388 */ /* 0x0001e40000000800 */
[----:B0-----:R-:W-:Y:S05]  /*1d20*/  WARPSYNC.COLLECTIVE R3, `(.L_x_2224) ;  /* 0x0000000003087348 */ /* 0x001fea0003c00000 */
[----:B------:R-:W-:Y:S01]  /*1d30*/  NOP ;  /* 0x0000000000007918 */ /* 0x000fe20000000000 */
[----:B0-----:R-:W-:Y:S01]  /*1d40*/  ENDCOLLECTIVE ;  /* 0x000000000000791b */ /* 0x001fe20003800000 */
.L_x_2224:
[----:B------:R-:W-:Y:S05]  /*1d50*/  BRA `(.L_x_2225) ;  /* 0xfffffff000f87947 */ /* 0x000fea000383ffff */
.L_x_2212:
[----:B------:R-:W-:Y:S01]  /*1d60*/  BSSY B0, `(.L_x_2226) ;  /* 0x0000004000007945 */ /* 0x000fe20003800000 */
[----:B012---:R-:W-:Y:S05]  /*1d70*/  WARPSYNC.COLLECTIVE R3, `(.L_x_2227) ;  /* 0x0000000003087348 */ /* 0x007fea0003c00000 */
[----:B------:R-:W-:Y:S01]  /*1d80*/  NOP ;  /* 0x0000000000007918 */ /* 0x000fe20000000000 */
[----:B012---:R-:W-:Y:S01]  /*1d90*/  ENDCOLLECTIVE ;  /* 0x000000000000791b */ /* 0x007fe20003800000 */
.L_x_2227:
[----:B------:R-:W-:Y:S05]  /*1da0*/  BSYNC B0 ;  /* 0x0000000000007941 */ /* 0x000fea0003800000 */
.L_x_2226:
[----:B------:R0:W-:Y:S04]  /*1db0*/  STS [R9+0xc0], R16 ;  /* 0x0000c01009007388 */ /* 0x0001e80000000800 */
[----:B------:R0:W-:Y:S04]  /*1dc0*/  STS [R9+0xc4], R10 ;  /* 0x0000c40a09007388 */ /* 0x0001e80000000800 */
[----:B------:R0:W-:Y:S02]  /*1dd0*/  STS [R9+0xc8], R11 ;  /* 0x0000c80b09007388 */ /* 0x0001e40000000800 */
[----:B0-----:R-:W-:Y:S05]  /*1de0*/  WARPSYNC.COLLECTIVE R3, `(.L_x_2228) ;  /* 0x0000000003087348 */ /* 0x001fea0003c00000 */
[----:B------:R-:W-:Y:S01]  /*1df0*/  NOP ;  /* 0x0000000000007918 */ /* 0x000fe20000000000 */
[----:B0-----:R-:W-:Y:S01]  /*1e00*/  ENDCOLLECTIVE ;  /* 0x000000000000791b */ /* 0x001fe20003800000 */
.L_x_2228:
[----:B------:R-:W-:Y:S05]  /*1e10*/  BRA `(.L_x_2229) ;  /* 0xfffffff400187947 */ /* 0x000fea000383ffff */
.L_x_2215:
[----:B------:R-:W-:Y:S01]  /*1e20*/  BSSY B0, `(.L_x_2230) ;  /* 0x0000005000007945 */ /* 0x000fe20003800000 */
[----:B------:R-:W-:-:S13]  /*1e30*/  ISETP.GE.U32.AND P0, PT, R2, 0x10, PT ;  /* 0x000000100200780c */ /* 0x000fda0003f06070 */
[----:B0123--:R-:W-:Y:S05]  /*1e40*/  WARPSYNC.COLLECTIVE R3, `(.L_x_2231) ;  /* 0x0000000003087348 */ /* 0x00ffea0003c00000 */
[----:B------:R-:W-:Y:S01]  /*1e50*/  NOP ;  /* 0x0000000000007918 */ /* 0x000fe20000000000 */
[----:B0123--:R-:W-:Y:S01]  /*1e60*/  ENDCOLLECTIVE ;  /* 0x000000000000791b */ /* 0x00ffe20003800000 */
.L_x_2231:
[----:B------:R-:W-:Y:S05]  /*1e70*/  BSYNC B0 ;  /* 0x0000000000007941 */ /* 0x000fea0003800000 */
.L_x_2230:
[----:B------:R0:W-:Y:S01]  /*1e80*/  STS [R9+0xc0], R16 ;  /* 0x0000c01009007388 */ /* 0x0001e20000000800 */
[----:B------:R-:W-:-:S03]  /*1e90*/  ISETP.NE.OR P1, PT, R16, RZ, !P0 ;  /* 0x000000ff1000720c */ /* 0x000fc60004725670 */
[----:B------:R0:W-:Y:S04]  /*1ea0*/  STS [R9+0xc4], R10 ;  /* 0x0000c40a09007388 */ /* 0x0001e80000000800 */
[----:B------:R0:W-:Y:S06]  /*1eb0*/  STS [R9+0xc8], R11 ;  /* 0x0000c80b09007388 */ /* 0x0001ec0000000800 */
[----:B0-----:R-:W-:Y:S05]  /*1ec0*/  WARPSYNC.COLLECTIVE R3, `(.L_x_2232) ;  /* 0x0000000003087348 */ /* 0x001fea0003c00000 */
[----:B------:R-:W-:Y:S01]  /*1ed0*/  NOP ;  /* 0x0000000000007918 */ /* 0x000fe20000000000 */
[----:B0-----:R-:W-:Y:S01]  /*1ee0*/  ENDCOLLECTIVE ;  /* 0x000000000000791b */ /* 0x001fe20003800000 */
.L_x_2232:
        /* <DEDUP_REMOVED lines=9> */
.L_x_2233:
        /* <DEDUP_REMOVED lines=9> */
.L_x_2234:
[----:B------:R-:W-:Y:S05]  /*2010*/  BRA `(.L_x_2235) ;  /* 0xfffffff400307947 */ /* 0x000fea000383ffff */
.L_x_2236:
        /* <DEDUP_REMOVED lines=14> */
.L_x_4469:


//--------------------- .text._Z30group_norm_nhwc_fwd_sum_kernelI11Fp32IOFp16WLi64EEv26Group_norm_nhwc_fwd_params --------------------------
	.section	.text._Z30group_norm_nhwc_fwd_sum_kernelI11Fp32IOFp16WLi64EEv26Group_norm_nhwc_fwd_params,"ax",@progbits
	.align	128
        .global         _Z30group_norm_nhwc_fwd_sum_kernelI11Fp32IOFp16WLi64EEv26Group_norm_nhwc_fwd_params
        .type           _Z30group_norm_nhwc_fwd_sum_kernelI11Fp32IOFp16WLi64EEv26Group_norm_nhwc_fwd_params,@function
        .size           _Z30group_norm_nhwc_fwd_sum_kernelI11Fp32IOFp16WLi64EEv26Group_norm_nhwc_fwd_params,(.L_x_4470 - _Z30group_norm_nhwc_fwd_sum_kernelI11Fp32IOFp16WLi64EEv26Group_norm_nhwc_fwd_params)
        .other          _Z30group_norm_nhwc_fwd_sum_kernelI11Fp32IOFp16WLi64EEv26Group_norm_nhwc_fwd_params,@"STO_CUDA_ENTRY STV_DEFAULT"
_Z30group_norm_nhwc_fwd_sum_kernelI11Fp32IOFp16WLi64EEv26Group_norm_nhwc_fwd_params:
.text._Z30group_norm_nhwc_fwd_sum_kernelI11Fp32IOFp16WLi64EEv26Group_norm_nhwc_fwd_params:
        /* <DEDUP_REMOVED lines=41> */
.L_x_2239:
        /* <DEDUP_REMOVED lines=22> */
.L_x_2238:
        /* <DEDUP_REMOVED lines=15> */
.L_x_2240:
        /* <DEDUP_REMOVED lines=78> */
.L_x_2237:
        /* <DEDUP_REMOVED lines=99> */
.L_x_2261:
        /* <DEDUP_REMOVED lines=13> */
.L_x_2241:
        /* <DEDUP_REMOVED lines=34> */
.L_x_2242:
        /* <DEDUP_REMOVED lines=9> */
.L_x_2243:
[----:B------:R-:W-:Y:S01]  /*1370*/  IMAD.MOV.U32 R22, RZ, RZ, R15 ;  /* 0x000000ffff167224 */ /* 0x000fe200078e000f */
[----:B------:R-:W-:-:S07]  /*1380*/  MOV R17, R19 ;  /* 0x0000001300117202 */ /* 0x000fce0000000f00 */
[----:B------:R-:W-:Y:S05]  /*1390*/  WARPSYNC.COLLECTIVE R21, `(.L_x_2244) ;  /* 0x0000000015087348 */ /* 0x000fea0003c00000 */
[----:B------:R0:W1:Y:S02]  /*13a0*/  SHFL.UP P0, R19, R22, R23, R24 ;  /* 0x0400001716137389 */ /* 0x0000640000000018 */
[----:B01----:R-:W-:Y:S01]  /*13b0*/  ENDCOLLECTIVE ;  /* 0x000000000000791b */ /* 0x003fe20003800000 */
.L_x_2244:
[----:B------:R-:W-:Y:S01]  /*13c0*/  @P3 IADD3 R10, R10, R17, RZ ;  /* 0x000000110a0a3210 */ /* 0x000fe20007ffe0ff */
[----:B------:R-:W-:Y:S01]  /*13d0*/  IMAD.MOV.U32 R22, RZ, RZ, R16 ;  /* 0x000000ffff167224 */ /* 0x000fe200078e0010 */
[----:B------:R-:W-:-:S07]  /*13e0*/  MOV R18, R19 ;  /* 0x0000001300127202 */ /* 0x000fce0000000f00 */
[----:B------:R-:W-:Y:S05]  /*13f0*/  WARPSYNC.COLLECTIVE R21, `(.L_x_2245) ;  /* 0x0000000015087348 */ /* 0x000fea0003c00000 */
[----:B------:R0:W1:Y:S02]  /*1400*/  SHFL.UP P0, R19, R22, R23, R24 ;  /* 0x0400001716137389 */ /* 0x0000640000000018 */
[----:B01----:R-:W-:Y:S01]  /*1410*/  ENDCOLLECTIVE ;  /* 0x000000000000791b */ /* 0x003fe20003800000 */
.L_x_2245:
        /* <DEDUP_REMOVED lines=9> */
.L_x_2246:
[----:B------:R-:W-:Y:S02]  /*14b0*/  ISETP.GE.AND P3, PT, R14, 0x2, PT ;  /* 0x000000020e00780c */ /* 0x000fe40003f66270 */
[----:B------:R-:W-:Y:S02]  /*14c0*/  ISETP.NE.AND P2, PT, R10, RZ, PT ;  /* 0x000000ff0a00720c */ /* 0x000fe40003f45270 */
[----:B------:R-:W-:Y:S01]  /*14d0*/  MOV R22, R15 ;  /* 0x0000000f00167202 */ /* 0x000fe20000000f00 */
[----:B------:R-:W-:-:S10]  /*14e0*/  IMAD.MOV.U32 R17, RZ, RZ, R19 ;  /* 0x000000ffff117224 */ /* 0x000fd400078e0013 */
[----:B------:R-:W-:Y:S05]  /*14f0*/  WARPSYNC.COLLECTIVE R21, `(.L_x_2247) ;  /* 0x0000000015087348 */ /* 0x000fea0003c00000 */
[----:B------:R0:W1:Y:S02]  /*1500*/  SHFL.UP P0, R19, R22, R23, R24 ;  /* 0x0400001716137389 */ /* 0x0000640000000018 */
[----:B01----:R-:W-:Y:S01]  /*1510*/  ENDCOLLECTIVE ;  /* 0x000000000000791b */ /* 0x003fe20003800000 */
.L_x_2247:
[----:B------:R-:W-:Y:S01]  /*1520*/  @P3 IMAD.IADD R10, R10, 0x1, R17 ;  /* 0x000000010a0a3824 */ /* 0x000fe200078e0211 */
[----:B------:R-:W-:Y:S01]  /*1530*/  MOV R22, R16 ;  /* 0x0000001000167202 */ /* 0x000fe20000000f00 */
[----:B------:R-:W-:-:S07]  /*1540*/  IMAD.MOV.U32 R18, RZ, RZ, R19 ;  /* 0x000000ffff127224 */ /* 0x000fce00078e0013 */
[----:B------:R-:W-:Y:S05]  /*1550*/  WARPSYNC.COLLECTIVE R21, `(.L_x_2248) ;  /* 0x0000000015087348 */ /* 0x000fea0003c00000 */
[----:B------:R0:W1:Y:S02]  /*1560*/  SHFL.UP P0, R19, R22, R23, R24 ;  /* 0x0400001716137389 */ /* 0x0000640000000018 */
[----:B01----:R-:W-:Y:S01]  /*1570*/  ENDCOLLECTIVE ;  /* 0x000000000000791b */ /* 0x003fe20003800000 */
.L_x_2248:
        /* <DEDUP_REMOVED lines=9> */
.L_x_2249:
[----:B------:R-:W-:Y:S02]  /*1610*/  ISETP.GE.AND P3, PT, R14, 0x4, PT ;  /* 0x000000040e00780c */ /* 0x000fe40003f66270 */
[----:B------:R-:W-:Y:S01]  /*1620*/  ISETP.NE.AND P2, PT, R10, RZ, PT ;  /* 0x000000ff0a00720c */ /* 0x000fe20003f45270 */
[----:B------:R-:W-:Y:S01]  /*1630*/  IMAD.MOV.U32 R22, RZ, RZ, R15 ;  /* 0x000000ffff167224 */ /* 0x000fe200078e000f */
[----:B------:R-:W-:-:S11]  /*1640*/  MOV R17, R19 ;  /* 0x0000001300117202 */ /* 0x000fd60000000f00 */
[----:B------:R-:W-:Y:S05]  /*1650*/  WARPSYNC.COLLECTIVE R21, `(.L_x_2250) ;  /* 0x0000000015087348 */ /* 0x000fea0003c00000 */
[----:B------:R0:W1:Y:S02]  /*1660*/  SHFL.UP P0, R19, R22, R23, R24 ;  /* 0x0400001716137389 */ /* 0x0000640000000018 */
[----:B01----:R-:W-:Y:S01]  /*1670*/  ENDCOLLECTIVE ;  /* 0x000000000000791b */ /* 0x003fe20003800000 */
.L_x_2250:
[----:B------:R-:W-:Y:S01]  /*1680*/  @P3 IADD3 R10, R10, R17, RZ ;  /* 0x000000110a0a3210 */ /* 0x000fe20007ffe0ff */
[----:B------:R-:W-:Y:S01]  /*1690*/  IMAD.MOV.U32 R22, RZ, RZ, R16 ;  /* 0x000000ffff167224 */ /* 0x000fe200078e0010 */
[----:B------:R-:W-:-:S07]  /*16a0*/  MOV R18, R19 ;  /* 0x0000001300127202 */ /* 0x000fce0000000f00 */
[----:B------:R-:W-:Y:S05]  /*16b0*/  WARPSYNC.COLLECTIVE R21, `(.L_x_2251) ;  /* 0x0000000015087348 */ /* 0x000fea0003c00000 */
[----:B------:R0:W1:Y:S02]  /*16c0*/  SHFL.UP P0, R19, R22, R23, R24 ;  /* 0x0400001716137389 */ /* 0x0000640000000018 */
[----:B01----:R-:W-:Y:S01]  /*16d0*/  ENDCOLLECTIVE ;  /* 0x000000000000791b */ /* 0x003fe20003800000 */
.L_x_2251:
        /* <DEDUP_REMOVED lines=9> */
.L_x_2252:
[----:B------:R-:W-:Y:S02]  /*1770*/  ISETP.GE.AND P3, PT, R14, 0x8, PT ;  /* 0x000000080e00780c */ /* 0x000fe40003f66270 */
[----:B------:R-:W-:Y:S02]  /*1780*/  ISETP.NE.AND P2, PT, R10, RZ, PT ;  /* 0x000000ff0a00720c */ /* 0x000fe40003f45270 */
[----:B------:R-:W-:Y:S01]  /*1790*/  MOV R22, R15 ;  /* 0x0000000f00167202 */ /* 0x000fe20000000f00 */
[----:B------:R-:W-:-:S10]  /*17a0*/  IMAD.MOV.U32 R17, RZ, RZ, R19 ;  /* 0x000000ffff117224 */ /* 0x000fd400078e0013 */
[----:B------:R-:W-:Y:S05]  /*17b0*/  WARPSYNC.COLLECTIVE R21, `(.L_x_2253) ;  /* 0x0000000015087348 */ /* 0x000fea0003c00000 */
[----:B------:R0:W1:Y:S02]  /*17c0*/  SHFL.UP P0, R19, R22, R23, R24 ;  /* 0x0400001716137389 */ /* 0x0000640000000018 */
[----:B01----:R-:W-:Y:S01]  /*17d0*/  ENDCOLLECTIVE ;  /* 0x000000000000791b */ /* 0x003fe20003800000 */
.L_x_2253:
[----:B------:R-:W-:Y:S01]  /*17e0*/  @P3 IMAD.IADD R10, R10, 0x1, R17 ;  /* 0x000000010a0a3824 */ /* 0x000fe200078e0211 */
[----:B------:R-:W-:Y:S01]  /*17f0*/  MOV R22, R16 ;  /* 0x0000001000167202 */ /* 0x000fe20000000f00 */
[----:B------:R-:W-:-:S07]  /*1800*/  IMAD.MOV.U32 R18, RZ, RZ, R19 ;  /* 0x000000ffff127224 */ /* 0x000fce00078e0013 */
[----:B------:R-:W-:Y:S05]  /*1810*/  WARPSYNC.COLLECTIVE R21, `(.L_x_2254) ;  /* 0x0000000015087348 */ /* 0x000fea0003c00000 */
[----:B------:R0:W1:Y:S02]  /*1820*/  SHFL.UP P0, R19, R22, R23, R24 ;  /* 0x0400001716137389 */ /* 0x0000640000000018 */
[----:B01----:R-:W-:Y:S01]  /*1830*/  ENDCOLLECTIVE ;  /* 0x000000000000791b */ /* 0x003fe20003800000 */
.L_x_2254:
        /* <DEDUP_REMOVED lines=9> */
.L_x_2255:
[----:B------:R-:W-:Y:S01]  /*18d0*/  ISETP.GE.AND P2, PT, R14, 0x10, PT ;  /* 0x000000100e00780c */ /* 0x000fe20003f46270 */
[----:B------:R-:W-:Y:S01]  /*18e0*/  IMAD.MOV.U32 R22, RZ, RZ, R15 ;  /* 0x000000ffff167224 */ /* 0x000fe200078e000f */
[----:B------:R-:W-:-:S11]  /*18f0*/  MOV R17, R19 ;  /* 0x0000001300117202 */ /* 0x000fd60000000f00 */
[----:B------:R-:W-:Y:S05]  /*1900*/  WARPSYNC.COLLECTIVE R21, `(.L_x_2256) ;  /* 0x0000000015087348 */ /* 0x000fea0003c00000 */
[----:B------:R0:W1:Y:S02]  /*1910*/  SHFL.UP P0, R19, R22, R23, R24 ;  /* 0x0400001716137389 */ /* 0x0000640000000018 */
[----:B01----:R-:W-:Y:S01]  /*1920*/  ENDCOLLECTIVE ;  /* 0x000000000000791b */ /* 0x003fe20003800000 */
.L_x_2256:
[----:B------:R-:W-:Y:S01]  /*1930*/  IMAD.MOV.U32 R22, RZ, RZ, R16 ;  /* 0x000000ffff167224 */ /* 0x000fe200078e0010 */
[----:B------:R-:W-:-:S07]  /*1940*/  MOV R18, R19 ;  /* 0x0000001300127202 */ /* 0x000fce0000000f00 */
[----:B------:R-:W-:Y:S05]  /*1950*/  WARPSYNC.COLLECTIVE R21, `(.L_x_2257) ;  /* 0x0000000015087348 */ /* 0x000fea0003c00000 */
[----:B------:R0:W1:Y:S02]  /*1960*/  SHFL.UP P0, R19, R22, R23, R24 ;  /* 0x0400001716137389 */ /* 0x0000640000000018 */
[----:B01----:R-:W-:Y:S01]  /*1970*/  ENDCOLLECTIVE ;  /* 0x000000000000791b */ /* 0x003fe20003800000 */
.L_x_2257:
        /* <DEDUP_REMOVED lines=11> */
.L_x_2258:
[----:B------:R-:W-:Y:S01]  /*1a30*/  MOV R22, R15 ;  /* 0x0000000f00167202 */ /* 0x000fe20000000f00 */
[----:B------:R-:W-:-:S07]  /*1a40*/  IMAD.MOV.U32 R17, RZ, RZ, R19 ;  /* 0x000000ffff117224 */ /* 0x000fce00078e0013 */
[----:B------:R-:W-:Y:S05]  /*1a50*/  WARPSYNC.COLLECTIVE R21, `(.L_x_2259) ;  /* 0x0000000015087348 */ /* 0x000fea0003c00000 */
[----:B------:R0:W1:Y:S02]  /*1a60*/  SHFL.UP P0, R19, R22, R23, R24 ;  /* 0x0400001716137389 */ /* 0x0000640000000018 */
[----:B01----:R-:W-:Y:S01]  /*1a70*/  ENDCOLLECTIVE ;  /* 0x000000000000791b */ /* 0x003fe20003800000 */
.L_x_2259:
[----:B------:R-:W-:Y:S01]  /*1a80*/  MOV R22, R16 ;  /* 0x0000001000167202 */ /* 0x000fe20000000f00 */
[----:B------:R-:W-:-:S07]  /*1a90*/  IMAD.MOV.U32 R14, RZ, RZ, R19 ;  /* 0x000000ffff0e7224 */ /* 0x000fce00078e0013 */
[----:B------:R-:W-:Y:S05]  /*1aa0*/  WARPSYNC.COLLECTIVE R21, `(.L_x_2260) ;  /* 0x0000000015087348 */ /* 0x000fea0003c00000 */
[----:B------:R0:W1:Y:S02]  /*1ab0*/  SHFL.UP P0, R19, R22, R23, R24 ;  /* 0x0400001716137389 */ /* 0x0000640000000018 */
[----:B01----:R-:W-:Y:S01]  /*1ac0*/  ENDCOLLECTIVE ;  /* 0x000000000000791b */ /* 0x003fe20003800000 */
.L_x_2260:
[----:B------:R-:W-:Y:S05]  /*1ad0*/  BRA `(.L_x_2261) ;  /* 0xfffffff400447947 */ /* 0x000fea000383ffff */
.L_x_2262:
        /* <DEDUP_REMOVED lines=10> */
.L_x_4470:


//--------------------- .text._Z30group_norm_nhwc_fwd_sum_kernelI11Fp32IOFp16WLi128EEv26Group_norm_nhwc_fwd_params --------------------------
	.section	.text._Z30group_norm_nhwc_fwd_sum_kernelI11Fp32IOFp16WLi128EEv26Group_norm_nhwc_fwd_params,"ax",@progbits
	.align	128
        .global         _Z30group_norm_nhwc_fwd_sum_kernelI11Fp32IOFp16WLi128EEv26Group_norm_nhwc_fwd_params
        .type           _Z30group_norm_nhwc_fwd_sum_kernelI11Fp32IOFp16WLi128EEv26Group_norm_nhwc_fwd_params,@function
        .size           _Z30group_norm_nhwc_fwd_sum_kernelI11Fp32IOFp16WLi128EEv26Group_norm_nhwc_fwd_params,(.L_x_4471 - _Z30group_norm_nhwc_fwd_sum_kernelI11Fp32IOFp16WLi128EEv26Group_norm_nhwc_fwd_params)
        .other          _Z30group_norm_nhwc_fwd_sum_kernelI11Fp32IOFp16WLi128EEv26Group_norm_nhwc_fwd_params,@"STO_CUDA_ENTRY STV_DEFAULT"
_Z30group_norm_nhwc_fwd_sum_kernelI11Fp32IOFp16WLi128EEv26Group_norm_nhwc_fwd_params:
.text._Z30group_norm_nhwc_fwd_sum_kernelI11Fp32IOFp16WLi128EEv26Group_norm_nhwc_fwd_params:
        /* <DEDUP_REMOVED lines=41> */
.L_x_2265:
        /* <DEDUP_REMOVED lines=22> */
.L_x_2264:
        /* <DEDUP_REMOVED lines=15> */
.L_x_2266:
        /* <DEDUP_REMOVED lines=78> */
.L_x_2263:
        /* <DEDUP_REMOVED lines=123> */
.L_x_2287:
        /* <DEDUP_REMOVED lines=28> */
.L_x_2267:
        /* <DEDUP_REMOVED lines=36> */
.L_x_2268:
        /* <DEDUP_REMOVED lines=9> */
.L_x_2269:
[----:B------:R-:W-:Y:S02]  /*1600*/  ISETP.GE.AND P6, PT, R24, 0x8, PT ;  /* 0x000000081800780c */ /* 0x000fe40003fc6270 */
[----:B------:R-:W-:Y:S01]  /*1610*/  MOV R9, R22 ;  /* 0x0000001600097202 */ /* 0x000fe20000000f00 */
[----:B------:R-:W-:-:S10]  /*1620*/  IMAD.MOV.U32 R26, RZ, RZ, R27 ;  /* 0x000000ffff1a7224 */ /* 0x000fd400078e001b */
[----:B------:R-:W-:Y:S05]  /*1630*/  WARPSYNC.COLLECTIVE R0, `(.L_x_2270) ;  /* 0x0000000000087348 */ /* 0x000fea0003c00000 */
[----:B------:R0:W1:Y:S02]  /*1640*/  SHFL.UP P0, R27, R9, R6, R7 ;  /* 0x04000006091b7389 */ /* 0x0000640000000007 */
[----:B01----:R-:W-:Y:S01]  /*1650*/  ENDCOLLECTIVE ;  /* 0x000000000000791b */ /* 0x003fe20003800000 */
.L_x_2270:
[----:B------:R-:W-:Y:S01]  /*1660*/  @P5 IMAD.IADD R23, R23, 0x1, R26 ;  /* 0x0000000117175824 */ /* 0x000fe200078e021a */
[----:B------:R-:W-:Y:S01]  /*1670*/  MOV R9, R8 ;  /* 0x0000000800097202 */ /* 0x000fe20000000f00 */
[----:B------:R-:W-:-:S07]  /*1680*/  IMAD.MOV.U32 R25, RZ, RZ, R27 ;  /* 0x000000ffff197224 */ /* 0x000fce00078e001b */
[----:B------:R-:W-:Y:S05]  /*1690*/  WARPSYNC.COLLECTIVE R0, `(.L_x_2271) ;  /* 0x0000000000087348 */ /* 0x000fea0003c00000 */
[----:B------:R0:W1:Y:S02]  /*16a0*/  SHFL.UP P0, R27, R9, R6, R7 ;  /* 0x04000006091b7389 */ /* 0x0000640000000007 */
[----:B01----:R-:W-:Y:S01]  /*16b0*/  ENDCOLLECTIVE ;  /* 0x000000000000791b */ /* 0x003fe20003800000 */
.L_x_2271:
        /* <DEDUP_REMOVED lines=9> */
.L_x_2272:
[----:B------:R-:W-:Y:S02]  /*1750*/  ISETP.GE.AND P5, PT, R24, 0x2, PT ;  /* 0x000000021800780c */ /* 0x000fe40003fa6270 */
[----:B------:R-:W-:Y:S01]  /*1760*/  ISETP.NE.AND P4, PT, R23, RZ, PT ;  /* 0x000000ff1700720c */ /* 0x000fe20003f85270 */
[----:B------:R-:W-:Y:S01]  /*1770*/  IMAD.MOV.U32 R9, RZ, RZ, R22 ;  /* 0x000000ffff097224 */ /* 0x000fe200078e0016 */
[----:B------:R-:W-:-:S11]  /*1780*/  MOV R26, R27 ;  /* 0x0000001b001a7202 */ /* 0x000fd60000000f00 */
[----:B------:R-:W-:Y:S05]  /*1790*/  WARPSYNC.COLLECTIVE R0, `(.L_x_2273) ;  /* 0x0000000000087348 */ /* 0x000fea0003c00000 */
[----:B------:R0:W1:Y:S02]  /*17a0*/  SHFL.UP P0, R27, R9, R6, R7 ;  /* 0x04000006091b7389 */ /* 0x0000640000000007 */
[----:B01----:R-:W-:Y:S01]  /*17b0*/  ENDCOLLECTIVE ;  /* 0x000000000000791b */ /* 0x003fe20003800000 */
.L_x_2273:
[----:B------:R-:W-:Y:S01]  /*17c0*/  @P5 IADD3 R23, R23, R26, RZ ;  /* 0x0000001a17175210 */ /* 0x000fe20007ffe0ff */
[----:B------:R-:W-:Y:S01]  /*17d0*/  IMAD.MOV.U32 R9, RZ, RZ, R8 ;  /* 0x000000ffff097224 */ /* 0x000fe200078e0008 */
[----:B------:R-:W-:-:S07]  /*17e0*/  MOV R25, R27 ;  /* 0x0000001b00197202 */ /* 0x000fce0000000f00 */
[----:B------:R-:W-:Y:S05]  /*17f0*/  WARPSYNC.COLLECTIVE R0, `(.L_x_2274) ;  /* 0x0000000000087348 */ /* 0x000fea0003c00000 */
[----:B------:R0:W1:Y:S02]  /*1800*/  SHFL.UP P0, R27, R9, R6, R7 ;  /* 0x04000006091b7389 */ /* 0x0000640000000007 */
[----:B01----:R-:W-:Y:S01]  /*1810*/  ENDCOLLECTIVE ;  /* 0x000000000000791b */ /* 0x003fe20003800000 */
.L_x_2274:
        /* <DEDUP_REMOVED lines=9> */
.L_x_2275:
[----:B------:R-:W-:Y:S02]  /*18b0*/  ISETP.GE.AND P5, PT, R24, 0x4, PT ;  /* 0x000000041800780c */ /* 0x000fe40003fa6270 */
[----:B------:R-:W-:Y:S02]  /*18c0*/  ISETP.NE.AND P4, PT, R23, RZ, PT ;  /* 0x000000ff1700720c */ /* 0x000fe40003f85270 */
[----:B------:R-:W-:Y:S01]  /*18d0*/  MOV R9, R22 ;  /* 0x0000001600097202 */ /* 0x000fe20000000f00 */
[----:B------:R-:W-:-:S10]  /*18e0*/  IMAD.MOV.U32 R26, RZ, RZ, R27 ;  /* 0x000000ffff1a7224 */ /* 0x000fd400078e001b */
[----:B------:R-:W-:Y:S05]  /*18f0*/  WARPSYNC.COLLECTIVE R0, `(.L_x_2276) ;  /* 0x0000000000087348 */ /* 0x000fea0003c00000 */
[----:B------:R0:W1:Y:S02]  /*1900*/  SHFL.UP P0, R27, R9, R6, R7 ;  /* 0x04000006091b7389 */ /* 0x0000640000000007 */
[----:B01----:R-:W-:Y:S01]  /*1910*/  ENDCOLLECTIVE ;  /* 0x000000000000791b */ /* 0x003fe20003800000 */
.L_x_2276:
[----:B------:R-:W-:Y:S01]  /*1920*/  @P5 IMAD.IADD R23, R23, 0x1, R26 ;  /* 0x0000000117175824 */ /* 0x000fe200078e021a */
[----:B------:R-:W-:Y:S01]  /*1930*/  MOV R9, R8 ;  /* 0x0000000800097202 */ /* 0x000fe20000000f00 */
[----:B------:R-:W-:-:S07]  /*1940*/  IMAD.MOV.U32 R25, RZ, RZ, R27 ;  /* 0x000000ffff197224 */ /* 0x000fce00078e001b */
[----:B------:R-:W-:Y:S05]  /*1950*/  WARPSYNC.COLLECTIVE R0, `(.L_x_2277) ;  /* 0x0000000000087348 */ /* 0x000fea0003c00000 */
[----:B------:R0:W1:Y:S02]  /*1960*/  SHFL.UP P0, R27, R9, R6, R7 ;  /* 0x04000006091b7389 */ /* 0x0000640000000007 */
[----:B01----:R-:W-:Y:S01]  /*1970*/  ENDCOLLECTIVE ;  /* 0x000000000000791b */ /* 0x003fe20003800000 */
.L_x_2277:
        /* <DEDUP_REMOVED lines=9> */
.L_x_2278:
        /* <DEDUP_REMOVED lines=8> */
.L_x_2279:
[----:B------:R-:W-:Y:S01]  /*1a90*/  @P6 IADD3 R23, R23, R26, RZ ;  /* 0x0000001a17176210 */ /* 0x000fe20007ffe0ff */
[----:B------:R-:W-:Y:S01]  /*1aa0*/  IMAD.MOV.U32 R9, RZ, RZ, R8 ;  /* 0x000000ffff097224 */ /* 0x000fe200078e0008 */
[----:B------:R-:W-:-:S07]  /*1ab0*/  MOV R25, R27 ;  /* 0x0000001b00197202 */ /* 0x000fce0000000f00 */
[----:B------:R-:W-:Y:S05]  /*1ac0*/  WARPSYNC.COLLECTIVE R0, `(.L_x_2280) ;  /* 0x0000000000087348 */ /* 0x000fea0003c00000 */
[----:B------:R0:W1:Y:S02]  /*1ad0*/  SHFL.UP P0, R27, R9, R6, R7 ;  /* 0x04000006091b7389 */ /* 0x0000640000000007 */
[----:B01----:R-:W-:Y:S01]  /*1ae0*/  ENDCOLLECTIVE ;  /* 0x000000000000791b */ /* 0x003fe20003800000 */
.L_x_2280:
        /* <DEDUP_REMOVED lines=9> */
.L_x_2281:
[----:B------:R-:W-:Y:S01]  /*1b80*/  ISETP.NE.AND P5, PT, R23, RZ, PT ;  /* 0x000000ff1700720c */ /* 0x000fe20003fa5270 */
[----:B------:R-:W-:Y:S02]  /*1b90*/  IMAD.MOV.U32 R9, RZ, RZ, R22 ;  /* 0x000000ffff097224 */ /* 0x000fe400078e0016 */
[----:B------:R-:W-:-:S10]  /*1ba0*/  IMAD.MOV.U32 R26, RZ, RZ, R27 ;  /* 0x000000ffff1a7224 */ /* 0x000fd400078e001b */
[----:B------:R-:W-:Y:S05]  /*1bb0*/  WARPSYNC.COLLECTIVE R0, `(.L_x_2282) ;  /* 0x0000000000087348 */ /* 0x000fea0003c00000 */
[----:B------:R0:W1:Y:S02]  /*1bc0*/  SHFL.UP P0, R27, R9, R6, R7 ;  /* 0x04000006091b7389 */ /* 0x0000640000000007 */
[----:B01----:R-:W-:Y:S01]  /*1bd0*/  ENDCOLLECTIVE ;  /* 0x000000000000791b */ /* 0x003fe20003800000 */
.L_x_2282:
[----:B------:R-:W-:Y:S01]  /*1be0*/  @P4 IADD3 R23, R23, R26, RZ ;  /* 0x0000001a17174210 */ /* 0x000fe20007ffe0ff */
[----:B------:R-:W-:Y:S01]  /*1bf0*/  IMAD.MOV.U32 R9, RZ, RZ, R8 ;  /* 0x000000ffff097224 */ /* 0x000fe200078e0008 */
[----:B------:R-:W-:-:S07]  /*1c00*/  MOV R25, R27 ;  /* 0x0000001b00197202 */ /* 0x000fce0000000f00 */
[----:B------:R-:W-:Y:S05]  /*1c10*/  WARPSYNC.COLLECTIVE R0, `(.L_x_2283) ;  /* 0x0000000000087348 */ /* 0x000fea0003c00000 */
[----:B------:R0:W1:Y:S02]  /*1c20*/  SHFL.UP P0, R27, R9, R6, R7 ;  /* 0x04000006091b7389 */ /* 0x0000640000000007 */
[----:B01----:R-:W-:Y:S01]  /*1c30*/  ENDCOLLECTIVE ;  /* 0x000000000000791b */ /* 0x003fe20003800000 */
.L_x_2283:
        /* <DEDUP_REMOVED lines=9> */
.L_x_2284:
[----:B------:R-:W-:Y:S01]  /*1cd0*/  IMAD.MOV.U32 R9, RZ, RZ, R22 ;  /* 0x000000ffff097224 */ /* 0x000fe200078e0016 */
[----:B------:R-:W-:-:S07]  /*1ce0*/  MOV R25, R27 ;  /* 0x0000001b00197202 */ /* 0x000fce0000000f00 */
[----:B------:R-:W-:Y:S05]  /*1cf0*/  WARPSYNC.COLLECTIVE R0, `(.L_x_2285) ;  /* 0x0000000000087348 */ /* 0x000fea0003c00000 */
[----:B------:R0:W1:Y:S02]  /*1d00*/  SHFL.UP P0, R27, R9, R6, R7 ;  /* 0x04000006091b7389 */ /* 0x0000640000000007 */
[----:B01----:R-:W-:Y:S01]  /*1d10*/  ENDCOLLECTIVE ;  /* 0x000000000000791b */ /* 0x003fe20003800000 */
.L_x_2285:
[----:B------:R-:W-:Y:S01]  /*1d20*/  IMAD.MOV.U32 R9, RZ, RZ, R8 ;  /* 0x000000ffff097224 */ /* 0x000fe200078e0008 */
[----:B------:R-:W-:-:S07]  /*1d30*/  MOV R22, R27 ;  /* 0x0000001b00167202 */ /* 0x000fce0000000f00 */
[----:B------:R-:W-:Y:S05]  /*1d40*/  WARPSYNC.COLLECTIVE R0, `(.L_x_2286) ;  /* 0x0000000000087348 */ /* 0x000fea0003c00000 */
[----:B------:R0:W1:Y:S02]  /*1d50*/  SHFL.UP P0, R27, R9, R6, R7 ;  /* 0x04000006091b7389 */ /* 0x0000640000000007 */
[----:B01----:R-:W-:Y:S01]  /*1d60*/  ENDCOLLECTIVE ;  /* 0x000000000000791b */ /* 0x003fe20003800000 */
.L_x_2286:
[----:B------:R-:W-:Y:S02]  /*1d70*/  MOV R8, R27 ;  /* 0x0000001b00087202 */ /* 0x000fe40000000f00 */
[----:B------:R-:W-:-:S05]  /*1d80*/  LEA R27, R3, R2, 0x18 ;  /* 0x00000002031b7211 */ /* 0x000fca00078ec0ff */
[----:B------:R-:W-:Y:S01]  /*1d90*/  IMAD R27, R24, 0x3c, R27 ;  /* 0x0000003c181b7824 */ /* 0x000fe200078e021b */
[----:B------:R-:W-:Y:S06]  /*1da0*/  BRA `(.L_x_2287) ;  /* 0xfffffff000f07947 */ /* 0x000fec000383ffff */
.L_x_2288:
        /* <DEDUP_REMOVED lines=13> */
.L_x_4471:


//--------------------- .text._Z30group_norm_nhwc_fwd_sum_kernelI11Fp32IOFp16WLi192EEv26Group_norm_nhwc_fwd_params --------------------------
	.section	.text._Z30group_norm_nhwc_fwd_sum_kernelI11Fp32IOFp16WLi192EEv26Group_norm_nhwc_fwd_params,"ax",@progbits
	.align	128
        .global         _Z30group_norm_nhwc_fwd_sum_kernelI11Fp32IOFp16WLi192EEv26Group_norm_nhwc_fwd_params
        .type           _Z30group_norm_nhwc_fwd_sum_kernelI11Fp32IOFp16WLi192EEv26Group_norm_nhwc_fwd_params,@function
        .size           _Z30group_norm_nhwc_fwd_sum_kernelI11Fp32IOFp16WLi192EEv26Group_norm_nhwc_fwd_params,(.L_x_4472 - _Z30group_norm_nhwc_fwd_sum_kernelI11Fp32IOFp16WLi192EEv26Group_norm_nhwc_fwd_params)
        .other          _Z30group_norm_nhwc_fwd_sum_kernelI11Fp32IOFp16WLi192EEv26Group_norm_nhwc_fwd_params,@"STO_CUDA_ENTRY STV_DEFAULT"
_Z30group_norm_nhwc_fwd_sum_kernelI11Fp32IOFp16WLi192EEv26Group_norm_nhwc_fwd_params:
.text._Z30group_norm_nhwc_fwd_sum_kernelI11Fp32IOFp16WLi192EEv26Group_norm_nhwc_fwd_params:
        /* <DEDUP_REMOVED lines=41> */
.L_x_2291:
        /* <DEDUP_REMOVED lines=22> */
.L_x_2290:
        /* <DEDUP_REMOVED lines=15> */
.L_x_2292:
        /* <DEDUP_REMOVED lines=78> */
.L_x_2289:
        /* <DEDUP_REMOVED lines=140> */
.L_x_2314:
        /* <DEDUP_REMOVED lines=48> */
.L_x_2294:
[----:B------:R-:W-:Y:S05]  /*1580*/  BSYNC B0 ;  /* 0x0000000000007941 */ /* 0x000fea0003800000 */
.L_x_2293:
        /* <DEDUP_REMOVED lines=44> */
.L_x_2295:
        /* <DEDUP_REMOVED lines=8> */
.L_x_2296:
[----:B------:R-:W-:Y:S01]  /*18d0*/  IMAD.MOV.U32 R23, RZ, RZ, R24 ;  /* 0x000000ffff177224 */ /* 0x000fe200078e0018 */
[----:B------:R-:W-:-:S07]  /*18e0*/  MOV R0, R28 ;  /* 0x0000001c00007202 */ /* 0x000fce0000000f00 */
[----:B------:R-:W-:Y:S05]  /*18f0*/  WARPSYNC.COLLECTIVE R26, `(.L_x_2297) ;  /* 0x000000001a087348 */ /* 0x000fea0003c00000 */
[----:B------:R0:W1:Y:S02]  /*1900*/  SHFL.UP P0, R28, R23, R22, R25 ;  /* 0x04000016171c7389 */ /* 0x0000640000000019 */
[----:B01----:R-:W-:Y:S01]  /*1910*/  ENDCOLLECTIVE ;  /* 0x000000000000791b */ /* 0x003fe20003800000 */
.L_x_2297:
[----:B------:R-:W-:Y:S01]  /*1920*/  IMAD.MOV.U32 R23, RZ, RZ, R3 ;  /* 0x000000ffff177224 */ /* 0x000fe200078e0003 */
[----:B------:R-:W-:Y:S01]  /*1930*/  ISETP.GE.AND P0, PT, R29, 0x1, PT ;  /* 0x000000011d00780c */ /* 0x000fe20003f06270 */
[----:B------:R-:W-:-:S12]  /*1940*/  FADD.FTZ R28, R24, R28 ;  /* 0x0000001c181c7221 */ /* 0x000fd80000010000 */
[----:B------:R-:W-:-:S07]  /*1950*/  @P0 FSEL R24, R28, R24, !P6 ;  /* 0x000000181c180208 */ /* 0x000fce0007000000 */
[----:B------:R-:W-:Y:S05]  /*1960*/  WARPSYNC.COLLECTIVE R26, `(.L_x_2298) ;  /* 0x000000001a087348 */ /* 0x000fea0003c00000 */
[----:B------:R0:W1:Y:S02]  /*1970*/  SHFL.UP P0, R28, R23, R22, R25 ;  /* 0x04000016171c7389 */ /* 0x0000640000000019 */
[----:B01----:R-:W-:Y:S01]  /*1980*/  ENDCOLLECTIVE ;  /* 0x000000000000791b */ /* 0x003fe20003800000 */
.L_x_2298:
        /* <DEDUP_REMOVED lines=11> */
.L_x_2299:
[----:B------:R-:W-:Y:S01]  /*1a40*/  MOV R23, R24 ;  /* 0x0000001800177202 */ /* 0x000fe20000000f00 */
[----:B------:R-:W-:-:S07]  /*1a50*/  IMAD.MOV.U32 R0, RZ, RZ, R28 ;  /* 0x000000ffff007224 */ /* 0x000fce00078e001c */
[----:B------:R-:W-:Y:S05]  /*1a60*/  WARPSYNC.COLLECTIVE R26, `(.L_x_2300) ;  /* 0x000000001a087348 */ /* 0x000fea0003c00000 */
[----:B------:R0:W1:Y:S02]  /*1a70*/  SHFL.UP P0, R28, R23, R22, R25 ;  /* 0x04000016171c7389 */ /* 0x0000640000000019 */
[----:B01----:R-:W-:Y:S01]  /*1a80*/  ENDCOLLECTIVE ;  /* 0x000000000000791b */ /* 0x003fe20003800000 */
.L_x_2300:
[----:B------:R-:W-:Y:S01]  /*1a90*/  IMAD.MOV.U32 R23, RZ, RZ, R3 ;  /* 0x000000ffff177224 */ /* 0x000fe200078e0003 */
[----:B------:R-:W-:Y:S01]  /*1aa0*/  ISETP.GE.AND P0, PT, R29, 0x2, PT ;  /* 0x000000021d00780c */ /* 0x000fe20003f06270 */
[----:B------:R-:W-:-:S12]  /*1ab0*/  FADD.FTZ R28, R24, R28 ;  /* 0x0000001c181c7221 */ /* 0x000fd80000010000 */
[----:B------:R-:W-:-:S07]  /*1ac0*/  @P0 FSEL R24, R28, R24, !P6 ;  /* 0x000000181c180208 */ /* 0x000fce0007000000 */
[----:B------:R-:W-:Y:S05]  /*1ad0*/  WARPSYNC.COLLECTIVE R26, `(.L_x_2301) ;  /* 0x000000001a087348 */ /* 0x000fea0003c00000 */
[----:B------:R0:W1:Y:S02]  /*1ae0*/  SHFL.UP P0, R28, R23, R22, R25 ;  /* 0x04000016171c7389 */ /* 0x0000640000000019 */
[----:B01----:R-:W-:Y:S01]  /*1af0*/  ENDCOLLECTIVE ;  /* 0x000000000000791b */ /* 0x003fe20003800000 */
.L_x_2301:
        /* <DEDUP_REMOVED lines=11> */
.L_x_2302:
[----:B------:R-:W-:Y:S01]  /*1bb0*/  IMAD.MOV.U32 R23, RZ, RZ, R24 ;  /* 0x000000ffff177224 */ /* 0x000fe200078e0018 */
[----:B------:R-:W-:-:S07]  /*1bc0*/  MOV R0, R28 ;  /* 0x0000001c00007202 */ /* 0x000fce0000000f00 */
[----:B------:R-:W-:Y:S05]  /*1bd0*/  WARPSYNC.COLLECTIVE R26, `(.L_x_2303) ;  /* 0x000000001a087348 */ /* 0x000fea0003c00000 */
[----:B------:R0:W1:Y:S02]  /*1be0*/  SHFL.UP P0, R28, R23, R22, R25 ;  /* 0x04000016171c7389 */ /* 0x0000640000000019 */
[----:B01----:R-:W-:Y:S01]  /*1bf0*/  ENDCOLLECTIVE ;  /* 0x000000000000791b */ /* 0x003fe20003800000 */
.L_x_2303:
[----:B------:R-:W-:Y:S02]  /*1c00*/  MOV R23, R3 ;  /* 0x0000000300177202 */ /* 0x000fe40000000f00 */
[----:B------:R-:W-:Y:S01]  /*1c10*/  ISETP.GE.AND P0, PT, R29, 0x4, PT ;  /* 0x000000041d00780c */ /* 0x000fe20003f06270 */
[----:B------:R-:W-:-:S12]  /*1c20*/  FADD.FTZ R28, R24, R28 ;  /* 0x0000001c181c7221 */ /* 0x000fd80000010000 */
[----:B------:R-:W-:-:S07]  /*1c30*/  @P0 FSEL R24, R28, R24, !P6 ;  /* 0x000000181c180208 */ /* 0x000fce0007000000 */
[----:B------:R-:W-:Y:S05]  /*1c40*/  WARPSYNC.COLLECTIVE R26, `(.L_x_2304) ;  /* 0x000000001a087348 */ /* 0x000fea0003c00000 */
[----:B------:R0:W1:Y:S02]  /*1c50*/  SHFL.UP P0, R28, R23, R22, R25 ;  /* 0x04000016171c7389 */ /* 0x0000640000000019 */
[----:B01----:R-:W-:Y:S01]  /*1c60*/  ENDCOLLECTIVE ;  /* 0x000000000000791b */ /* 0x003fe20003800000 */
.L_x_2304:
        /* <DEDUP_REMOVED lines=11> */
.L_x_2305:
[----:B------:R-:W-:Y:S01]  /*1d20*/  MOV R23, R24 ;  /* 0x0000001800177202 */ /* 0x000fe20000000f00 */
[----:B------:R-:W-:-:S07]  /*1d30*/  IMAD.MOV.U32 R0, RZ, RZ, R28 ;  /* 0x000000ffff007224 */ /* 0x000fce00078e001c */
[----:B------:R-:W-:Y:S05]  /*1d40*/  WARPSYNC.COLLECTIVE R26, `(.L_x_2306) ;  /* 0x000000001a087348 */ /* 0x000fea0003c00000 */
[----:B------:R0:W1:Y:S02]  /*1d50*/  SHFL.UP P0, R28, R23, R22, R25 ;  /* 0x04000016171c7389 */ /* 0x0000640000000019 */
[----:B01----:R-:W-:Y:S01]  /*1d60*/  ENDCOLLECTIVE ;  /* 0x000000000000791b */ /* 0x003fe20003800000 */
.L_x_2306:
[----:B------:R-:W-:Y:S01]  /*1d70*/  IMAD.MOV.U32 R23, RZ, RZ, R3 ;  /* 0x000000ffff177224 */ /* 0x000fe200078e0003 */
[----:B------:R-:W-:Y:S01]  /*1d80*/  ISETP.GE.AND P0, PT, R29, 0x8, PT ;  /* 0x000000081d00780c */ /* 0x000fe20003f06270 */
[----:B------:R-:W-:-:S12]  /*1d90*/  FADD.FTZ R28, R24, R28 ;  /* 0x0000001c181c7221 */ /* 0x000fd80000010000 */
[----:B------:R-:W-:-:S07]  /*1da0*/  @P0 FSEL R24, R28, R24, !P6 ;  /* 0x000000181c180208 */ /* 0x000fce0007000000 */
[----:B------:R-:W-:Y:S05]  /*1db0*/  WARPSYNC.COLLECTIVE R26, `(.L_x_2307) ;  /* 0x000000001a087348 */ /* 0x000fea0003c00000 */
[----:B------:R0:W1:Y:S02]  /*1dc0*/  SHFL.UP P0, R28, R23, R22, R25 ;  /* 0x04000016171c7389 */ /* 0x0000640000000019 */
[----:B01----:R-:W-:Y:S01]  /*1dd0*/  ENDCOLLECTIVE ;  /* 0x000000000000791b */ /* 0x003fe20003800000 */
.L_x_2307:
        /* <DEDUP_REMOVED lines=11> */
.L_x_2308:
[----:B------:R-:W-:Y:S01]  /*1e90*/  IMAD.MOV.U32 R23, RZ, RZ, R24 ;  /* 0x000000ffff177224 */ /* 0x000fe200078e0018 */
[----:B------:R-:W-:-:S13]  /*1ea0*/  ISETP.GE.AND P0, PT, R29, 0x10, PT ;  /* 0x000000101d00780c */ /* 0x000fda0003f06270 */
[----:B------:R-:W-:-:S07]  /*1eb0*/  @P0 IADD3 R27, R27, R28, RZ ;  /* 0x0000001c1b1b0210 */ /* 0x000fce0007ffe0ff */
[----:B------:R-:W-:Y:S05]  /*1ec0*/  WARPSYNC.COLLECTIVE R26, `(.L_x_2309) ;  /* 0x000000001a087348 */ /* 0x000fea0003c00000 */
[----:B------:R0:W1:Y:S02]  /*1ed0*/  SHFL.UP P0, R28, R23, R22, R25 ;  /* 0x04000016171c7389 */ /* 0x0000640000000019 */
[----:B01----:R-:W-:Y:S01]  /*1ee0*/  ENDCOLLECTIVE ;  /* 0x000000000000791b */ /* 0x003fe20003800000 */
.L_x_2309:
[----:B------:R-:W-:Y:S01]  /*1ef0*/  IMAD.MOV.U32 R23, RZ, RZ, R3 ;  /* 0x000000ffff177224 */ /* 0x000fe200078e0003 */
[----:B------:R-:W-:-:S07]  /*1f00*/  MOV R0, R28 ;  /* 0x0000001c00007202 */ /* 0x000fce0000000f00 */
[----:B------:R-:W-:Y:S05]  /*1f10*/  WARPSYNC.COLLECTIVE R26, `(.L_x_2310) ;  /* 0x000000001a087348 */ /* 0x000fea0003c00000 */
[----:B------:R0:W1:Y:S02]  /*1f20*/  SHFL.UP P0, R28, R23, R22, R25 ;  /* 0x04000016171c7389 */ /* 0x0000640000000019 */
[----:B01----:R-:W-:Y:S01]  /*1f30*/  ENDCOLLECTIVE ;  /* 0x000000000000791b */ /* 0x003fe20003800000 */
.L_x_2310:
        /* <DEDUP_REMOVED lines=12> */
.L_x_2311:
[----:B------:R-:W-:Y:S01]  /*2000*/  MOV R23, R24 ;  /* 0x0000001800177202 */ /* 0x000fe20000000f00 */
[----:B------:R-:W-:-:S07]  /*2010*/  IMAD.MOV.U32 R29, RZ, RZ, R28 ;  /* 0x000000ffff1d7224 */ /* 0x000fce00078e001c */
[----:B------:R-:W-:Y:S05]  /*2020*/  WARPSYNC.COLLECTIVE R26, `(.L_x_2312) ;  /* 0x000000001a087348 */ /* 0x000fea0003c00000 */
[----:B------:R0:W1:Y:S02]  /*2030*/  SHFL.UP P0, R28, R23, R22, R25 ;  /* 0x04000016171c7389 */ /* 0x0000640000000019 */
[----:B01----:R-:W-:Y:S01]  /*2040*/  ENDCOLLECTIVE ;  /* 0x000000000000791b */ /* 0x003fe20003800000 */
.L_x_2312:
[----:B------:R-:W-:Y:S01]  /*2050*/  MOV R23, R3 ;  /* 0x0000000300177202 */ /* 0x000fe20000000f00 */
[----:B------:R-:W-:-:S07]  /*2060*/  IMAD.MOV.U32 R24, RZ, RZ, R28 ;  /* 0x000000ffff187224 */ /* 0x000fce00078e001c */
[----:B------:R-:W-:Y:S05]  /*2070*/  WARPSYNC.COLLECTIVE R26, `(.L_x_2313) ;  /* 0x000000001a087348 */ /* 0x000fea0003c00000 */
[----:B------:R0:W1:Y:S02]  /*2080*/  SHFL.UP P0, R28, R23, R22, R25 ;  /* 0x04000016171c7389 */ /* 0x0000640000000019 */
[----:B01----:R-:W-:Y:S01]  /*2090*/  ENDCOLLECTIVE ;  /* 0x000000000000791b */ /* 0x003fe20003800000 */
.L_x_2313:
[----:B------:R-:W-:Y:S05]  /*20a0*/  BRA `(.L_x_2314) ;  /* 0xfffffff000747947 */ /* 0x000fea000383ffff */
.L_x_2315:
        /* <DEDUP_REMOVED lines=13> */
.L_x_4472:


//--------------------- .text._Z30group_norm_nhwc_fwd_sum_kernelI11Fp32IOFp16WLi448EEv26Group_norm_nhwc_fwd_params --------------------------
	.section	.text._Z30group_norm_nhwc_fwd_sum_kernelI11Fp32IOFp16WLi448EEv26Group_norm_nhwc_fwd_params,"ax",@progbits
	.align	128
        .global         _Z30group_norm_nhwc_fwd_sum_kernelI11Fp32IOFp16WLi448EEv26Group_norm_nhwc_fwd_params
        .type           _Z30group_norm_nhwc_fwd_sum_kernelI11Fp32IOFp16WLi448EEv26Group_norm_nhwc_fwd_params,@function
        .size           _Z30group_norm_nhwc_fwd_sum_kernelI11Fp32IOFp16WLi448EEv26Group_norm_nhwc_fwd_params,(.L_x_4473 - _Z30group_norm_nhwc_fwd_sum_kernelI11Fp32IOFp16WLi448EEv26Group_norm_nhwc_fwd_params)
        .other          _Z30group_norm_nhwc_fwd_sum_kernelI11Fp32IOFp16WLi448EEv26Group_norm_nhwc_fwd_params,@"STO_CUDA_ENTRY STV_DEFAULT"
_Z30group_norm_nhwc_fwd_sum_kernelI11Fp32IOFp16WLi448EEv26Group_norm_nhwc_fwd_params:
.text._Z30group_norm_nhwc_fwd_sum_kernelI11Fp32IOFp16WLi448EEv26Group_norm_nhwc_fwd_params:
        /* <DEDUP_REMOVED lines=43> */
.L_x_2318:
        /* <DEDUP_REMOVED lines=21> */
.L_x_2317:
        /* <DEDUP_REMOVED lines=14> */
.L_x_2319:
        /* <DEDUP_REMOVED lines=78> */
.L_x_2316:
        /* <DEDUP_REMOVED lines=219> */
.L_x_2341:
        /* <DEDUP_REMOVED lines=114> */
.L_x_2321:
[----:B------:R-:W-:Y:S05]  /*1e90*/  BSYNC B0 ;  /* 0x0000000000007941 */ /* 0x000fea0003800000 */
.L_x_2320:
        /* <DEDUP_REMOVED lines=45> */
.L_x_2322:
        /* <DEDUP_REMOVED lines=11> */
.L_x_2323:
[----:B------:R-:W-:Y:S01]  /*2220*/  MOV R3, R4 ;  /* 0x0000000400037202 */ /* 0x000fe20000000f00 */
[----:B------:R-:W-:Y:S02]  /*2230*/  IMAD.MOV.U32 R52, RZ, RZ, R0 ;  /* 0x000000ffff347224 */ /* 0x000fe400078e0000 */
[----:B------:R-:W-:Y:S02]  /*2240*/  IMAD.MOV.U32 R0, RZ, RZ, 0x1 ;  /* 0x00000001ff007424 */ /* 0x000fe400078e00ff */
[----:B------:R-:W-:-:S07]  /*2250*/  @P1 IMAD.IADD R5, R5, 0x1, R52 ;  /* 0x0000000105051824 */ /* 0x000fce00078e0234 */
[----:B------:R-:W-:Y:S05]  /*2260*/  WARPSYNC.COLLECTIVE R50, `(.L_x_2324) ;  /* 0x0000000032087348 */ /* 0x000fea0003c00000 */
[----:B------:R0:W1:Y:S02]  /*2270*/  SHFL.UP P6, R0, R3, R0, R49 ;  /* 0x0400000003007389 */ /* 0x00006400000c0031 */
[----:B01----:R-:W-:Y:S01]  /*2280*/  ENDCOLLECTIVE ;  /* 0x000000000000791b */ /* 0x003fe20003800000 */
.L_x_2324:
[----:B------:R-:W-:Y:S01]  /*2290*/  FADD.FTZ R3, R4, R0 ;  /* 0x0000000004037221 */ /* 0x000fe20000010000 */
[----:B------:R-:W-:-:S04]  /*22a0*/  HFMA2.MMA R0, -RZ, RZ, 0, 5.9604644775390625e-08 ;  /* 0x00000001ff007435 */ /* 0x000fc800000001ff */
[----:B------:R-:W-:Y:S01]  /*22b0*/  @P1 FSEL R4, R3, R4, !P0 ;  /* 0x0000000403041208 */ /* 0x000fe20004000000 */
[----:B------:R-:W-:-:S07]  /*22c0*/  IMAD.MOV.U32 R3, RZ, RZ, R2 ;  /* 0x000000ffff037224 */ /* 0x000fce00078e0002 */
[----:B------:R-:W-:Y:S05]  /*22d0*/  WARPSYNC.COLLECTIVE R50, `(.L_x_2325) ;  /* 0x0000000032087348 */ /* 0x000fea0003c00000 */
[----:B------:R0:W1:Y:S02]  /*22e0*/  SHFL.UP P6, R0, R3, R0, R49 ;  /* 0x0400000003007389 */ /* 0x00006400000c0031 */
[----:B01----:R-:W-:Y:S01]  /*22f0*/  ENDCOLLECTIVE ;  /* 0x000000000000791b */ /* 0x003fe20003800000 */
.L_x_2325:
        /* <DEDUP_REMOVED lines=11> */
.L_x_2326:
[----:B------:R-:W-:Y:S01]  /*23b0*/  IMAD.MOV.U32 R3, RZ, RZ, R4 ;  /* 0x000000ffff037224 */ /* 0x000fe200078e0004 */
[----:B------:R-:W-:Y:S01]  /*23c0*/  MOV R52, R0 ;  /* 0x0000000000347202 */ /* 0x000fe20000000f00 */
[----:B------:R-:W-:-:S03]  /*23d0*/  IMAD.MOV.U32 R0, RZ, RZ, 0x2 ;  /* 0x00000002ff007424 */ /* 0x000fc600078e00ff */
[----:B------:R-:W-:-:S07]  /*23e0*/  @P0 IADD3 R5, R5, R52, RZ ;  /* 0x0000003405050210 */ /* 0x000fce0007ffe0ff */
[----:B------:R-:W-:Y:S05]  /*23f0*/  WARPSYNC.COLLECTIVE R50, `(.L_x_2327) ;  /* 0x0000000032087348 */ /* 0x000fea0003c00000 */
[----:B------:R0:W1:Y:S02]  /*2400*/  SHFL.UP P6, R0, R3, R0, R49 ;  /* 0x0400000003007389 */ /* 0x00006400000c0031 */
[----:B01----:R-:W-:Y:S01]  /*2410*/  ENDCOLLECTIVE ;  /* 0x000000000000791b */ /* 0x003fe20003800000 */
.L_x_2327:
[----:B------:R-:W-:Y:S01]  /*2420*/  FADD.FTZ R3, R4, R0 ;  /* 0x0000000004037221 */ /* 0x000fe20000010000 */
[----:B------:R-:W-:-:S04]  /*2430*/  IMAD.MOV.U32 R0, RZ, RZ, 0x2 ;  /* 0x00000002ff007424 */ /* 0x000fc800078e00ff */
[----:B------:R-:W-:Y:S02]  /*2440*/  @P0 FSEL R4, R3, R4, !P1 ;  /* 0x0000000403040208 */ /* 0x000fe40004800000 */
[----:B------:R-:W-:-:S07]  /*2450*/  MOV R3, R2 ;  /* 0x0000000200037202 */ /* 0x000fce0000000f00 */
[----:B------:R-:W-:Y:S05]  /*2460*/  WARPSYNC.COLLECTIVE R50, `(.L_x_2328) ;  /* 0x0000000032087348 */ /* 0x000fea0003c00000 */
[----:B------:R0:W1:Y:S02]  /*2470*/  SHFL.UP P6, R0, R3, R0, R49 ;  /* 0x0400000003007389 */ /* 0x00006400000c0031 */
[----:B01----:R-:W-:Y:S01]  /*2480*/  ENDCOLLECTIVE ;  /* 0x000000000000791b */ /* 0x003fe20003800000 */
.L_x_2328:
        /* <DEDUP_REMOVED lines=11> */
.L_x_2329:
[----:B------:R-:W-:Y:S02]  /*2540*/  IMAD.MOV.U32 R3, RZ, RZ, R4 ;  /* 0x000000ffff037224 */ /* 0x000fe400078e0004 */
[----:B------:R-:W-:Y:S01]  /*2550*/  IMAD.MOV.U32 R52, RZ, RZ, R0 ;  /* 0x000000ffff347224 */ /* 0x000fe200078e0000 */
[----:B------:R-:W-:-:S03]  /*2560*/  MOV R0, 0x4 ;  /* 0x0000000400007802 */ /* 0x000fc60000000f00 */
[----:B------:R-:W-:-:S07]  /*2570*/  @P0 IMAD.IADD R5, R5, 0x1, R52 ;  /* 0x0000000105050824 */ /* 0x000fce00078e0234 */
[----:B------:R-:W-:Y:S05]  /*2580*/  WARPSYNC.COLLECTIVE R50, `(.L_x_2330) ;  /* 0x0000000032087348 */ /* 0x000fea0003c00000 */
[----:B------:R0:W1:Y:S02]  /*2590*/  SHFL.UP P6, R0, R3, R0, R49 ;  /* 0x0400000003007389 */ /* 0x00006400000c0031 */
[----:B01----:R-:W-:Y:S01]  /*25a0*/  ENDCOLLECTIVE ;  /* 0x000000000000791b */ /* 0x003fe20003800000 */
.L_x_2330:
[----:B------:R-:W-:Y:S01]  /*25b0*/  FADD.FTZ R3, R4, R0 ;  /* 0x0000000004037221 */ /* 0x000fe20000010000 */
[----:B------:R-:W-:-:S04]  /*25c0*/  IMAD.MOV.U32 R0, RZ, RZ, 0x4 ;  /* 0x00000004ff007424 */ /* 0x000fc800078e00ff */
[----:B------:R-:W-:Y:S01]  /*25d0*/  @P0 FSEL R4, R3, R4, !P1 ;  /* 0x0000000403040208 */ /* 0x000fe20004800000 */
[----:B------:R-:W-:-:S07]  /*25e0*/  IMAD.MOV.U32 R3, RZ, RZ, R2 ;  /* 0x000000ffff037224 */ /* 0x000fce00078e0002 */
[----:B------:R-:W-:Y:S05]  /*25f0*/  WARPSYNC.COLLECTIVE R50, `(.L_x_2331) ;  /* 0x0000000032087348 */ /* 0x000fea0003c00000 */
[----:B------:R0:W1:Y:S02]  /*2600*/  SHFL.UP P6, R0, R3, R0, R49 ;  /* 0x0400000003007389 */ /* 0x00006400000c0031 */
[----:B01----:R-:W-:Y:S01]  /*2610*/  ENDCOLLECTIVE ;  /* 0x000000000000791b */ /* 0x003fe20003800000 */
.L_x_2331:
        /* <DEDUP_REMOVED lines=11> */
.L_x_2332:
[----:B------:R-:W-:Y:S01]  /*26d0*/  MOV R3, R4 ;  /* 0x0000000400037202 */ /* 0x000fe20000000f00 */
[----:B------:R-:W-:Y:S02]  /*26e0*/  IMAD.MOV.U32 R52, RZ, RZ, R0 ;  /* 0x000000ffff347224 */ /* 0x000fe400078e0000 */
[----:B------:R-:W-:Y:S02]  /*26f0*/  IMAD.MOV.U32 R0, RZ, RZ, 0x8 ;  /* 0x00000008ff007424 */ /* 0x000fe400078e00ff */
[----:B------:R-:W-:-:S07]  /*2700*/  @P0 IMAD.IADD R5, R5, 0x1, R52 ;  /* 0x0000000105050824 */ /* 0x000fce00078e0234 */
[----:B------:R-:W-:Y:S05]  /*2710*/  WARPSYNC.COLLECTIVE R50, `(.L_x_2333) ;  /* 0x0000000032087348 */ /* 0x000fea0003c00000 */
[----:B------:R0:W1:Y:S02]  /*2720*/  SHFL.UP P6, R0, R3, R0, R49 ;  /* 0x0400000003007389 */ /* 0x00006400000c0031 */
[----:B01----:R-:W-:Y:S01]  /*2730*/  ENDCOLLECTIVE ;  /* 0x000000000000791b */ /* 0x003fe20003800000 */
.L_x_2333:
[----:B------:R-:W-:Y:S01]  /*2740*/  FADD.FTZ R3, R4, R0 ;  /* 0x0000000004037221 */ /* 0x000fe20000010000 */
[----:B------:R-:W-:-:S04]  /*2750*/  HFMA2.MMA R0, -RZ, RZ, 0, 4.76837158203125e-07 ;  /* 0x00000008ff007435 */ /* 0x000fc800000001ff */
[----:B------:R-:W-:Y:S01]  /*2760*/  @P0 FSEL R4, R3, R4, !P1 ;  /* 0x0000000403040208 */ /* 0x000fe20004800000 */
[----:B------:R-:W-:-:S07]  /*2770*/  IMAD.MOV.U32 R3, RZ, RZ, R2 ;  /* 0x000000ffff037224 */ /* 0x000fce00078e0002 */
[----:B------:R-:W-:Y:S05]  /*2780*/  WARPSYNC.COLLECTIVE R50, `(.L_x_2334) ;  /* 0x0000000032087348 */ /* 0x000fea0003c00000 */
[----:B------:R0:W1:Y:S02]  /*2790*/  SHFL.UP P6, R0, R3, R0, R49 ;  /* 0x0400000003007389 */ /* 0x00006400000c0031 */
[----:B01----:R-:W-:Y:S01]  /*27a0*/  ENDCOLLECTIVE ;  /* 0x000000000000791b */ /* 0x003fe20003800000 */
.L_x_2334:
        /* <DEDUP_REMOVED lines=11> */
.L_x_2335:
        /* <DEDUP_REMOVED lines=8> */
.L_x_2336:
[----:B------:R-:W-:Y:S02]  /*28e0*/  IMAD.MOV.U32 R3, RZ, RZ, R2 ;  /* 0x000000ffff037224 */ /* 0x000fe400078e0002 */
[----:B------:R-:W-:Y:S01]  /*28f0*/  IMAD.MOV.U32 R52, RZ, RZ, R0 ;  /* 0x000000ffff347224 */ /* 0x000fe200078e0000 */
[----:B------:R-:W-:-:S07]  /*2900*/  MOV R0, 0x10 ;  /* 0x0000001000007802 */ /* 0x000fce0000000f00 */
[----:B------:R-:W-:Y:S05]  /*2910*/  WARPSYNC.COLLECTIVE R50, `(.L_x_2337) ;  /* 0x0000000032087348 */ /* 0x000fea0003c00000 */
[----:B------:R0:W1:Y:S02]  /*2920*/  SHFL.UP P6, R0, R3, R0, R49 ;  /* 0x0400000003007389 */ /* 0x00006400000c0031 */
[----:B01----:R-:W-:Y:S01]  /*2930*/  ENDCOLLECTIVE ;  /* 0x000000000000791b */ /* 0x003fe20003800000 */
.L_x_2337:
        /* <DEDUP_REMOVED lines=11> */
.L_x_2338:
        /* <DEDUP_REMOVED lines=8> */
.L_x_2339:
[----:B------:R-:W-:Y:S02]  /*2a70*/  IMAD.MOV.U32 R3, RZ, RZ, R2 ;  /* 0x000000ffff037224 */ /* 0x000fe400078e0002 */
[----:B------:R-:W-:Y:S01]  /*2a80*/  IMAD.MOV.U32 R4, RZ, RZ, R0 ;  /* 0x000000ffff047224 */ /* 0x000fe200078e0000 */
[----:B------:R-:W-:-:S11]  /*2a90*/  HFMA2.MMA R0, -RZ, RZ, 0, 5.9604644775390625e-08 ;  /* 0x00000001ff007435 */ /* 0x000fd600000001ff */
[----:B------:R-:W-:Y:S05]  /*2aa0*/  WARPSYNC.COLLECTIVE R50, `(.L_x_2340) ;  /* 0x0000000032087348 */ /* 0x000fea0003c00000 */
[----:B------:R0:W1:Y:S02]  /*2ab0*/  SHFL.UP P6, R0, R3, R0, R49 ;  /* 0x0400000003007389 */ /* 0x00006400000c0031 */
[----:B01----:R-:W-:Y:S01]  /*2ac0*/  ENDCOLLECTIVE ;  /* 0x000000000000791b */ /* 0x003fe20003800000 */
.L_x_2340:
[----:B------:R-:W-:Y:S01]  /*2ad0*/  IMAD.MOV.U32 R2, RZ, RZ, R0 ;  /* 0x000000ffff027224 */ /* 0x000fe200078e0000 */
[----:B------:R-:W-:Y:S06]  /*2ae0*/  BRA `(.L_x_2341) ;  /* 0xffffffec00207947 */ /* 0x000fec000383ffff */
.L_x_2342:
        /* <DEDUP_REMOVED lines=9> */
.L_x_4473:


//--------------------- .text._Z30group_norm_nhwc_fwd_sum_kernelI11Fp32IOFp16WLi256EEv26Group_norm_nhwc_fwd_params --------------------------
	.section	.text._Z30group_norm_nhwc_fwd_sum_kernelI11Fp32IOFp16WLi256EEv26Group_norm_nhwc_fwd_params,"ax",@progbits
	.align	128
        .global         _Z30group_norm_nhwc_fwd_sum_kernelI11Fp32IOFp16WLi256EEv26Group_norm_nhwc_fwd_params
        .type           _Z30group_norm_nhwc_fwd_sum_kernelI11Fp32IOFp16WLi256EEv26Group_norm_nhwc_fwd_params,@function
        .size           _Z30group_norm_nhwc_fwd_sum_kernelI11Fp32IOFp16WLi256EEv26Group_norm_nhwc_fwd_params,(.L_x_4474 - _Z30group_norm_nhwc_fwd_sum_kernelI11Fp32IOFp16WLi256EEv26Group_norm_nhwc_fwd_params)
        .other          _Z30group_norm_nhwc_fwd_sum_kernelI11Fp32IOFp16WLi256EEv26Group_norm_nhwc_fwd_params,@"STO_CUDA_ENTRY STV_DEFAULT"
_Z30group_norm_nhwc_fwd_sum_kernelI11Fp32IOFp16WLi256EEv26Group_norm_nhwc_fwd_params:
.text._Z30group_norm_nhwc_fwd_sum_kernelI11Fp32IOFp16WLi256EEv26Group_norm_nhwc_fwd_params:
        /* <DEDUP_REMOVED lines=42> */
.L_x_2345:
        /* <DEDUP_REMOVED lines=24> */
.L_x_2344:
        /* <DEDUP_REMOVED lines=15> */
.L_x_2346:
        /* <DEDUP_REMOVED lines=76> */
.L_x_2343:
        /* <DEDUP_REMOVED lines=159> */
.L_x_2367:
        /* <DEDUP_REMOVED lines=62> */
.L_x_2347:
        /* <DEDUP_REMOVED lines=43> */
.L_x_2348:
        /* <DEDUP_REMOVED lines=11> */
.L_x_2349:
[----:B------:R-:W-:Y:S01]  /*1b00*/  IMAD.MOV.U32 R3, RZ, RZ, R5 ;  /* 0x000000ffff037224 */ /* 0x000fe200078e0005 */
[----:B------:R-:W-:Y:S01]  /*1b10*/  MOV R33, R0 ;  /* 0x0000000000217202 */ /* 0x000fe20000000f00 */
[----:B------:R-:W-:-:S03]  /*1b20*/  IMAD.MOV.U32 R0, RZ, RZ, 0x1 ;  /* 0x00000001ff007424 */ /* 0x000fc600078e00ff */
[----:B------:R-:W-:-:S07]  /*1b30*/  @P2 IADD3 R6, R6, R33, RZ ;  /* 0x0000002106062210 */ /* 0x000fce0007ffe0ff */
[----:B------:R-:W-:Y:S05]  /*1b40*/  WARPSYNC.COLLECTIVE R32, `(.L_x_2350) ;  /* 0x0000000020087348 */ /* 0x000fea0003c00000 */
[----:B------:R0:W1:Y:S02]  /*1b50*/  SHFL.UP P0, R0, R3, R0, R31 ;  /* 0x0400000003007389 */ /* 0x000064000000001f */
[----:B01----:R-:W-:Y:S01]  /*1b60*/  ENDCOLLECTIVE ;  /* 0x000000000000791b */ /* 0x003fe20003800000 */
.L_x_2350:
[----:B------:R-:W-:Y:S01]  /*1b70*/  MOV R3, R4 ;  /* 0x0000000400037202 */ /* 0x000fe20000000f00 */
[----:B------:R-:W-:-:S05]  /*1b80*/  FADD.FTZ R0, R5, R0 ;  /* 0x0000000005007221 */ /* 0x000fca0000010000 */
[----:B------:R-:W-:Y:S01]  /*1b90*/  @P2 FSEL R5, R0, R5, !P1 ;  /* 0x0000000500052208 */ /* 0x000fe20004800000 */
[----:B------:R-:W-:-:S07]  /*1ba0*/  IMAD.MOV.U32 R0, RZ, RZ, 0x1 ;  /* 0x00000001ff007424 */ /* 0x000fce00078e00ff */
[----:B------:R-:W-:Y:S05]  /*1bb0*/  WARPSYNC.COLLECTIVE R32, `(.L_x_2351) ;  /* 0x0000000020087348 */ /* 0x000fea0003c00000 */
[----:B------:R0:W1:Y:S02]  /*1bc0*/  SHFL.UP P0, R0, R3, R0, R31 ;  /* 0x0400000003007389 */ /* 0x000064000000001f */
[----:B01----:R-:W-:Y:S01]  /*1bd0*/  ENDCOLLECTIVE ;  /* 0x000000000000791b */ /* 0x003fe20003800000 */
.L_x_2351:
        /* <DEDUP_REMOVED lines=11> */
.L_x_2352:
[----:B------:R-:W-:Y:S02]  /*1c90*/  IMAD.MOV.U32 R3, RZ, RZ, R5 ;  /* 0x000000ffff037224 */ /* 0x000fe400078e0005 */
[----:B------:R-:W-:Y:S01]  /*1ca0*/  IMAD.MOV.U32 R33, RZ, RZ, R0 ;  /* 0x000000ffff217224 */ /* 0x000fe200078e0000 */
[----:B------:R-:W-:-:S03]  /*1cb0*/  MOV R0, 0x2 ;  /* 0x0000000200007802 */ /* 0x000fc60000000f00 */
[----:B------:R-:W-:-:S07]  /*1cc0*/  @P1 IMAD.IADD R6, R6, 0x1, R33 ;  /* 0x0000000106061824 */ /* 0x000fce00078e0221 */
[----:B------:R-:W-:Y:S05]  /*1cd0*/  WARPSYNC.COLLECTIVE R32, `(.L_x_2353) ;  /* 0x0000000020087348 */ /* 0x000fea0003c00000 */
[----:B------:R0:W1:Y:S02]  /*1ce0*/  SHFL.UP P0, R0, R3, R0, R31 ;  /* 0x0400000003007389 */ /* 0x000064000000001f */
[----:B01----:R-:W-:Y:S01]  /*1cf0*/  ENDCOLLECTIVE ;  /* 0x000000000000791b */ /* 0x003fe20003800000 */
.L_x_2353:
[----:B------:R-:W-:Y:S02]  /*1d00*/  IMAD.MOV.U32 R3, RZ, RZ, R4 ;  /* 0x000000ffff037224 */ /* 0x000fe400078e0004 */
[----:B------:R-:W-:-:S05]  /*1d10*/  FADD.FTZ R0, R5, R0 ;  /* 0x0000000005007221 */ /* 0x000fca0000010000 */
[----:B------:R-:W-:Y:S01]  /*1d20*/  @P1 FSEL R5, R0, R5, !P2 ;  /* 0x0000000500051208 */ /* 0x000fe20005000000 */
[----:B------:R-:W-:-:S07]  /*1d30*/  IMAD.MOV.U32 R0, RZ, RZ, 0x2 ;  /* 0x00000002ff007424 */ /* 0x000fce00078e00ff */
[----:B------:R-:W-:Y:S05]  /*1d40*/  WARPSYNC.COLLECTIVE R32, `(.L_x_2354) ;  /* 0x0000000020087348 */ /* 0x000fea0003c00000 */
[----:B------:R0:W1:Y:S02]  /*1d50*/  SHFL.UP P0, R0, R3, R0, R31 ;  /* 0x0400000003007389 */ /* 0x000064000000001f */
[----:B01----:R-:W-:Y:S01]  /*1d60*/  ENDCOLLECTIVE ;  /* 0x000000000000791b */ /* 0x003fe20003800000 */
.L_x_2354:
        /* <DEDUP_REMOVED lines=11> */
.L_x_2355:
[----:B------:R-:W-:Y:S01]  /*1e20*/  MOV R3, R5 ;  /* 0x0000000500037202 */ /* 0x000fe20000000f00 */
[----:B------:R-:W-:Y:S02]  /*1e30*/  IMAD.MOV.U32 R33, RZ, RZ, R0 ;  /* 0x000000ffff217224 */ /* 0x000fe400078e0000 */
[----:B------:R-:W-:-:S03]  /*1e40*/  IMAD.MOV.U32 R0, RZ, RZ, 0x4 ;  /* 0x00000004ff007424 */ /* 0x000fc600078e00ff */
[----:B------:R-:W-:-:S07]  /*1e50*/  @P1 IADD3 R6, R6, R33, RZ ;  /* 0x0000002106061210 */ /* 0x000fce0007ffe0ff */
[----:B------:R-:W-:Y:S05]  /*1e60*/  WARPSYNC.COLLECTIVE R32, `(.L_x_2356) ;  /* 0x0000000020087348 */ /* 0x000fea0003c00000 */
[----:B------:R0:W1:Y:S02]  /*1e70*/  SHFL.UP P0, R0, R3, R0, R31 ;  /* 0x0400000003007389 */ /* 0x000064000000001f */
[----:B01----:R-:W-:Y:S01]  /*1e80*/  ENDCOLLECTIVE ;  /* 0x000000000000791b */ /* 0x003fe20003800000 */
.L_x_2356:
[----:B------:R-:W-:Y:S02]  /*1e90*/  IMAD.MOV.U32 R3, RZ, RZ, R4 ;  /* 0x000000ffff037224 */ /* 0x000fe400078e0004 */
[----:B------:R-:W-:-:S05]  /*1ea0*/  FADD.FTZ R0, R5, R0 ;  /* 0x0000000005007221 */ /* 0x000fca0000010000 */
[----:B------:R-:W-:Y:S01]  /*1eb0*/  @P1 FSEL R5, R0, R5, !P2 ;  /* 0x0000000500051208 */ /* 0x000fe20005000000 */
[----:B------:R-:W-:-:S11]  /*1ec0*/  HFMA2.MMA R0, -RZ, RZ, 0, 2.384185791015625e-07 ;  /* 0x00000004ff007435 */ /* 0x000fd600000001ff */
[----:B------:R-:W-:Y:S05]  /*1ed0*/  WARPSYNC.COLLECTIVE R32, `(.L_x_2357) ;  /* 0x0000000020087348 */ /* 0x000fea0003c00000 */
[----:B------:R0:W1:Y:S02]  /*1ee0*/  SHFL.UP P0, R0, R3, R0, R31 ;  /* 0x0400000003007389 */ /* 0x000064000000001f */
[----:B01----:R-:W-:Y:S01]  /*1ef0*/  ENDCOLLECTIVE ;  /* 0x000000000000791b */ /* 0x003fe20003800000 */
.L_x_2357:
        /* <DEDUP_REMOVED lines=11> */
.L_x_2358:
[----:B------:R-:W-:Y:S01]  /*1fb0*/  IMAD.MOV.U32 R3, RZ, RZ, R5 ;  /* 0x000000ffff037224 */ /* 0x000fe200078e0005 */
[----:B------:R-:W-:Y:S01]  /*1fc0*/  MOV R33, R0 ;  /* 0x0000000000217202 */ /* 0x000fe20000000f00 */
[----:B------:R-:W-:-:S03]  /*1fd0*/  HFMA2.MMA R0, -RZ, RZ, 0, 4.76837158203125e-07 ;  /* 0x00000008ff007435 */ /* 0x000fc600000001ff */
[----:B------:R-:W-:-:S08]  /*1fe0*/  @P1 IADD3 R6, R6, R33, RZ ;  /* 0x0000002106061210 */ /* 0x000fd00007ffe0ff */
[----:B------:R-:W-:Y:S05]  /*1ff0*/  WARPSYNC.COLLECTIVE R32, `(.L_x_2359) ;  /* 0x0000000020087348 */ /* 0x000fea0003c00000 */
[----:B------:R0:W1:Y:S02]  /*2000*/  SHFL.UP P0, R0, R3, R0, R31 ;  /* 0x0400000003007389 */ /* 0x000064000000001f */
[----:B01----:R-:W-:Y:S01]  /*2010*/  ENDCOLLECTIVE ;  /* 0x000000000000791b */ /* 0x003fe20003800000 */
.L_x_2359:
[----:B------:R-:W-:Y:S02]  /*2020*/  IMAD.MOV.U32 R3, RZ, RZ, R4 ;  /* 0x000000ffff037224 */ /* 0x000fe400078e0004 */
[----:B------:R-:W-:-:S05]  /*2030*/  FADD.FTZ R0, R5, R0 ;  /* 0x0000000005007221 */ /* 0x000fca0000010000 */
[----:B------:R-:W-:Y:S02]  /*2040*/  @P1 FSEL R5, R0, R5, !P2 ;  /* 0x0000000500051208 */ /* 0x000fe40005000000 */
[----:B------:R-:W-:-:S07]  /*2050*/  MOV R0, 0x8 ;  /* 0x0000000800007802 */ /* 0x000fce0000000f00 */
[----:B------:R-:W-:Y:S05]  /*2060*/  WARPSYNC.COLLECTIVE R32, `(.L_x_2360) ;  /* 0x0000000020087348 */ /* 0x000fea0003c00000 */
[----:B------:R0:W1:Y:S02]  /*2070*/  SHFL.UP P0, R0, R3, R0, R31 ;  /* 0x0400000003007389 */ /* 0x000064000000001f */
[----:B01----:R-:W-:Y:S01]  /*2080*/  ENDCOLLECTIVE ;  /* 0x000000000000791b */ /* 0x003fe20003800000 */
.L_x_2360:
        /* <DEDUP_REMOVED lines=11> */
.L_x_2361:
        /* <DEDUP_REMOVED lines=8> */
.L_x_2362:
[----:B------:R-:W-:Y:S01]  /*21c0*/  IMAD.MOV.U32 R3, RZ, RZ, R4 ;  /* 0x000000ffff037224 */ /* 0x000fe200078e0004 */
[----:B------:R-:W-:Y:S01]  /*21d0*/  MOV R36, R0 ;  /* 0x0000000000247202 */ /* 0x000fe20000000f00 */
[----:B------:R-:W-:-:S04]  /*21e0*/  HFMA2.MMA R0, -RZ, RZ, 0, 9.5367431640625e-07 ;  /* 0x00000010ff007435 */ /* 0x000fc800000001ff */
[----:B------:R-:W-:-:S07]  /*21f0*/  FADD.FTZ R36, R5, R36 ;  /* 0x0000002405247221 */ /* 0x000fce0000010000 */
[----:B------:R-:W-:Y:S05]  /*2200*/  WARPSYNC.COLLECTIVE R32, `(.L_x_2363) ;  /* 0x0000000020087348 */ /* 0x000fea0003c00000 */
[----:B------:R0:W1:Y:S02]  /*2210*/  SHFL.UP P0, R0, R3, R0, R31 ;  /* 0x0400000003007389 */ /* 0x000064000000001f */
[----:B01----:R-:W-:Y:S01]  /*2220*/  ENDCOLLECTIVE ;  /* 0x000000000000791b */ /* 0x003fe20003800000 */
.L_x_2363:
        /* <DEDUP_REMOVED lines=10> */
.L_x_2364:
        /* <DEDUP_REMOVED lines=8> */
.L_x_2365:
[----:B------:R-:W-:Y:S01]  /*2350*/  MOV R3, R4 ;  /* 0x0000000400037202 */ /* 0x000fe20000000f00 */
[----:B------:R-:W-:Y:S02]  /*2360*/  IMAD.MOV.U32 R5, RZ, RZ, R0 ;  /* 0x000000ffff057224 */ /* 0x000fe400078e0000 */
[----:B------:R-:W-:-:S07]  /*2370*/  IMAD.MOV.U32 R0, RZ, RZ, 0x1 ;  /* 0x00000001ff007424 */ /* 0x000fce00078e00ff */
[----:B------:R-:W-:Y:S05]  /*2380*/  WARPSYNC.COLLECTIVE R32, `(.L_x_2366) ;  /* 0x0000000020087348 */ /* 0x000fea0003c00000 */
[----:B------:R0:W1:Y:S02]  /*2390*/  SHFL.UP P0, R0, R3, R0, R31 ;  /* 0x0400000003007389 */ /* 0x000064000000001f */
[----:B01----:R-:W-:Y:S01]  /*23a0*/  ENDCOLLECTIVE ;  /* 0x000000000000791b */ /* 0x003fe20003800000 */
.L_x_2366:
[----:B------:R-:W-:Y:S01]  /*23b0*/  MOV R4, R0 ;  /* 0x0000000000047202 */ /* 0x000fe20000000f00 */
[----:B------:R-:W-:Y:S06]  /*23c0*/  BRA `(.L_x_2367) ;  /* 0xffffffec00fc7947 */ /* 0x000fec000383ffff */
.L_x_2368:
        /* <DEDUP_REMOVED lines=11> */
.L_x_4474:


//--------------------- .text._Z30group_norm_nhwc_fwd_sum_kernelI11Fp32IOFp16WLi120EEv26Group_norm_nhwc_fwd_params --------------------------
	.section	.text._Z30group_norm_nhwc_fwd_sum_kernelI11Fp32IOFp16WLi120EEv26Group_norm_nhwc_fwd_params,"ax",@progbits
	.align	128
        .global         _Z30group_norm_nhwc_fwd_sum_kernelI11Fp32IOFp16WLi120EEv26Group_norm_nhwc_fwd_params
        .type           _Z30group_norm_nhwc_fwd_sum_kernelI11Fp32IOFp16WLi120EEv26Group_norm_nhwc_fwd_params,@function
        .size           _Z30group_norm_nhwc_fwd_sum_kernelI11Fp32IOFp16WLi120EEv26Group_norm_nhwc_fwd_params,(.L_x_4475 - _Z30group_norm_nhwc_fwd_sum_kernelI11Fp32IOFp16WLi120EEv26Group_norm_nhwc_fwd_params)
        .other          _Z30group_norm_nhwc_fwd_sum_kernelI11Fp32IOFp16WLi120EEv26Group_norm_nhwc_fwd_params,@"STO_CUDA_ENTRY STV_DEFAULT"
_Z30group_norm_nhwc_fwd_sum_kernelI11Fp32IOFp16WLi120EEv26Group_norm_nhwc_fwd_params:
.text._Z30group_norm_nhwc_fwd_sum_kernelI11Fp32IOFp16WLi120EEv26Group_norm_nhwc_fwd_params:
        /* <DEDUP_REMOVED lines=41> */
.L_x_2371:
        /* <DEDUP_REMOVED lines=23> */
.L_x_2370:
        /* <DEDUP_REMOVED lines=9> */
.L_x_2372:
        /* <DEDUP_REMOVED lines=79> */
.L_x_2369:
        /* <DEDUP_REMOVED lines=70> */
.L_x_2388:
        /* <DEDUP_REMOVED lines=12> */
.L_x_2376:
[----:B------:R-:W-:Y:S05]  /*0ea0*/  BSYNC B0 ;  /* 0x0000000000007941 */ /* 0x000fea0003800000 */
.L_x_2375:
[----:B------:R-:W-:-:S13]  /*0eb0*/  R2UR UR4, R11 ;  /* 0x000000000b0472ca */ /* 0x000fda00000e0000 */
[----:B------:R-:W-:Y:S05]  /*0ec0*/  BRA.DIV UR4, `(.L_x_2377) ;  /* 0x0000000a04907947 */ /* 0x000fea000b800000 */
[----:B------:R-:W-:Y:S01]  /*0ed0*/  NOP ;  /* 0x0000000000007918 */ /* 0x000fe20000000000 */
[----:B------:R1:W-:Y:S04]  /*0ee0*/  STS [R10+0xc0], R3 ;  /* 0x0000c0030a007388 */ /* 0x0003e80000000800 */
[----:B------:R1:W-:Y:S04]  /*0ef0*/  STS [R10+0xc4], R12 ;  /* 0x0000c40c0a007388 */ /* 0x0003e80000000800 */
[----:B------:R1:W-:Y:S01]  /*0f00*/  STS [R10+0xc8], R13 ;  /* 0x0000c80d0a007388 */ /* 0x0003e20000000800 */
[----:B------:R-:W-:Y:S01]  /*0f10*/  NOP ;  /* 0x0000000000007918 */ /* 0x000fe20000000000 */
.L_x_2392:
        /* <DEDUP_REMOVED lines=12> */
.L_x_2379:
[----:B------:R-:W-:Y:S05]  /*0fe0*/  BSYNC B0 ;  /* 0x0000000000007941 */ /* 0x000fea0003800000 */
.L_x_2378:
[----:B------:R-:W-:-:S13]  /*0ff0*/  R2UR UR4, R11 ;  /* 0x000000000b0472ca */ /* 0x000fda00000e0000 */
[----:B------:R-:W-:Y:S05]  /*1000*/  BRA.DIV UR4, `(.L_x_2380) ;  /* 0x0000000a04707947 */ /* 0x000fea000b800000 */
[----:B------:R-:W-:Y:S01]  /*1010*/  NOP ;  /* 0x0000000000007918 */ /* 0x000fe20000000000 */
[----:B------:R2:W-:Y:S04]  /*1020*/  STS [R10+0xc0], R3 ;  /* 0x0000c0030a007388 */ /* 0x0005e80000000800 */
[----:B------:R2:W-:Y:S04]  /*1030*/  STS [R10+0xc4], R12 ;  /* 0x0000c40c0a007388 */ /* 0x0005e80000000800 */
[----:B------:R2:W-:Y:S01]  /*1040*/  STS [R10+0xc8], R13 ;  /* 0x0000c80d0a007388 */ /* 0x0005e20000000800 */
[----:B------:R-:W-:Y:S01]  /*1050*/  NOP ;  /* 0x0000000000007918 */ /* 0x000fe20000000000 */
.L_x_2396:
        /* <DEDUP_REMOVED lines=12> */
.L_x_2382:
[----:B------:R-:W-:Y:S05]  /*1120*/  BSYNC B0 ;  /* 0x0000000000007941 */ /* 0x000fea0003800000 */
.L_x_2381:
[----:B------:R-:W-:-:S13]  /*1130*/  R2UR UR4, R11 ;  /* 0x000000000b0472ca */ /* 0x000fda00000e0000 */
[----:B------:R-:W-:Y:S05]  /*1140*/  BRA.DIV UR4, `(.L_x_2383) ;  /* 0x0000000a04507947 */ /* 0x000fea000b800000 */
[----:B------:R-:W-:Y:S01]  /*1150*/  NOP ;  /* 0x0000000000007918 */ /* 0x000fe20000000000 */
[----:B------:R3:W-:Y:S04]  /*1160*/  STS [R10+0xc0], R3 ;  /* 0x0000c0030a007388 */ /* 0x0007e80000000800 */
[----:B------:R3:W-:Y:S04]  /*1170*/  STS [R10+0xc4], R12 ;  /* 0x0000c40c0a007388 */ /* 0x0007e80000000800 */
[----:B------:R3:W-:Y:S01]  /*1180*/  STS [R10+0xc8], R13 ;  /* 0x0000c80d0a007388 */ /* 0x0007e20000000800 */
[----:B------:R-:W-:Y:S01]  /*1190*/  NOP ;  /* 0x0000000000007918 */ /* 0x000fe20000000000 */
.L_x_2400:
        /* <DEDUP_REMOVED lines=12> */
.L_x_2385:
[----:B------:R-:W-:Y:S05]  /*1260*/  BSYNC B0 ;  /* 0x0000000000007941 */ /* 0x000fea0003800000 */
.L_x_2384:
        /* <DEDUP_REMOVED lines=25> */
.L_x_2406:
        /* <DEDUP_REMOVED lines=46> */
.L_x_2373:
        /* <DEDUP_REMOVED lines=31> */
.L_x_2374:
[----:B0-----:R-:W-:Y:S05]  /*18d0*/  WARPSYNC.COLLECTIVE R11, `(.L_x_2387) ;  /* 0x000000000b087348 */ /* 0x001fea0003c00000 */
[----:B------:R-:W-:Y:S01]  /*18e0*/  NOP ;  /* 0x0000000000007918 */ /* 0x000fe20000000000 */
[----:B0-----:R-:W-:Y:S01]  /*18f0*/  ENDCOLLECTIVE ;  /* 0x000000000000791b */ /* 0x001fe20003800000 */
.L_x_2387:
[----:B------:R-:W-:Y:S05]  /*1900*/  BRA `(.L_x_2388) ;  /* 0xfffffff400347947 */ /* 0x000fea000383ffff */
.L_x_2377:
[----:B------:R-:W-:Y:S01]  /*1910*/  BSSY B0, `(.L_x_2389) ;  /* 0x0000004000007945 */ /* 0x000fe20003800000 */
[----:B0-----:R-:W-:Y:S05]  /*1920*/  WARPSYNC.COLLECTIVE R11, `(.L_x_2390) ;  /* 0x000000000b087348 */ /* 0x001fea0003c00000 */
[----:B------:R-:W-:Y:S01]  /*1930*/  NOP ;  /* 0x0000000000007918 */ /* 0x000fe20000000000 */
[----:B0-----:R-:W-:Y:S01]  /*1940*/  ENDCOLLECTIVE ;  /* 0x000000000000791b */ /* 0x001fe20003800000 */
.L_x_2390:
[----:B------:R-:W-:Y:S05]  /*1950*/  BSYNC B0 ;  /* 0x0000000000007941 */ /* 0x000fea0003800000 */
.L_x_2389:
[----:B------:R0:W-:Y:S04]  /*1960*/  STS [R10+0xc0], R3 ;  /* 0x0000c0030a007388 */ /* 0x0001e80000000800 */
[----:B------:R0:W-:Y:S04]  /*1970*/  STS [R10+0xc4], R12 ;  /* 0x0000c40c0a007388 */ /* 0x0001e80000000800 */
[----:B------:R0:W-:Y:S02]  /*1980*/  STS [R10+0xc8], R13 ;  /* 0x0000c80d0a007388 */ /* 0x0001e40000000800 */
[----:B0-----:R-:W-:Y:S05]  /*1990*/  WARPSYNC.COLLECTIVE R11, `(.L_x_2391) ;  /* 0x000000000b087348 */ /* 0x001fea0003c00000 */
[----:B------:R-:W-:Y:S01]  /*19a0*/  NOP ;  /* 0x0000000000007918 */ /* 0x000fe20000000000 */
[----:B0-----:R-:W-:Y:S01]  /*19b0*/  ENDCOLLECTIVE ;  /* 0x000000000000791b */ /* 0x001fe20003800000 */
.L_x_2391:
[----:B------:R-:W-:Y:S05]  /*19c0*/  BRA `(.L_x_2392) ;  /* 0xfffffff400547947 */ /* 0x000fea000383ffff */
.L_x_2380:
[----:B------:R-:W-:Y:S01]  /*19d0*/  BSSY B0, `(.L_x_2393) ;  /* 0x0000004000007945 */ /* 0x000fe20003800000 */
[----:B01----:R-:W-:Y:S05]  /*19e0*/  WARPSYNC.COLLECTIVE R11, `(.L_x_2394) ;  /* 0x000000000b087348 */ /* 0x003fea0003c00000 */
[----:B------:R-:W-:Y:S01]  /*19f0*/  NOP ;  /* 0x0000000000007918 */ /* 0x000fe20000000000 */
[----:B01----:R-:W-:Y:S01]  /*1a00*/  ENDCOLLECTIVE ;  /* 0x000000000000791b */ /* 0x003fe20003800000 */
.L_x_2394:
[----:B------:R-:W-:Y:S05]  /*1a10*/  BSYNC B0 ;  /* 0x0000000000007941 */ /* 0x000fea0003800000 */
.L_x_2393:
[----:B------:R0:W-:Y:S04]  /*1a20*/  STS [R10+0xc0], R3 ;  /* 0x0000c0030a007388 */ /* 0x0001e80000000800 */
[----:B------:R0:W-:Y:S04]  /*1a30*/  STS [R10+0xc4], R12 ;  /* 0x0000c40c0a007388 */ /* 0x0001e80000000800 */
[----:B------:R0:W-:Y:S02]  /*1a40*/  STS [R10+0xc8], R13 ;  /* 0x0000c80d0a007388 */ /* 0x0001e40000000800 */
[----:B0-----:R-:W-:Y:S05]  /*1a50*/  WARPSYNC.COLLECTIVE R11, `(.L_x_2395) ;  /* 0x000000000b087348 */ /* 0x001fea0003c00000 */
[----:B------:R-:W-:Y:S01]  /*1a60*/  NOP ;  /* 0x0000000000007918 */ /* 0x000fe20000000000 */
[----:B0-----:R-:W-:Y:S01]  /*1a70*/  ENDCOLLECTIVE ;  /* 0x000000000000791b */ /* 0x001fe20003800000 */
.L_x_2395:
[----:B------:R-:W-:Y:S05]  /*1a80*/  BRA `(.L_x_2396) ;  /* 0xfffffff400747947 */ /* 0x000fea000383ffff */
.L_x_2383:
[----:B------:R-:W-:Y:S01]  /*1a90*/  BSSY B0, `(.L_x_2397) ;  /* 0x0000004000007945 */ /* 0x000fe20003800000 */
[----:B012---:R-:W-:Y:S05]  /*1aa0*/  WARPSYNC.COLLECTIVE R11, `(.L_x_2398) ;  /* 0x000000000b087348 */ /* 0x007fea0003c00000 */
[----:B------:R-:W-:Y:S01]  /*1ab0*/  NOP ;  /* 0x0000000000007918 */ /* 0x000fe20000000000 */
[----:B012---:R-:W-:Y:S01]  /*1ac0*/  ENDCOLLECTIVE ;  /* 0x000000000000791b */ /* 0x007fe20003800000 */
.L_x_2398:
[----:B------:R-:W-:Y:S05]  /*1ad0*/  BSYNC B0 ;  /* 0x0000000000007941 */ /* 0x000fea0003800000 */
.L_x_2397:
[----:B------:R0:W-:Y:S04]  /*1ae0*/  STS [R10+0xc0], R3 ;  /* 0x0000c0030a007388 */ /* 0x0001e80000000800 */
[----:B------:R0:W-:Y:S04]  /*1af0*/  STS [R10+0xc4], R12 ;  /* 0x0000c40c0a007388 */ /* 0x0001e80000000800 */
[----:B------:R0:W-:Y:S02]  /*1b00*/  STS [R10+0xc8], R13 ;  /* 0x0000c80d0a007388 */ /* 0x0001e40000000800 */
[----:B0-----:R-:W-:Y:S05]  /*1b10*/  WARPSYNC.COLLECTIVE R11, `(.L_x_2399) ;  /* 0x000000000b087348 */ /* 0x001fea0003c00000 */
[----:B------:R-:W-:Y:S01]  /*1b20*/  NOP ;  /* 0x0000000000007918 */ /* 0x000fe20000000000 */
[----:B0-----:R-:W-:Y:S01]  /*1b30*/  ENDCOLLECTIVE ;  /* 0x000000000000791b */ /* 0x001fe20003800000 */
.L_x_2399:
[----:B------:R-:W-:Y:S05]  /*1b40*/  BRA `(.L_x_2400) ;  /* 0xfffffff400947947 */ /* 0x000fea000383ffff */
.L_x_2386:
[----:B------:R-:W-:Y:S01]  /*1b50*/  BSSY B0, `(.L_x_2401) ;  /* 0x0000005000007945 */ /* 0x000fe20003800000 */
[----:B------:R-:W-:-:S13]  /*1b60*/  ISETP.GE.U32.AND P0, PT, R2, 0x10, PT ;  /* 0x000000100200780c */ /* 0x000fda0003f06070 */
[----:B0123--:R-:W-:Y:S05]  /*1b70*/  WARPSYNC.COLLECTIVE R11, `(.L_x_2402) ;  /* 0x000000000b087348 */ /* 0x00ffea0003c00000 */
[----:B------:R-:W-:Y:S01]  /*1b80*/  NOP ;  /* 0x0000000000007918 */ /* 0x000fe20000000000 */
[----:B0123--:R-:W-:Y:S01]  /*1b90*/  ENDCOLLECTIVE ;  /* 0x000000000000791b */ /* 0x00ffe20003800000 */
.L_x_2402:
[----:B------:R-:W-:Y:S05]  /*1ba0*/  BSYNC B0 ;  /* 0x0000000000007941 */ /* 0x000fea0003800000 */
.L_x_2401:
[----:B------:R0:W-:Y:S01]  /*1bb0*/  STS [R10+0xc0], R3 ;  /* 0x0000c0030a007388 */ /* 0x0001e20000000800 */
[----:B------:R-:W-:-:S03]  /*1bc0*/  ISETP.NE.OR P1, PT, R3, RZ, !P0 ;  /* 0x000000ff0300720c */ /* 0x000fc60004725670 */
[----:B------:R0:W-:Y:S04]  /*1bd0*/  STS [R10+0xc4], R12 ;  /* 0x0000c40c0a007388 */ /* 0x0001e80000000800 */
[----:B------:R0:W-:Y:S06]  /*1be0*/  STS [R10+0xc8], R13 ;  /* 0x0000c80d0a007388 */ /* 0x0001ec0000000800 */
[----:B0-----:R-:W-:Y:S05]  /*1bf0*/  WARPSYNC.COLLECTIVE R11, `(.L_x_2403) ;  /* 0x000000000b087348 */ /* 0x001fea0003c00000 */
[----:B------:R-:W-:Y:S01]  /*1c00*/  NOP ;  /* 0x0000000000007918 */ /* 0x000fe20000000000 */
[----:B0-----:R-:W-:Y:S01]  /*1c10*/  ENDCOLLECTIVE ;  /* 0x000000000000791b */ /* 0x001fe20003800000 */
.L_x_2403:
        /* <DEDUP_REMOVED lines=9> */
.L_x_2404:
        /* <DEDUP_REMOVED lines=9> */
.L_x_2405:
[----:B------:R-:W-:Y:S05]  /*1d40*/  BRA `(.L_x_2406) ;  /* 0xfffffff400ac7947 */ /* 0x000fea000383ffff */
.L_x_2407:
        /* <DEDUP_REMOVED lines=11> */
.L_x_4475:


//--------------------- .text._Z30group_norm_nhwc_fwd_sum_kernelI11Fp32IOFp16WLi140EEv26Group_norm_nhwc_fwd_params --------------------------
	.section	.text._Z30group_norm_nhwc_fwd_sum_kernelI11Fp32IOFp16WLi140EEv26Group_norm_nhwc_fwd_params,"ax",@progbits
	.align	128
        .global         _Z30group_norm_nhwc_fwd_sum_kernelI11Fp32IOFp16WLi140EEv26Group_norm_nhwc_fwd_params
        .type           _Z30group_norm_nhwc_fwd_sum_kernelI11Fp32IOFp16WLi140EEv26Group_norm_nhwc_fwd_params,@function
        .size           _Z30group_norm_nhwc_fwd_sum_kernelI11Fp32IOFp16WLi140EEv26Group_norm_nhwc_fwd_params,(.L_x_4476 - _Z30group_norm_nhwc_fwd_sum_kernelI11Fp32IOFp16WLi140EEv26Group_norm_nhwc_fwd_params)
        .other          _Z30group_norm_nhwc_fwd_sum_kernelI11Fp32IOFp16WLi140EEv26Group_norm_nhwc_fwd_params,@"STO_CUDA_ENTRY STV_DEFAULT"
_Z30group_norm_nhwc_fwd_sum_kernelI11Fp32IOFp16WLi140EEv26Group_norm_nhwc_fwd_params:
.text._Z30group_norm_nhwc_fwd_sum_kernelI11Fp32IOFp16WLi140EEv26Group_norm_nhwc_fwd_params:
        /* <DEDUP_REMOVED lines=41> */
.L_x_2410:
        /* <DEDUP_REMOVED lines=23> */
.L_x_2409:
        /* <DEDUP_REMOVED lines=9> */
.L_x_2411:
        /* <DEDUP_REMOVED lines=79> */
.L_x_2408:
        /* <DEDUP_REMOVED lines=75> */
.L_x_2427:
        /* <DEDUP_REMOVED lines=12> */
.L_x_2415:
[----:B------:R-:W-:Y:S05]  /*0ef0*/  BSYNC B0 ;  /* 0x0000000000007941 */ /* 0x000fea0003800000 */
.L_x_2414:
[----:B------:R-:W-:-:S13]  /*0f00*/  R2UR UR4, R11 ;  /* 0x000000000b0472ca */ /* 0x000fda00000e0000 */
[----:B------:R-:W-:Y:S05]  /*0f10*/  BRA.DIV UR4, `(.L_x_2416) ;  /* 0x0000000a04c87947 */ /* 0x000fea000b800000 */
[----:B------:R-:W-:Y:S01]  /*0f20*/  NOP ;  /* 0x0000000000007918 */ /* 0x000fe20000000000 */
[----:B------:R1:W-:Y:S04]  /*0f30*/  STS [R12+0xc0], R9 ;  /* 0x0000c0090c007388 */ /* 0x0003e80000000800 */
[----:B------:R1:W-:Y:S04]  /*0f40*/  STS [R12+0xc4], R10 ;  /* 0x0000c40a0c007388 */ /* 0x0003e80000000800 */
[----:B------:R1:W-:Y:S01]  /*0f50*/  STS [R12+0xc8], R7 ;  /* 0x0000c8070c007388 */ /* 0x0003e20000000800 */
[----:B------:R-:W-:Y:S01]  /*0f60*/  NOP ;  /* 0x0000000000007918 */ /* 0x000fe20000000000 */
.L_x_2431:
        /* <DEDUP_REMOVED lines=12> */
.L_x_2418:
[----:B------:R-:W-:Y:S05]  /*1030*/  BSYNC B0 ;  /* 0x0000000000007941 */ /* 0x000fea0003800000 */
.L_x_2417:
[----:B------:R-:W-:-:S13]  /*1040*/  R2UR UR4, R11 ;  /* 0x000000000b0472ca */ /* 0x000fda00000e0000 */
[----:B------:R-:W-:Y:S05]  /*1050*/  BRA.DIV UR4, `(.L_x_2419) ;  /* 0x0000000a04a87947 */ /* 0x000fea000b800000 */
[----:B------:R-:W-:Y:S01]  /*1060*/  NOP ;  /* 0x0000000000007918 */ /* 0x000fe20000000000 */
[----:B------:R2:W-:Y:S04]  /*1070*/  STS [R12+0xc0], R9 ;  /* 0x0000c0090c007388 */ /* 0x0005e80000000800 */
[----:B------:R2:W-:Y:S04]  /*1080*/  STS [R12+0xc4], R10 ;  /* 0x0000c40a0c007388 */ /* 0x0005e80000000800 */
[----:B------:R2:W-:Y:S01]  /*1090*/  STS [R12+0xc8], R7 ;  /* 0x0000c8070c007388 */ /* 0x0005e20000000800 */
[----:B------:R-:W-:Y:S01]  /*10a0*/  NOP ;  /* 0x0000000000007918 */ /* 0x000fe20000000000 */
.L_x_2435:
        /* <DEDUP_REMOVED lines=12> */
.L_x_2421:
[----:B------:R-:W-:Y:S05]  /*1170*/  BSYNC B0 ;  /* 0x0000000000007941 */ /* 0x000fea0003800000 */
.L_x_2420:
[----:B------:R-:W-:-:S13]  /*1180*/  R2UR UR4, R11 ;  /* 0x000000000b0472ca */ /* 0x000fda00000e0000 */
[----:B------:R-:W-:Y:S05]  /*1190*/  BRA.DIV UR4, `(.L_x_2422) ;  /* 0x0000000a04887947 */ /* 0x000fea000b800000 */
[----:B------:R-:W-:Y:S01]  /*11a0*/  NOP ;  /* 0x0000000000007918 */ /* 0x000fe20000000000 */
[----:B------:R3:W-:Y:S04]  /*11b0*/  STS [R12+0xc0], R9 ;  /* 0x0000c0090c007388 */ /* 0x0007e80000000800 */
[----:B------:R3:W-:Y:S04]  /*11c0*/  STS [R12+0xc4], R10 ;  /* 0x0000c40a0c007388 */ /* 0x0007e80000000800 */
[----:B------:R3:W-:Y:S01]  /*11d0*/  STS [R12+0xc8], R7 ;  /* 0x0000c8070c007388 */ /* 0x0007e20000000800 */
[----:B------:R-:W-:Y:S01]  /*11e0*/  NOP ;  /* 0x0000000000007918 */ /* 0x000fe20000000000 */
.L_x_2439:
        /* <DEDUP_REMOVED lines=12> */
.L_x_2424:
[----:B------:R-:W-:Y:S05]  /*12b0*/  BSYNC B0 ;  /* 0x0000000000007941 */ /* 0x000fea0003800000 */
.L_x_2423:
        /* <DEDUP_REMOVED lines=25> */
.L_x_2445:
        /* <DEDUP_REMOVED lines=58> */
.L_x_2412:
        /* <DEDUP_REMOVED lines=33> */
.L_x_2413:
[----:B0-----:R-:W-:Y:S05]  /*1a00*/  WARPSYNC.COLLECTIVE R11, `(.L_x_2426) ;  /* 0x000000000b087348 */ /* 0x001fea0003c00000 */
[----:B------:R-:W-:Y:S01]  /*1a10*/  NOP ;  /* 0x0000000000007918 */ /* 0x000fe20000000000 */
[----:B0-----:R-:W-:Y:S01]  /*1a20*/  ENDCOLLECTIVE ;  /* 0x000000000000791b */ /* 0x001fe20003800000 */
.L_x_2426:
[----:B------:R-:W-:Y:S05]  /*1a30*/  BRA `(.L_x_2427) ;  /* 0xfffffff000fc7947 */ /* 0x000fea000383ffff */
.L_x_2416:
[----:B------:R-:W-:Y:S01]  /*1a40*/  BSSY B0, `(.L_x_2428) ;  /* 0x0000004000007945 */ /* 0x000fe20003800000 */
[----:B0-----:R-:W-:Y:S05]  /*1a50*/  WARPSYNC.COLLECTIVE R11, `(.L_x_2429) ;  /* 0x000000000b087348 */ /* 0x001fea0003c00000 */
[----:B------:R-:W-:Y:S01]  /*1a60*/  NOP ;  /* 0x0000000000007918 */ /* 0x000fe20000000000 */
[----:B0-----:R-:W-:Y:S01]  /*1a70*/  ENDCOLLECTIVE ;  /* 0x000000000000791b */ /* 0x001fe20003800000 */
.L_x_2429:
[----:B------:R-:W-:Y:S05]  /*1a80*/  BSYNC B0 ;  /* 0x0000000000007941 */ /* 0x000fea0003800000 */
.L_x_2428:
[----:B------:R0:W-:Y:S04]  /*1a90*/  STS [R12+0xc0], R9 ;  /* 0x0000c0090c007388 */ /* 0x0001e80000000800 */
[----:B------:R0:W-:Y:S04]  /*1aa0*/  STS [R12+0xc4], R10 ;  /* 0x0000c40a0c007388 */ /* 0x0001e80000000800 */
[----:B------:R0:W-:Y:S02]  /*1ab0*/  STS [R12+0xc8], R7 ;  /* 0x0000c8070c007388 */ /* 0x0001e40000000800 */
[----:B0-----:R-:W-:Y:S05]  /*1ac0*/  WARPSYNC.COLLECTIVE R11, `(.L_x_2430) ;  /* 0x000000000b087348 */ /* 0x001fea0003c00000 */
[----:B------:R-:W-:Y:S01]  /*1ad0*/  NOP ;  /* 0x0000000000007918 */ /* 0x000fe20000000000 */
[----:B0-----:R-:W-:Y:S01]  /*1ae0*/  ENDCOLLECTIVE ;  /* 0x000000000000791b */ /* 0x001fe20003800000 */
.L_x_2430:
[----:B------:R-:W-:Y:S05]  /*1af0*/  BRA `(.L_x_2431) ;  /* 0xfffffff4001c7947 */ /* 0x000fea000383ffff */
.L_x_2419:
[----:B------:R-:W-:Y:S01]  /*1b00*/  BSSY B0, `(.L_x_2432) ;  /* 0x0000004000007945 */ /* 0x000fe20003800000 */
[----:B01----:R-:W-:Y:S05]  /*1b10*/  WARPSYNC.COLLECTIVE R11, `(.L_x_2433) ;  /* 0x000000000b087348 */ /* 0x003fea0003c00000 */
[----:B------:R-:W-:Y:S01]  /*1b20*/  NOP ;  /* 0x0000000000007918 */ /* 0x000fe20000000000 */
[----:B01----:R-:W-:Y:S01]  /*1b30*/  ENDCOLLECTIVE ;  /* 0x000000000000791b */ /* 0x003fe20003800000 */
.L_x_2433:
[----:B------:R-:W-:Y:S05]  /*1b40*/  BSYNC B0 ;  /* 0x0000000000007941 */ /* 0x000fea0003800000 */
.L_x_2432:
[----:B------:R0:W-:Y:S04]  /*1b50*/  STS [R12+0xc0], R9 ;  /* 0x0000c0090c007388 */ /* 0x0001e80000000800 */
[----:B------:R0:W-:Y:S04]  /*1b60*/  STS [R12+0xc4], R10 ;  /* 0x0000c40a0c007388 */ /* 0x0001e80000000800 */
[----:B------:R0:W-:Y:S02]  /*1b70*/  STS [R12+0xc8], R7 ;  /* 0x0000c8070c007388 */ /* 0x0001e40000000800 */
[----:B0-----:R-:W-:Y:S05]  /*1b80*/  WARPSYNC.COLLECTIVE R11, `(.L_x_2434) ;  /* 0x000000000b087348 */ /* 0x001fea0003c00000 */
[----:B------:R-:W-:Y:S01]  /*1b90*/  NOP ;  /* 0x0000000000007918 */ /* 0x000fe20000000000 */
[----:B0-----:R-:W-:Y:S01]  /*1ba0*/  ENDCOLLECTIVE ;  /* 0x000000000000791b */ /* 0x001fe20003800000 */
.L_x_2434:
[----:B------:R-:W-:Y:S05]  /*1bb0*/  BRA `(.L_x_2435) ;  /* 0xfffffff4003c7947 */ /* 0x000fea000383ffff */
.L_x_2422:
[----:B------:R-:W-:Y:S01]  /*1bc0*/  BSSY B0, `(.L_x_2436) ;  /* 0x0000004000007945 */ /* 0x000fe20003800000 */
[----:B012---:R-:W-:Y:S05]  /*1bd0*/  WARPSYNC.COLLECTIVE R11, `(.L_x_2437) ;  /* 0x000000000b087348 */ /* 0x007fea0003c00000 */
[----:B------:R-:W-:Y:S01]  /*1be0*/  NOP ;  /* 0x0000000000007918 */ /* 0x000fe20000000000 */
[----:B012---:R-:W-:Y:S01]  /*1bf0*/  ENDCOLLECTIVE ;  /* 0x000000000000791b */ /* 0x007fe20003800000 */
.L_x_2437:
[----:B------:R-:W-:Y:S05]  /*1c00*/  BSYNC B0 ;  /* 0x0000000000007941 */ /* 0x000fea0003800000 */
.L_x_2436:
[----:B------:R0:W-:Y:S04]  /*1c10*/  STS [R12+0xc0], R9 ;  /* 0x0000c0090c007388 */ /* 0x0001e80000000800 */
[----:B------:R0:W-:Y:S04]  /*1c20*/  STS [R12+0xc4], R10 ;  /* 0x0000c40a0c007388 */ /* 0x0001e80000000800 */
[----:B------:R0:W-:Y:S02]  /*1c30*/  STS [R12+0xc8], R7 ;  /* 0x0000c8070c007388 */ /* 0x0001e40000000800 */
[----:B0-----:R-:W-:Y:S05]  /*1c40*/  WARPSYNC.COLLECTIVE R11, `(.L_x_2438) ;  /* 0x000000000b087348 */ /* 0x001fea0003c00000 */
[----:B------:R-:W-:Y:S01]  /*1c50*/  NOP ;  /* 0x0000000000007918 */ /* 0x000fe20000000000 */
[----:B0-----:R-:W-:Y:S01]  /*1c60*/  ENDCOLLECTIVE ;  /* 0x000000000000791b */ /* 0x001fe20003800000 */
.L_x_2438:
[----:B------:R-:W-:Y:S05]  /*1c70*/  BRA `(.L_x_2439) ;  /* 0xfffffff4005c7947 */ /* 0x000fea000383ffff */
.L_x_2425:
[----:B------:R-:W-:Y:S01]  /*1c80*/  BSSY B0, `(.L_x_2440) ;  /* 0x0000005000007945 */ /* 0x000fe20003800000 */
[----:B------:R-:W-:-:S13]  /*1c90*/  ISETP.GE.U32.AND P0, PT, R8, 0x10, PT ;  /* 0x000000100800780c */ /* 0x000fda0003f06070 */
[----:B0123--:R-:W-:Y:S05]  /*1ca0*/  WARPSYNC.COLLECTIVE R11, `(.L_x_2441) ;  /* 0x000000000b087348 */ /* 0x00ffea0003c00000 */
[----:B------:R-:W-:Y:S01]  /*1cb0*/  NOP ;  /* 0x0000000000007918 */ /* 0x000fe20000000000 */
[----:B0123--:R-:W-:Y:S01]  /*1cc0*/  ENDCOLLECTIVE ;  /* 0x000000000000791b */ /* 0x00ffe20003800000 */
.L_x_2441:
[----:B------:R-:W-:Y:S05]  /*1cd0*/  BSYNC B0 ;  /* 0x0000000000007941 */ /* 0x000fea0003800000 */
.L_x_2440:
[----:B------:R0:W-:Y:S01]  /*1ce0*/  STS [R12+0xc0], R9 ;  /* 0x0000c0090c007388 */ /* 0x0001e20000000800 */
[----:B------:R-:W-:-:S03]  /*1cf0*/  ISETP.NE.OR P1, PT, R9, RZ, !P0 ;  /* 0x000000ff0900720c */ /* 0x000fc60004725670 */
[----:B------:R0:W-:Y:S04]  /*1d00*/  STS [R12+0xc4], R10 ;  /* 0x0000c40a0c007388 */ /* 0x0001e80000000800 */
[----:B------:R0:W-:Y:S06]  /*1d10*/  STS [R12+0xc8], R7 ;  /* 0x0000c8070c007388 */ /* 0x0001ec0000000800 */
[----:B0-----:R-:W-:Y:S05]  /*1d20*/  WARPSYNC.COLLECTIVE R11, `(.L_x_2442) ;  /* 0x000000000b087348 */ /* 0x001fea0003c00000 */
[----:B------:R-:W-:Y:S01]  /*1d30*/  NOP ;  /* 0x0000000000007918 */ /* 0x000fe20000000000 */
[----:B0-----:R-:W-:Y:S01]  /*1d40*/  ENDCOLLECTIVE ;  /* 0x000000000000791b */ /* 0x001fe20003800000 */
.L_x_2442:
        /* <DEDUP_REMOVED lines=9> */
.L_x_2443:
        /* <DEDUP_REMOVED lines=9> */
.L_x_2444:
[----:B------:R-:W-:Y:S05]  /*1e70*/  BRA `(.L_x_2445) ;  /* 0xfffffff400747947 */ /* 0x000fea000383ffff */
.L_x_2446:
        /* <DEDUP_REMOVED lines=16> */
.L_x_4476:


//--------------------- .text._Z30group_norm_nhwc_fwd_sum_kernelI11Fp32IOFp16WLi160EEv26Group_norm_nhwc_fwd_params --------------------------
	.section	.text._Z30group_norm_nhwc_fwd_sum_kernelI11Fp32IOFp16WLi160EEv26Group_norm_nhwc_fwd_params,"ax",@progbits
	.align	128
        .global         _Z30group_norm_nhwc_fwd_sum_kernelI11Fp32IOFp16WLi160EEv26Group_norm_nhwc_fwd_params
        .type           _Z30group_norm_nhwc_fwd_sum_kernelI11Fp32IOFp16WLi160EEv26Group_norm_nhwc_fwd_params,@function
        .size           _Z30group_norm_nhwc_fwd_sum_kernelI11Fp32IOFp16WLi160EEv26Group_norm_nhwc_fwd_params,(.L_x_4477 - _Z30group_norm_nhwc_fwd_sum_kernelI11Fp32IOFp16WLi160EEv26Group_norm_nhwc_fwd_params)
        .other          _Z30group_norm_nhwc_fwd_sum_kernelI11Fp32IOFp16WLi160EEv26Group_norm_nhwc_fwd_params,@"STO_CUDA_ENTRY STV_DEFAULT"
_Z30group_norm_nhwc_fwd_sum_kernelI11Fp32IOFp16WLi160EEv26Group_norm_nhwc_fwd_params:
.text._Z30group_norm_nhwc_fwd_sum_kernelI11Fp32IOFp16WLi160EEv26Group_norm_nhwc_fwd_params:
        /* <DEDUP_REMOVED lines=41> */
.L_x_2449:
        /* <DEDUP_REMOVED lines=22> */
.L_x_2448:
        /* <DEDUP_REMOVED lines=15> */
.L_x_2450:
        /* <DEDUP_REMOVED lines=78> */
.L_x_2447:
        /* <DEDUP_REMOVED lines=128> */
.L_x_2471:
        /* <DEDUP_REMOVED lines=39> */
.L_x_2451:
        /* <DEDUP_REMOVED lines=42> */
.L_x_2452:
        /* <DEDUP_REMOVED lines=9> */
.L_x_2453:
[----:B------:R-:W-:Y:S01]  /*1760*/  MOV R3, R22 ;  /* 0x0000001600037202 */ /* 0x000fe20000000f00 */
[----:B------:R-:W-:-:S07]  /*1770*/  IMAD.MOV.U32 R26, RZ, RZ, R27 ;  /* 0x000000ffff1a7224 */ /* 0x000fce00078e001b */
[----:B------:R-:W-:Y:S05]  /*1780*/  WARPSYNC.COLLECTIVE R21, `(.L_x_2454) ;  /* 0x0000000015087348 */ /* 0x000fea0003c00000 */
[----:B------:R0:W1:Y:S02]  /*1790*/  SHFL.UP P0, R27, R3, R0, R20 ;  /* 0x04000000031b7389 */ /* 0x0000640000000014 */
[----:B01----:R-:W-:Y:S01]  /*17a0*/  ENDCOLLECTIVE ;  /* 0x000000000000791b */ /* 0x003fe20003800000 */
.L_x_2454:
[----:B------:R-:W-:Y:S01]  /*17b0*/  @P6 IMAD.IADD R23, R23, 0x1, R26 ;  /* 0x0000000117176824 */ /* 0x000fe200078e021a */
[----:B------:R-:W-:Y:S01]  /*17c0*/  MOV R3, R4 ;  /* 0x0000000400037202 */ /* 0x000fe20000000f00 */
[----:B------:R-:W-:-:S07]  /*17d0*/  IMAD.MOV.U32 R25, RZ, RZ, R27 ;  /* 0x000000ffff197224 */ /* 0x000fce00078e001b */
[----:B------:R-:W-:Y:S05]  /*17e0*/  WARPSYNC.COLLECTIVE R21, `(.L_x_2455) ;  /* 0x0000000015087348 */ /* 0x000fea0003c00000 */
[----:B------:R0:W1:Y:S02]  /*17f0*/  SHFL.UP P0, R27, R3, R0, R20 ;  /* 0x04000000031b7389 */ /* 0x0000640000000014 */
[----:B01----:R-:W-:Y:S01]  /*1800*/  ENDCOLLECTIVE ;  /* 0x000000000000791b */ /* 0x003fe20003800000 */
.L_x_2455:
        /* <DEDUP_REMOVED lines=9> */
.L_x_2456:
[----:B------:R-:W-:Y:S02]  /*18a0*/  ISETP.GE.AND P6, PT, R24, 0x2, PT ;  /* 0x000000021800780c */ /* 0x000fe40003fc6270 */
[----:B------:R-:W-:Y:S01]  /*18b0*/  ISETP.NE.AND P5, PT, R23, RZ, PT ;  /* 0x000000ff1700720c */ /* 0x000fe20003fa5270 */
[----:B------:R-:W-:Y:S01]  /*18c0*/  IMAD.MOV.U32 R3, RZ, RZ, R22 ;  /* 0x000000ffff037224 */ /* 0x000fe200078e0016 */
[----:B------:R-:W-:-:S11]  /*18d0*/  MOV R26, R27 ;  /* 0x0000001b001a7202 */ /* 0x000fd60000000f00 */
[----:B------:R-:W-:Y:S05]  /*18e0*/  WARPSYNC.COLLECTIVE R21, `(.L_x_2457) ;  /* 0x0000000015087348 */ /* 0x000fea0003c00000 */
[----:B------:R0:W1:Y:S02]  /*18f0*/  SHFL.UP P0, R27, R3, R0, R20 ;  /* 0x04000000031b7389 */ /* 0x0000640000000014 */
[----:B01----:R-:W-:Y:S01]  /*1900*/  ENDCOLLECTIVE ;  /* 0x000000000000791b */ /* 0x003fe20003800000 */
.L_x_2457:
[----:B------:R-:W-:Y:S01]  /*1910*/  @P6 IADD3 R23, R23, R26, RZ ;  /* 0x0000001a17176210 */ /* 0x000fe20007ffe0ff */
[----:B------:R-:W-:Y:S01]  /*1920*/  IMAD.MOV.U32 R3, RZ, RZ, R4 ;  /* 0x000000ffff037224 */ /* 0x000fe200078e0004 */
[----:B------:R-:W-:-:S07]  /*1930*/  MOV R25, R27 ;  /* 0x0000001b00197202 */ /* 0x000fce0000000f00 */
[----:B------:R-:W-:Y:S05]  /*1940*/  WARPSYNC.COLLECTIVE R21, `(.L_x_2458) ;  /* 0x0000000015087348 */ /* 0x000fea0003c00000 */
[----:B------:R0:W1:Y:S02]  /*1950*/  SHFL.UP P0, R27, R3, R0, R20 ;  /* 0x04000000031b7389 */ /* 0x0000640000000014 */
[----:B01----:R-:W-:Y:S01]  /*1960*/  ENDCOLLECTIVE ;  /* 0x000000000000791b */ /* 0x003fe20003800000 */
.L_x_2458:
        /* <DEDUP_REMOVED lines=9> */
.L_x_2459:
[----:B------:R-:W-:Y:S02]  /*1a00*/  ISETP.GE.AND P6, PT, R24, 0x4, PT ;  /* 0x000000041800780c */ /* 0x000fe40003fc6270 */
[----:B------:R-:W-:Y:S02]  /*1a10*/  ISETP.NE.AND P5, PT, R23, RZ, PT ;  /* 0x000000ff1700720c */ /* 0x000fe40003fa5270 */
[----:B------:R-:W-:Y:S01]  /*1a20*/  MOV R3, R22 ;  /* 0x0000001600037202 */ /* 0x000fe20000000f00 */
[----:B------:R-:W-:-:S10]  /*1a30*/  IMAD.MOV.U32 R26, RZ, RZ, R27 ;  /* 0x000000ffff1a7224 */ /* 0x000fd400078e001b */
[----:B------:R-:W-:Y:S05]  /*1a40*/  WARPSYNC.COLLECTIVE R21, `(.L_x_2460) ;  /* 0x0000000015087348 */ /* 0x000fea0003c00000 */
[----:B------:R0:W1:Y:S02]  /*1a50*/  SHFL.UP P0, R27, R3, R0, R20 ;  /* 0x04000000031b7389 */ /* 0x0000640000000014 */
[----:B01----:R-:W-:Y:S01]  /*1a60*/  ENDCOLLECTIVE ;  /* 0x000000000000791b */ /* 0x003fe20003800000 */
.L_x_2460:
[----:B------:R-:W-:Y:S01]  /*1a70*/  @P6 IMAD.IADD R23, R23, 0x1, R26 ;  /* 0x0000000117176824 */ /* 0x000fe200078e021a */
[----:B------:R-:W-:Y:S01]  /*1a80*/  MOV R3, R4 ;  /* 0x0000000400037202 */ /* 0x000fe20000000f00 */
[----:B------:R-:W-:-:S07]  /*1a90*/  IMAD.MOV.U32 R25, RZ, RZ, R27 ;  /* 0x000000ffff197224 */ /* 0x000fce00078e001b */
[----:B------:R-:W-:Y:S05]  /*1aa0*/  WARPSYNC.COLLECTIVE R21, `(.L_x_2461) ;  /* 0x0000000015087348 */ /* 0x000fea0003c00000 */
[----:B------:R0:W1:Y:S02]  /*1ab0*/  SHFL.UP P0, R27, R3, R0, R20 ;  /* 0x04000000031b7389 */ /* 0x0000640000000014 */
[----:B01----:R-:W-:Y:S01]  /*1ac0*/  ENDCOLLECTIVE ;  /* 0x000000000000791b */ /* 0x003fe20003800000 */
.L_x_2461:
        /* <DEDUP_REMOVED lines=9> */
.L_x_2462:
[----:B------:R-:W-:Y:S02]  /*1b60*/  ISETP.NE.AND P5, PT, R23, RZ, PT ;  /* 0x000000ff1700720c */ /* 0x000fe40003fa5270 */
[----:B------:R-:W-:Y:S01]  /*1b70*/  ISETP.GE.AND P6, PT, R24, 0x8, PT ;  /* 0x000000081800780c */ /* 0x000fe20003fc6270 */
[----:B------:R-:W-:Y:S01]  /*1b80*/  IMAD.MOV.U32 R3, RZ, RZ, R22 ;  /* 0x000000ffff037224 */ /* 0x000fe200078e0016 */
[----:B------:R-:W-:-:S11]  /*1b90*/  MOV R26, R27 ;  /* 0x0000001b001a7202 */ /* 0x000fd60000000f00 */
[----:B------:R-:W-:Y:S05]  /*1ba0*/  WARPSYNC.COLLECTIVE R21, `(.L_x_2463) ;  /* 0x0000000015087348 */ /* 0x000fea0003c00000 */
[----:B------:R0:W1:Y:S02]  /*1bb0*/  SHFL.UP P0, R27, R3, R0, R20 ;  /* 0x04000000031b7389 */ /* 0x0000640000000014 */
[----:B01----:R-:W-:Y:S01]  /*1bc0*/  ENDCOLLECTIVE ;  /* 0x000000000000791b */ /* 0x003fe20003800000 */
.L_x_2463:
[----:B------:R-:W-:Y:S01]  /*1bd0*/  IMAD.MOV.U32 R3, RZ, RZ, R4 ;  /* 0x000000ffff037224 */ /* 0x000fe200078e0004 */
[----:B------:R-:W-:-:S07]  /*1be0*/  MOV R25, R27 ;  /* 0x0000001b00197202 */ /* 0x000fce0000000f00 */
[----:B------:R-:W-:Y:S05]  /*1bf0*/  WARPSYNC.COLLECTIVE R21, `(.L_x_2464) ;  /* 0x0000000015087348 */ /* 0x000fea0003c00000 */
[----:B------:R0:W1:Y:S02]  /*1c00*/  SHFL.UP P0, R27, R3, R0, R20 ;  /* 0x04000000031b7389 */ /* 0x0000640000000014 */
[----:B01----:R-:W-:Y:S01]  /*1c10*/  ENDCOLLECTIVE ;  /* 0x000000000000791b */ /* 0x003fe20003800000 */
.L_x_2464:
        /* <DEDUP_REMOVED lines=14> */
.L_x_2465:
[----:B------:R-:W-:Y:S02]  /*1d00*/  IMAD.MOV.U32 R3, RZ, RZ, R22 ;  /* 0x000000ffff037224 */ /* 0x000fe400078e0016 */
[----:B------:R-:W-:-:S07]  /*1d10*/  IMAD.MOV.U32 R26, RZ, RZ, R27 ;  /* 0x000000ffff1a7224 */ /* 0x000fce00078e001b */
[----:B------:R-:W-:Y:S05]  /*1d20*/  WARPSYNC.COLLECTIVE R21, `(.L_x_2466) ;  /* 0x0000000015087348 */ /* 0x000fea0003c00000 */
[----:B------:R0:W1:Y:S02]  /*1d30*/  SHFL.UP P0, R27, R3, R0, R20 ;  /* 0x04000000031b7389 */ /* 0x0000640000000014 */
[----:B01----:R-:W-:Y:S01]  /*1d40*/  ENDCOLLECTIVE ;  /* 0x000000000000791b */ /* 0x003fe20003800000 */
.L_x_2466:
[----:B------:R-:W-:Y:S01]  /*1d50*/  @P6 IADD3 R23, R23, R26, RZ ;  /* 0x0000001a17176210 */ /* 0x000fe20007ffe0ff */
[----:B------:R-:W-:Y:S01]  /*1d60*/  IMAD.MOV.U32 R3, RZ, RZ, R4 ;  /* 0x000000ffff037224 */ /* 0x000fe200078e0004 */
[----:B------:R-:W-:-:S07]  /*1d70*/  MOV R25, R27 ;  /* 0x0000001b00197202 */ /* 0x000fce0000000f00 */
[----:B------:R-:W-:Y:S05]  /*1d80*/  WARPSYNC.COLLECTIVE R21, `(.L_x_2467) ;  /* 0x0000000015087348 */ /* 0x000fea0003c00000 */
[----:B------:R0:W1:Y:S02]  /*1d90*/  SHFL.UP P0, R27, R3, R0, R20 ;  /* 0x04000000031b7389 */ /* 0x0000640000000014 */
[----:B01----:R-:W-:Y:S01]  /*1da0*/  ENDCOLLECTIVE ;  /* 0x000000000000791b */ /* 0x003fe20003800000 */
.L_x_2467:
        /* <DEDUP_REMOVED lines=9> */
.L_x_2468:
[----:B------:R-:W-:Y:S01]  /*1e40*/  IMAD.MOV.U32 R3, RZ, RZ, R22 ;  /* 0x000000ffff037224 */ /* 0x000fe200078e0016 */
[----:B------:R-:W-:-:S07]  /*1e50*/  MOV R25, R27 ;  /* 0x0000001b00197202 */ /* 0x000fce0000000f00 */
[----:B------:R-:W-:Y:S05]  /*1e60*/  WARPSYNC.COLLECTIVE R21, `(.L_x_2469) ;  /* 0x0000000015087348 */ /* 0x000fea0003c00000 */
[----:B------:R0:W1:Y:S02]  /*1e70*/  SHFL.UP P0, R27, R3, R0, R20 ;  /* 0x04000000031b7389 */ /* 0x0000640000000014 */
[----:B01----:R-:W-:Y:S01]  /*1e80*/  ENDCOLLECTIVE ;  /* 0x000000000000791b */ /* 0x003fe20003800000 */
.L_x_2469:
[----:B------:R-:W-:Y:S01]  /*1e90*/  IMAD.MOV.U32 R3, RZ, RZ, R4 ;  /* 0x000000ffff037224 */ /* 0x000fe200078e0004 */
[----:B------:R-:W-:-:S07]  /*1ea0*/  MOV R22, R27 ;  /* 0x0000001b00167202 */ /* 0x000fce0000000f00 */
[----:B------:R-:W-:Y:S05]  /*1eb0*/  WARPSYNC.COLLECTIVE R21, `(.L_x_2470) ;  /* 0x0000000015087348 */ /* 0x000fea0003c00000 */
[----:B------:R0:W1:Y:S02]  /*1ec0*/  SHFL.UP P0, R27, R3, R0, R20 ;  /* 0x04000000031b7389 */ /* 0x0000640000000014 */
[----:B01----:R-:W-:Y:S01]  /*1ed0*/  ENDCOLLECTIVE ;  /* 0x000000000000791b */ /* 0x003fe20003800000 */
.L_x_2470:
[----:B------:R-:W-:Y:S01]  /*1ee0*/  MOV R4, R27 ;  /* 0x0000001b00047202 */ /* 0x000fe20000000f00 */
[----:B------:R-:W-:Y:S06]  /*1ef0*/  BRA `(.L_x_2471) ;  /* 0xfffffff000b07947 */ /* 0x000fec000383ffff */
.L_x_2472:
        /* <DEDUP_REMOVED lines=16> */
.L_x_4477:


//--------------------- .text._Z30group_norm_nhwc_fwd_sum_kernelI11Bf16IOFp32WLi196EEv26Group_norm_nhwc_fwd_params --------------------------
	.section	.text._Z30group_norm_nhwc_fwd_sum_kernelI11Bf16IOFp32WLi196EEv26Group_norm_nhwc_fwd_params,"ax",@progbits
	.align	128
        .global         _Z30group_norm_nhwc_fwd_sum_kernelI11Bf16IOFp32WLi196EEv26Group_norm_nhwc_fwd_params
        .type           _Z30group_norm_nhwc_fwd_sum_kernelI11Bf16IOFp32WLi196EEv26Group_norm_nhwc_fwd_params,@function
        .size           _Z30group_norm_nhwc_fwd_sum_kernelI11Bf16IOFp32WLi196EEv26Group_norm_nhwc_fwd_params,(.L_x_4478 - _Z30group_norm_nhwc_fwd_sum_kernelI11Bf16IOFp32WLi196EEv26Group_norm_nhwc_fwd_params)
        .other          _Z30group_norm_nhwc_fwd_sum_kernelI11Bf16IOFp32WLi196EEv26Group_norm_nhwc_fwd_params,@"STO_CUDA_ENTRY STV_DEFAULT"
_Z30group_norm_nhwc_fwd_sum_kernelI11Bf16IOFp32WLi196EEv26Group_norm_nhwc_fwd_params:
.text._Z30group_norm_nhwc_fwd_sum_kernelI11Bf16IOFp32WLi196EEv26Group_norm_nhwc_fwd_params:
[----:B------:R-:W-:Y:S08]  /*0000*/  LDC R1, c[0x0][0x28] ;  /* 0x00000a00ff017b82 */ /* 0x000ff00000000800 */
[----:B------:R-:W0:Y:S01]  /*0010*/  S2UR UR4, SR_CTAID.Y ;  /* 0x00000000000479c3 */ /* 0x000e220000002600 */
[----:B------:R-:W1:Y:S01]  /*0020*/  S2R R0, SR_TID.X ;  /* 0x0000000000007919 */ /* 0x000e620000002100 */
[----:B------:R-:W-:-:S06]  /*0030*/  ULDC.64 UR6, c[0x0][0x208] ;  /* 0x0000820000067ab9 */ /* 0x000fcc0000000a00 */
        /* <DEDUP_REMOVED lines=10> */
[----:B------:R-:W-:-:S04]  /*00e0*/  ISETP.LT.AND.EX P0, PT, R2, R7, PT, P0 ;  /* 0x000000070200720c */ /* 0x000fc80003f01300 */
[----:B------:R-:W-:Y:S01]  /*00f0*/  SEL R2, R3, R6, P0 ;  /* 0x0000000603027207 */ /* 0x000fe20000000000 */
[----:B------:R-:W-:Y:S02]  /*0100*/  IMAD.MOV.U32 R6, RZ, RZ, RZ ;  /* 0x000000ffff067224 */ /* 0x000fe400078e00ff */
[----:B------:R-:W-:Y:S01]  /*0110*/  IMAD.MOV.U32 R3, RZ, RZ, RZ ;  /* 0x000000ffff037224 */ /* 0x000fe200078e00ff */
[----:B------:R-:W-:-:S13]  /*0120*/  ISETP.GE.AND P0, PT, R5, R2, PT ;  /* 0x000000020500720c */ /* 0x000fda0003f06270 */
[----:B0--3--:R-:W-:Y:S05]  /*0130*/  @P0 BRA `(.L_x_2473) ;  /* 0x0000000800680947 */ /* 0x009fea0003800000 */
[----:B------:R-:W0:Y:S01]  /*0140*/  LDC R11, c[0x0][0x2a0] ;  /* 0x0000a800ff0b7b82 */ /* 0x000e220000000800 */
[----:B------:R-:W-:Y:S01]  /*0150*/  IMAD.IADD R3, R2, 0x1, -R5 ;  /* 0x0000000102037824 */ /* 0x000fe200078e0a05 */
[----:B------:R-:W-:Y:S01]  /*0160*/  USHF.R.S32.HI UR4, URZ, 0x1f, UR8 ;  /* 0x0000001f3f047899 */ /* 0x000fe20008011408 */
[----:B------:R-:W-:-:S03]  /*0170*/  MOV R22, R5 ;  /* 0x0000000500167202 */ /* 0x000fc60000000f00 */
[----:B------:R-:W-:Y:S01]  /*0180*/  LOP3.LUT P0, R18, R3, 0x3, RZ, 0xc0, !PT ;  /* 0x0000000303127812 */ /* 0x000fe2000780c0ff */
[----:B------:R-:W-:Y:S01]  /*0190*/  IMAD.MOV.U32 R3, RZ, RZ, RZ ;  /* 0x000000ffff037224 */ /* 0x000fe200078e00ff */
[----:B------:R-:W1:Y:S01]  /*01a0*/  LDC.64 R8, c[0x0][0x280] ;  /* 0x0000a000ff087b82 */ /* 0x000e620000000a00 */
[----:B0-----:R-:W-:-:S05]  /*01b0*/  IMAD R10, R11, UR5, R4 ;  /* 0x000000050b0a7c24 */ /* 0x001fca000f8e0204 */
[----:B------:R-:W-:Y:S01]  /*01c0*/  SHF.R.S32.HI R11, RZ, 0x1f, R10 ;  /* 0x0000001fff0b7819 */ /* 0x000fe2000001140a */
[----:B-1----:R-:W-:-:S04]  /*01d0*/  IMAD R6, R8, UR4, RZ ;  /* 0x0000000408067c24 */ /* 0x002fc8000f8e02ff */
[----:B------:R-:W-:Y:S02]  /*01e0*/  IMAD R7, R9, UR8, R6 ;  /* 0x0000000809077c24 */ /* 0x000fe4000f8e0206 */
[----:B------:R-:W-:-:S04]  /*01f0*/  IMAD.WIDE.U32 R8, R8, UR8, R10 ;  /* 0x0000000808087c25 */ /* 0x000fc8000f8e000a */
[----:B------:R-:W-:Y:S02]  /*0200*/  IMAD.MOV.U32 R6, RZ, RZ, RZ ;  /* 0x000000ffff067224 */ /* 0x000fe400078e00ff */
[----:B------:R-:W-:Y:S01]  /*0210*/  IMAD.IADD R7, R9, 0x1, R7 ;  /* 0x0000000109077824 */ /* 0x000fe200078e0207 */
[----:B------:R-:W-:Y:S06]  /*0220*/  @!P0 BRA `(.L_x_2474) ;  /* 0x0000000000848947 */ /* 0x000fec0003800000 */
[----:B------:R-:W-:Y:S01]  /*0230*/  ULDC.64 UR10, c[0x0][0x270] ;  /* 0x00009c00000a7ab9 */ /* 0x000fe20000000a00 */
[----:B------:R-:W-:Y:S01]  /*0240*/  MOV R21, R5 ;  /* 0x0000000500157202 */ /* 0x000fe20000000f00 */
[----:B------:R-:W-:Y:S01]  /*0250*/  IMAD.MOV.U32 R3, RZ, RZ, RZ ;  /* 0x000000ffff037224 */ /* 0x000fe200078e00ff */
[----:B------:R-:W-:-:S04]  /*0260*/  ISETP.GE.U32.AND P0, PT, R10, UR10, PT ;  /* 0x0000000a0a007c0c */ /* 0x000fc8000bf06070 */
[----:B------:R-:W-:-:S13]  /*0270*/  ISETP.GE.AND.EX P0, PT, R11, UR11, PT, P0 ;  /* 0x0000000b0b007c0c */ /* 0x000fda000bf06300 */
.L_x_2475:
        /* <DEDUP_REMOVED lines=9> */
[----:B------:R-:W-:-:S05]  /*0310*/  @!P0 LEA.HI.X R13, R16, R13, R14, 0x1, P1 ;  /* 0x0000000d100d8211 */ /* 0x000fca00008f0c0e */
[----:B------:R-:W2:Y:S01]  /*0320*/  @!P0 LDG.E R12, desc[UR6][R12.64] ;  /* 0x000000060c0c8981 */ /* 0x000ea2000c1e1900 */
[----:B------:R-:W-:Y:S01]  /*0330*/  PRMT R14, RZ, 0x7610, R14 ;  /* 0x00007610ff0e7816 */ /* 0x000fe2000000000e */
[----:B------:R-:W-:Y:S01]  /*0340*/  VIADD R18, R18, 0xffffffff ;  /* 0xffffffff12127836 */ /* 0x000fe20000000000 */
[----:B------:R-:W-:Y:S02]  /*0350*/  PRMT R15, RZ, 0x7610, R15 ;  /* 0x00007610ff0f7816 */ /* 0x000fe4000000000f */
[----:B------:R-:W-:Y:S02]  /*0360*/  IADD3 R22, P2, R21, 0x1, RZ ;  /* 0x0000000115167810 */ /* 0x000fe40007f5e0ff */
[----:B------:R-:W-:Y:S02]  /*0370*/  ISETP.NE.AND P1, PT, R18, RZ, PT ;  /* 0x000000ff1200720c */ /* 0x000fe40003f25270 */
[----:B------:R-:W-:Y:S01]  /*0380*/  MOV R21, R22 ;  /* 0x0000001600157202 */ /* 0x000fe20000000f00 */
[----:B------:R-:W-:Y:S01]  /*0390*/  IMAD.X R19, RZ, RZ, R19, P2 ;  /* 0x000000ffff137224 */ /* 0x000fe200010e0613 */
[----:B--2---:R-:W-:-:S02]  /*03a0*/  @!P0 PRMT R14, R12, 0x7632, R14 ;  /* 0x000076320c0e8816 */ /* 0x004fc4000000000e */
[----:B------:R-:W-:-:S03]  /*03b0*/  @!P0 PRMT R15, R12, 0x7610, R15 ;  /* 0x000076100c0f8816 */ /* 0x000fc6000000000f */
[----:B------:R-:W-:Y:S01]  /*03c0*/  IMAD.U32 R14, R14, 0x10000, RZ ;  /* 0x000100000e0e7824 */ /* 0x000fe200078e00ff */
[----:B------:R-:W-:-:S03]  /*03d0*/  SHF.L.U32 R15, R15, 0x10, RZ ;  /* 0x000000100f0f7819 */ /* 0x000fc600000006ff */
[----:B------:R-:W-:Y:S02]  /*03e0*/  FMUL.FTZ R16, R14, R14 ;  /* 0x0000000e0e107220 */ /* 0x000fe40000410000 */
[C---:B------:R-:W-:Y:S02]  /*03f0*/  FADD.FTZ R17, R15.reuse, R14 ;  /* 0x0000000e0f117221 */ /* 0x040fe40000010000 */
[----:B------:R-:W-:Y:S02]  /*0400*/  FFMA.FTZ R16, R15, R15, R16 ;  /* 0x0000000f0f107223 */ /* 0x000fe40000010010 */
[----:B------:R-:W-:Y:S02]  /*0410*/  FADD.FTZ R6, R17, R6 ;  /* 0x0000000611067221 */ /* 0x000fe40000010000 */
[----:B------:R-:W-:Y:S01]  /*0420*/  FADD.FTZ R3, R16, R3 ;  /* 0x0000000310037221 */ /* 0x000fe20000010000 */
[----:B------:R-:W-:Y:S06]  /*0430*/  @P1 BRA `(.L_x_2475) ;  /* 0xfffffffc00901947 */ /* 0x000fec000383ffff */
.L_x_2474:
        /* <DEDUP_REMOVED lines=9> */
.L_x_2476:
[----:B------:R-:W0:Y:S01]  /*04d0*/  @!P0 LDC.64 R12, c[0x0][0x270] ;  /* 0x00009c00ff0c8b82 */ /* 0x000e220000000a00 */
[----:B------:R-:W-:Y:S01]  /*04e0*/  @!P0 IADD3 R23, P1, R22, -0x1, RZ ;  /* 0xffffffff16178810 */ /* 0x000fe20007f3e0ff */
[----:B------:R-:W-:-:S03]  /*04f0*/  @!P0 IMAD.MOV.U32 R10, RZ, RZ, R8 ;  /* 0x000000ffff0a8224 */ /* 0x000fc600078e0008 */
[----:B------:R-:W-:-:S03]  /*0500*/  @!P0 IADD3.X R11, R5, -0x1, RZ, P1, !PT ;  /* 0xffffffff050b8810 */ /* 0x000fc60000ffe4ff */
[----:B------:R-:W1:Y:S08]  /*0510*/  @!P0 LDC.64 R18, c[0x0][0x270] ;  /* 0x00009c00ff128b82 */ /* 0x000e700000000a00 */
[----:B------:R-:W2:Y:S08]  /*0520*/  @!P0 LDC.64 R14, c[0x0][0x220] ;  /* 0x00008800ff0e8b82 */ /* 0x000eb00000000a00 */
[----:B------:R-:W3:Y:S01]  /*0530*/  @!P0 LDC.64 R16, c[0x0][0x220] ;  /* 0x00008800ff108b82 */ /* 0x000ee20000000a00 */
[----:B0-----:R-:W-:Y:S01]  /*0540*/  @!P0 IMAD R24, R11, R12, RZ ;  /* 0x0000000c0b188224 */ /* 0x001fe200078e02ff */
[----:B------:R-:W-:-:S03]  /*0550*/  @!P0 MOV R11, R7 ;  /* 0x00000007000b8202 */ /* 0x000fc60000000f00 */
[C---:B------:R-:W-:Y:S02]  /*0560*/  @!P0 IMAD R13, R23.reuse, R13, R24 ;  /* 0x0000000d170d8224 */ /* 0x040fe400078e0218 */
[----:B------:R-:W-:Y:S02]  /*0570*/  @!P0 IMAD.WIDE.U32 R20, R23, R12, R10 ;  /* 0x0000000c17148225 */ /* 0x000fe400078e000a */
[----:B------:R-:W0:Y:S02]  /*0580*/  @!P0 LDC.64 R10, c[0x0][0x270] ;  /* 0x00009c00ff0a8b82 */ /* 0x000e240000000a00 */
[----:B------:R-:W-:Y:S01]  /*0590*/  @!P0 IMAD.IADD R21, R21, 0x1, R13 ;  /* 0x0000000115158824 */ /* 0x000fe200078e020d */
[----:B------:R-:W-:Y:S01]  /*05a0*/  @!P0 MOV R13, R7 ;  /* 0x00000007000d8202 */ /* 0x000fe20000000f00 */
[----:B-1----:R-:W-:Y:S02]  /*05b0*/  @!P0 IMAD R23, R5, R18, RZ ;  /* 0x0000001205178224 */ /* 0x002fe400078e02ff */
[----:B------:R-:W-:Y:S01]  /*05c0*/  @!P0 IMAD.MOV.U32 R12, RZ, RZ, R8 ;  /* 0x000000ffff0c8224 */ /* 0x000fe200078e0008 */
[----:B--2---:R-:W-:Y:S01]  /*05d0*/  @!P0 LEA R14, P1, R20, R14, 0x1 ;  /* 0x0000000e140e8211 */ /* 0x004fe200078208ff */
[C---:B------:R-:W-:Y:S01]  /*05e0*/  @!P0 IMAD R25, R22.reuse, R19, R23 ;  /* 0x0000001316198224 */ /* 0x040fe200078e0217 */
[C---:B------:R-:W-:Y:S01]  /*05f0*/  @!P0 IADD3 R23, P2, R22.reuse, 0x1, RZ ;  /* 0x0000000116178810 */ /* 0x040fe20007f5e0ff */
[----:B------:R-:W-:Y:S01]  /*0600*/  @!P0 IMAD.WIDE.U32 R12, R22, R18, R12 ;  /* 0x00000012160c8225 */ /* 0x000fe200078e000c */
[----:B------:R-:W-:Y:S01]  /*0610*/  @!P0 LEA.HI.X R15, R20, R15, R21, 0x1, P1 ;  /* 0x0000000f140f8211 */ /* 0x000fe200008f0c15 */
[----:B------:R-:W1:Y:S02]  /*0620*/  @!P0 LDC.64 R18, c[0x0][0x270] ;  /* 0x00009c00ff128b82 */ /* 0x000e640000000a00 */
[----:B------:R-:W-:Y:S01]  /*0630*/  @!P0 IMAD.IADD R13, R13, 0x1, R25 ;  /* 0x000000010d0d8824 */ /* 0x000fe200078e0219 */
[C---:B---3--:R-:W-:Y:S01]  /*0640*/  @!P0 LEA R16, P1, R12.reuse, R16, 0x1 ;  /* 0x000000100c108211 */ /* 0x048fe200078208ff */
[----:B------:R-:W-:Y:S01]  /*0650*/  @!P0 IMAD.X R25, RZ, RZ, R5, P2 ;  /* 0x000000ffff198224 */ /* 0x000fe200010e0605 */
[----:B------:R2:W3:Y:S02]  /*0660*/  @!P0 LDG.E R26, desc[UR6][R14.64] ;  /* 0x000000060e1a8981 */ /* 0x0004e4000c1e1900 */
[----:B------:R-:W-:Y:S01]  /*0670*/  @!P0 LEA.HI.X R17, R12, R17, R13, 0x1, P1 ;  /* 0x000000110c118211 */ /* 0x000fe200008f0c0d */
[----:B------:R-:W4:Y:S01]  /*0680*/  @!P0 LDC.64 R20, c[0x0][0x220] ;  /* 0x00008800ff148b82 */ /* 0x000f220000000a00 */
[----:B------:R-:W-:Y:S01]  /*0690*/  @!P0 IADD3 R27, P1, R22, 0x2, RZ ;  /* 0x00000002161b8810 */ /* 0x000fe20007f3e0ff */
[----:B0-----:R-:W-:-:S02]  /*06a0*/  @!P0 IMAD R24, R25, R10, RZ ;  /* 0x0000000a19188224 */ /* 0x001fc400078e02ff */
[----:B------:R0:W5:Y:S04]  /*06b0*/  @!P0 LDG.E R16, desc[UR6][R16.64] ;  /* 0x0000000610108981 */ /* 0x000168000c1e1900 */
[----:B------:R-:W0:Y:S01]  /*06c0*/  @!P0 LDC.64 R12, c[0x0][0x220] ;  /* 0x00008800ff0c8b82 */ /* 0x000e220000000a00 */
[----:B--2---:R-:W-:Y:S01]  /*06d0*/  @!P0 MOV R14, R8 ;  /* 0x00000008000e8202 */ /* 0x004fe20000000f00 */
[----:B------:R-:W-:Y:S02]  /*06e0*/  @!P0 IMAD.MOV.U32 R15, RZ, RZ, R7 ;  /* 0x000000ffff0f8224 */ /* 0x000fe400078e0007 */
[C---:B------:R-:W-:Y:S02]  /*06f0*/  @!P0 IMAD R29, R23.reuse, R11, R24 ;  /* 0x0000000b171d8224 */ /* 0x040fe400078e0218 */
[----:B------:R-:W-:-:S04]  /*0700*/  @!P0 IMAD.WIDE.U32 R10, R23, R10, R14 ;  /* 0x0000000a170a8225 */ /* 0x000fc800078e000e */
[----:B------:R-:W-:Y:S01]  /*0710*/  @!P0 IMAD.X R23, RZ, RZ, R5, P1 ;  /* 0x000000ffff178224 */ /* 0x000fe200008e0605 */
[----:B------:R-:W-:-:S03]  /*0720*/  @!P0 IADD3 R29, R11, R29, RZ ;  /* 0x0000001d0b1d8210 */ /* 0x000fc60007ffe0ff */
[----:B-1----:R-:W-:Y:S01]  /*0730*/  @!P0 IMAD R28, R23, R18, RZ ;  /* 0x00000012171c8224 */ /* 0x002fe200078e02ff */
[----:B----4-:R-:W-:Y:S01]  /*0740*/  @!P0 LEA R20, P1, R10, R20, 0x1 ;  /* 0x000000140a148211 */ /* 0x010fe200078208ff */
[----:B------:R-:W-:-:S04]  /*0750*/  @!P0 IMAD.WIDE.U32 R24, R27, R18, R14 ;  /* 0x000000121b188225 */ /* 0x000fc800078e000e */
[----:B------:R-:W-:Y:S01]  /*0760*/  @!P0 IMAD R19, R27, R19, R28 ;  /* 0x000000131b138224 */ /* 0x000fe200078e021c */
[----:B------:R-:W-:Y:S02]  /*0770*/  @!P0 LEA.HI.X R21, R10, R21, R29, 0x1, P1 ;  /* 0x000000150a158211 */ /* 0x000fe400008f0c1d */
[C---:B0-----:R-:W-:Y:S01]  /*0780*/  @!P0 LEA R12, P1, R24.reuse, R12, 0x1 ;  /* 0x0000000c180c8211 */ /* 0x041fe200078208ff */
[----:B------:R-:W-:Y:S02]  /*0790*/  @!P0 IMAD.IADD R10, R25, 0x1, R19 ;  /* 0x00000001190a8824 */ /* 0x000fe400078e0213 */
[----:B------:R-:W2:Y:S03]  /*07a0*/  @!P0 LDG.E R20, desc[UR6][R20.64] ;  /* 0x0000000614148981 */ /* 0x000ea6000c1e1900 */
[----:B------:R-:W-:-:S05]  /*07b0*/  @!P0 LEA.HI.X R13, R24, R13, R10, 0x1, P1 ;  /* 0x0000000d180d8211 */ /* 0x000fca00008f0c0a */
[----:B------:R0:W4:Y:S01]  /*07c0*/  @!P0 LDG.E R12, desc[UR6][R12.64] ;  /* 0x000000060c0c8981 */ /* 0x000122000c1e1900 */
[----:B------:R-:W-:Y:S02]  /*07d0*/  PRMT R10, RZ, 0x7610, R10 ;  /* 0x00007610ff0a7816 */ /* 0x000fe4000000000a */
[----:B------:R-:W-:Y:S01]  /*07e0*/  PRMT R11, RZ, 0x7610, R11 ;  /* 0x00007610ff0b7816 */ /* 0x000fe2000000000b */
[----:B------:R-:W-:Y:S01]  /*07f0*/  VIADD R17, R22, 0x3 ;  /* 0x0000000316117836 */ /* 0x000fe20000000000 */
[----:B------:R-:W-:-:S04]  /*0800*/  PRMT R15, RZ, 0x7610, R15 ;  /* 0x00007610ff0f7816 */ /* 0x000fc8000000000f */
[----:B------:R-:W-:Y:S02]  /*0810*/  ISETP.GE.AND P1, PT, R17, R2, PT ;  /* 0x000000021100720c */ /* 0x000fe40003f26270 */
[----:B------:R-:W-:-:S05]  /*0820*/  IADD3 R22, P2, R22, 0x4, RZ ;  /* 0x0000000416167810 */ /* 0x000fca0007f5e0ff */
[----:B------:R-:W-:Y:S01]  /*0830*/  IMAD.X R5, RZ, RZ, R5, P2 ;  /* 0x000000ffff057224 */ /* 0x000fe200010e0605 */
[C---:B---3--:R-:W-:Y:S02]  /*0840*/  @!P0 PRMT R10, R26.reuse, 0x7632, R10 ;  /* 0x000076321a0a8816 */ /* 0x048fe4000000000a */
[----:B------:R-:W-:-:S03]  /*0850*/  @!P0 PRMT R11, R26, 0x7610, R11 ;  /* 0x000076101a0b8816 */ /* 0x000fc6000000000b */
[----:B------:R-:W-:Y:S01]  /*0860*/  IMAD.U32 R14, R10, 0x10000, RZ ;  /* 0x000100000a0e7824 */ /* 0x000fe200078e00ff */
[----:B------:R-:W-:Y:S02]  /*0870*/  PRMT R10, RZ, 0x7610, R10 ;  /* 0x00007610ff0a7816 */ /* 0x000fe4000000000a */
[----:B------:R-:W-:Y:S01]  /*0880*/  SHF.L.U32 R11, R11, 0x10, RZ ;  /* 0x000000100b0b7819 */ /* 0x000fe200000006ff */
[----:B------:R-:W-:Y:S01]  /*0890*/  FMUL.FTZ R18, R14, R14 ;  /* 0x0000000e0e127220 */ /* 0x000fe20000410000 */
[----:B-----5:R-:W-:-:S03]  /*08a0*/  @!P0 PRMT R10, R16, 0x7632, R10 ;  /* 0x00007632100a8816 */ /* 0x020fc6000000000a */
[C---:B0-----:R-:W-:Y:S01]  /*08b0*/  FADD.FTZ R13, R11.reuse, R14 ;  /* 0x0000000e0b0d7221 */ /* 0x041fe20000010000 */
[----:B------:R-:W-:Y:S01]  /*08c0*/  FFMA.FTZ R18, R11, R11, R18 ;  /* 0x0000000b0b127223 */ /* 0x000fe20000010012 */
[----:B------:R-:W-:Y:S01]  /*08d0*/  @!P0 PRMT R15, R16, 0x7610, R15 ;  /* 0x00007610100f8816 */ /* 0x000fe2000000000f */
[----:B------:R-:W-:Y:S02]  /*08e0*/  IMAD.U32 R10, R10, 0x10000, RZ ;  /* 0x000100000a0a7824 */ /* 0x000fe400078e00ff */
[----:B------:R-:W-:Y:S01]  /*08f0*/  FADD.FTZ R17, R13, R6 ;  /* 0x000000060d117221 */ /* 0x000fe20000010000 */
[----:B------:R-:W-:Y:S02]  /*0900*/  PRMT R11, RZ, 0x7610, R11 ;  /* 0x00007610ff0b7816 */ /* 0x000fe4000000000b */
[----:B------:R-:W-:Y:S01]  /*0910*/  PRMT R13, RZ, 0x7610, R13 ;  /* 0x00007610ff0d7816 */ /* 0x000fe2000000000d */
[----:B------:R-:W-:Y:S01]  /*0920*/  FMUL.FTZ R6, R10, R10 ;  /* 0x0000000a0a067220 */ /* 0x000fe20000410000 */
[----:B------:R-:W-:Y:S01]  /*0930*/  SHF.L.U32 R15, R15, 0x10, RZ ;  /* 0x000000100f0f7819 */ /* 0x000fe200000006ff */
[--C-:B------:R-:W-:Y:S01]  /*0940*/  FADD.FTZ R19, R18, R3.reuse ;  /* 0x0000000312137221 */ /* 0x100fe20000010000 */
[----:B------:R-:W-:-:S03]  /*0950*/  PRMT R3, RZ, 0x7610, R3 ;  /* 0x00007610ff037816 */ /* 0x000fc60000000003 */
[C---:B------:R-:W-:Y:S01]  /*0960*/  FADD.FTZ R10, R15.reuse, R10 ;  /* 0x0000000a0f0a7221 */ /* 0x040fe20000010000 */
[----:B------:R-:W-:Y:S01]  /*0970*/  FFMA.FTZ R6, R15, R15, R6 ;  /* 0x0000000f0f067223 */ /* 0x000fe20000010006 */
[----:B------:R-:W-:Y:S02]  /*0980*/  PRMT R15, RZ, 0x7610, R15 ;  /* 0x00007610ff0f7816 */ /* 0x000fe4000000000f */
[C---:B--2---:R-:W-:Y:S02]  /*0990*/  @!P0 PRMT R11, R20.reuse, 0x7632, R11 ;  /* 0x00007632140b8816 */ /* 0x044fe4000000000b */
[----:B------:R-:W-:-:S03]  /*09a0*/  @!P0 PRMT R13, R20, 0x7610, R13 ;  /* 0x00007610140d8816 */ /* 0x000fc6000000000d */
[----:B------:R-:W-:Y:S02]  /*09b0*/  IMAD.U32 R14, R11, 0x10000, RZ ;  /* 0x000100000b0e7824 */ /* 0x000fe400078e00ff */
[----:B------:R-:W-:Y:S01]  /*09c0*/  IMAD.U32 R13, R13, 0x10000, RZ ;  /* 0x000100000d0d7824 */ /* 0x000fe200078e00ff */
[C---:B----4-:R-:W-:Y:S01]  /*09d0*/  @!P0 PRMT R3, R12.reuse, 0x7632, R3 ;  /* 0x000076320c038816 */ /* 0x050fe20000000003 */
[----:B------:R-:W-:Y:S01]  /*09e0*/  FADD.FTZ R17, R17, R10 ;  /* 0x0000000a11117221 */ /* 0x000fe20000010000 */
[----:B------:R-:W-:Y:S01]  /*09f0*/  @!P0 PRMT R15, R12, 0x7610, R15 ;  /* 0x000076100c0f8816 */ /* 0x000fe2000000000f */
[----:B------:R-:W-:Y:S01]  /*0a00*/  FMUL.FTZ R10, R14, R14 ;  /* 0x0000000e0e0a7220 */ /* 0x000fe20000410000 */
[----:B------:R-:W-:Y:S01]  /*0a10*/  SHF.L.U32 R12, R3, 0x10, RZ ;  /* 0x00000010030c7819 */ /* 0x000fe200000006ff */
[----:B------:R-:W-:Y:S01]  /*0a20*/  FADD.FTZ R14, R13, R14 ;  /* 0x0000000e0d0e7221 */ /* 0x000fe20000010000 */
[----:B------:R-:W-:Y:S01]  /*0a30*/  FADD.FTZ R19, R19, R6 ;  /* 0x0000000613137221 */ /* 0x000fe20000010000 */
[----:B------:R-:W-:Y:S01]  /*0a40*/  FFMA.FTZ R10, R13, R13, R10 ;  /* 0x0000000d0d0a7223 */ /* 0x000fe2000001000a */
[----:B------:R-:W-:-:S02]  /*0a50*/  IMAD.U32 R15, R15, 0x10000, RZ ;  /* 0x000100000f0f7824 */ /* 0x000fc400078e00ff */
[----:B------:R-:W-:Y:S01]  /*0a60*/  FADD.FTZ R17, R17, R14 ;  /* 0x0000000e11117221 */ /* 0x000fe20000010000 */
[----:B------:R-:W-:Y:S01]  /*0a70*/  FMUL.FTZ R14, R12, R12 ;  /* 0x0000000c0c0e7220 */ /* 0x000fe20000410000 */
[----:B------:R-:W-:Y:S01]  /*0a80*/  FADD.FTZ R19, R19, R10 ;  /* 0x0000000a13137221 */ /* 0x000fe20000010000 */
[C---:B------:R-:W-:Y:S02]  /*0a90*/  FADD.FTZ R6, R15.reuse, R12 ;  /* 0x0000000c0f067221 */ /* 0x040fe40000010000 */
[----:B------:R-:W-:Y:S02]  /*0aa0*/  FFMA.FTZ R14, R15, R15, R14 ;  /* 0x0000000f0f0e7223 */ /* 0x000fe4000001000e */
[----:B------:R-:W-:Y:S02]  /*0ab0*/  FADD.FTZ R6, R17, R6 ;  /* 0x0000000611067221 */ /* 0x000fe40000010000 */
[----:B------:R-:W-:Y:S01]  /*0ac0*/  FADD.FTZ R3, R19, R14 ;  /* 0x0000000e13037221 */ /* 0x000fe20000010000 */
[----:B------:R-:W-:Y:S06]  /*0ad0*/  @!P1 BRA `(.L_x_2476) ;  /* 0xfffffff8007c9947 */ /* 0x000fec000383ffff */
.L_x_2473:
[----:B------:R-:W-:Y:S02]  /*0ae0*/  ULDC UR9, c[0x0][0x29c] ;  /* 0x0000a70000097ab9 */ /* 0x000fe40000000800 */
[----:B------:R-:W0:Y:S01]  /*0af0*/  I2F.U32.RP R2, UR9 ;  /* 0x0000000900027d06 */ /* 0x000e220008209000 */
[----:B------:R-:W-:-:S07]  /*0b00*/  ISETP.NE.U32.AND P2, PT, RZ, UR9, PT ;  /* 0x00000009ff007c0c */ /* 0x000fce000bf45070 */
[----:B0-----:R-:W0:Y:S02]  /*0b10*/  MUFU.RCP R2, R2 ;  /* 0x0000000200027308 */ /* 0x001e240000001000 */
[----:B0-----:R-:W-:Y:S02]  /*0b20*/  IADD3 R8, R2, 0xffffffe, RZ ;  /* 0x0ffffffe02087810 */ /* 0x001fe40007ffe0ff */
[----:B------:R-:W0:Y:S04]  /*0b30*/  S2R R2, SR_CgaCtaId ;  /* 0x0000000000027919 */ /* 0x000e280000008800 */
[----:B------:R1:W2:Y:S02]  /*0b40*/  F2I.FTZ.U32.TRUNC.NTZ R9, R8 ;  /* 0x0000000800097305 */ /* 0x0002a4000021f000 */
[----:B-1----:R-:W-:-:S02]  /*0b50*/  IMAD.MOV.U32 R8, RZ, RZ, RZ ;  /* 0x000000ffff087224 */ /* 0x002fc400078e00ff */
[----:B--2---:R-:W-:-:S04]  /*0b60*/  IMAD.MOV R5, RZ, RZ, -R9 ;  /* 0x000000ffff057224 */ /* 0x004fc800078e0a09 */
        /* <DEDUP_REMOVED lines=8> */
[----:B------:R-:W-:Y:S02]  /*0bf0*/  ISETP.GE.U32.AND P1, PT, R7, UR9, PT ;  /* 0x0000000907007c0c */ /* 0x000fe4000bf26070 */
[----:B------:R-:W-:-:S04]  /*0c00*/  MOV R7, 0x400 ;  /* 0x0000040000077802 */ /* 0x000fc80000000f00 */
[----:B0-----:R-:W-:-:S07]  /*0c10*/  LEA R7, R2, R7, 0x18 ;  /* 0x0000000702077211 */ /* 0x001fce00078ec0ff */
[----:B------:R-:W-:Y:S01]  /*0c20*/  @P1 VIADD R5, R5, 0x1 ;  /* 0x0000000105051836 */ /* 0x000fe20000000000 */
[----:B------:R-:W-:-:S04]  /*0c30*/  @!P2 LOP3.LUT R5, RZ, UR9, RZ, 0x33, !PT ;  /* 0x00000009ff05ac12 */ /* 0x000fc8000f8e33ff */
[----:B------:R-:W-:-:S05]  /*0c40*/  IADD3 R9, -R5, RZ, RZ ;  /* 0x000000ff05097210 */ /* 0x000fca0007ffe1ff */
        /* <DEDUP_REMOVED lines=10> */
[----:B0-----:R-:W-:Y:S01]  /*0cf0*/  IMAD R6, R0, 0x54, R7 ;  /* 0x0000005400067824 */ /* 0x001fe200078e0207 */
[----:B------:R-:W0:Y:S04]  /*0d00*/  S2R R17, SR_LANEID ;  /* 0x0000000000117919 */ /* 0x000e280000000000 */
[----:B------:R-:W1:Y:S04]  /*0d10*/  LDS R2, [R6+0x21c] ;  /* 0x00021c0006027984 */ /* 0x000e680000000800 */
[----:B------:R-:W-:Y:S04]  /*0d20*/  LDS R3, [R6+0x220] ;  /* 0x0002200006037984 */ /* 0x000fe80000000800 */
[----:B------:R-:W-:Y:S04]  /*0d30*/  LDS R8, [R6+0x214] ;  /* 0x0002140006087984 */ /* 0x000fe80000000800 */
[----:B------:R-:W2:Y:S04]  /*0d40*/  LDS R22, [R6+0x228] ;  /* 0x0002280006167984 */ /* 0x000ea80000000800 */
[----:B------:R-:W3:Y:S04]  /*0d50*/  LDS R19, [R6+0x234] ;  /* 0x0002340006137984 */ /* 0x000ee80000000800 */
[----:B------:R-:W4:Y:S04]  /*0d60*/  LDS R18, [R6+0x240] ;  /* 0x0002400006127984 */ /* 0x000f280000000800 */
[----:B------:R-:W-:Y:S04]  /*0d70*/  LDS R20, [R6+0x224] ;  /* 0x0002240006147984 */ /* 0x000fe80000000800 */
[----:B------:R-:W5:Y:S04]  /*0d80*/  LDS R23, [R6+0x218] ;  /* 0x0002180006177984 */ /* 0x000f680000000800 */
[----:B------:R-:W0:Y:S04]  /*0d90*/  LDS R12, [R6+0x24c] ;  /* 0x00024c00060c7984 */ /* 0x000e280000000800 */
[----:B------:R-:W0:Y:S04]  /*0da0*/  LDS R24, [R6+0x22c] ;  /* 0x00022c0006187984 */ /* 0x000e280000000800 */
[----:B------:R-:W0:Y:S01]  /*0db0*/  LDS R26, [R6+0x230] ;  /* 0x00023000061a7984 */ /* 0x000e220000000800 */
[----:B-1----:R-:W-:-:S03]  /*0dc0*/  ISETP.NE.AND P0, PT, R2, RZ, PT ;  /* 0x000000ff0200720c */ /* 0x002fc60003f05270 */
[----:B------:R-:W1:Y:S04]  /*0dd0*/  LDS R13, [R6+0x258] ;  /* 0x00025800060d7984 */ /* 0x000e680000000800 */
[----:B------:R-:W1:Y:S04]  /*0de0*/  LDS R16, [R6+0x238] ;  /* 0x0002380006107984 */ /* 0x000e680000000800 */
[----:B------:R-:W1:Y:S01]  /*0df0*/  LDS R21, [R6+0x23c] ;  /* 0x00023c0006157984 */ /* 0x000e620000000800 */
        /* <DEDUP_REMOVED lines=10> */
[----:B0-----:R-:W-:-:S03]  /*0ea0*/  ISETP.NE.AND P0, PT, R12, RZ, PT ;  /* 0x000000ff0c00720c */ /* 0x001fc60003f05270 */
[----:B------:R-:W0:Y:S01]  /*0eb0*/  LDS R9, [R6+0x25c] ;  /* 0x00025c0006097984 */ /* 0x000e220000000800 */
[----:B------:R-:W-:Y:S01]  /*0ec0*/  @!P1 FADD.FTZ R24, R3, R24 ;  /* 0x0000001803189221 */ /* 0x000fe20000010000 */
[----:B------:R-:W-:Y:S02]  /*0ed0*/  SHF.R.U32.HI R3, RZ, 0x2, R17 ;  /* 0x00000002ff037819 */ /* 0x000fe40000011611 */
[----:B------:R-:W0:Y:S01]  /*0ee0*/  LDS R8, [R6+0x260] ;  /* 0x0002600006087984 */ /* 0x000e220000000800 */
[----:B------:R-:W-:Y:S01]  /*0ef0*/  @!P1 FADD.FTZ R26, R20, R26 ;  /* 0x0000001a141a9221 */ /* 0x000fe20000010000 */
[----:B-1----:R-:W-:Y:S01]  /*0f00*/  ISETP.NE.AND P1, PT, R13, RZ, PT ;  /* 0x000000ff0d00720c */ /* 0x002fe20003f25270 */
[----:B------:R-:W-:Y:S02]  /*0f10*/  @!P2 FADD.FTZ R16, R24, R16 ;  /* 0x000000101810a221 */ /* 0x000fe40000010000 */
[----:B------:R-:W-:Y:S01]  /*0f20*/  @!P2 FADD.FTZ R21, R26, R21 ;  /* 0x000000151a15a221 */ /* 0x000fe20000010000 */
[----:B--2---:R-:W-:Y:S01]  /*0f30*/  IADD3 R25, R22, R2, R25 ;  /* 0x0000000216197210 */ /* 0x004fe20007ffe019 */
[----:B------:R-:W-:-:S04]  /*0f40*/  IMAD.WIDE.U32 R2, R3, 0x24924925, RZ ;  /* 0x2492492503027825 */ /* 0x000fc800078e00ff */
[----:B---3--:R-:W-:Y:S01]  /*0f50*/  @!P3 FADD.FTZ R15, R16, R15 ;  /* 0x0000000f100fb221 */ /* 0x008fe20000010000 */
[----:B------:R-:W-:Y:S01]  /*0f60*/  IADD3 R25, R18, R25, R19 ;  /* 0x0000001912197210 */ /* 0x000fe20007ffe013 */
[----:B------:R-:W-:Y:S02]  /*0f70*/  IMAD R2, R3, -0x1c, R17 ;  /* 0xffffffe403027824 */ /* 0x000fe400078e0211 */
[----:B----4-:R-:W-:Y:S01]  /*0f80*/  @!P3 FADD.FTZ R14, R21, R14 ;  /* 0x0000000e150eb221 */ /* 0x010fe20000010000 */
[----:B------:R-:W-:Y:S01]  /*0f90*/  IADD3 R12, R13, R25, R12 ;  /* 0x000000190d0c7210 */ /* 0x000fe20007ffe00c */
[----:B------:R-:W-:Y:S02]  /*0fa0*/  IMAD R7, R2, 0xc, R7 ;  /* 0x0000000c02077824 */ /* 0x000fe400078e0207 */
[----:B------:R-:W-:Y:S01]  /*0fb0*/  @!P0 FADD.FTZ R10, R15, R10 ;  /* 0x0000000a0f0a8221 */ /* 0x000fe20000010000 */
[----:B------:R-:W-:Y:S02]  /*0fc0*/  IMAD.MOV.U32 R3, RZ, RZ, 0xfffffff ;  /* 0x0fffffffff037424 */ /* 0x000fe400078e00ff */
[----:B------:R1:W-:Y:S01]  /*0fd0*/  STS [R7+0xc0], R12 ;  /* 0x0000c00c07007388 */ /* 0x0003e20000000800 */
[----:B-----5:R-:W-:-:S02]  /*0fe0*/  @!P0 FADD.FTZ R11, R14, R11 ;  /* 0x0000000b0e0b8221 */ /* 0x020fc40000010000 */
[----:B------:R-:W-:Y:S01]  /*0ff0*/  R2UR UR4, R3 ;  /* 0x00000000030472ca */ /* 0x000fe200000e0000 */
[----:B0-----:R-:W-:Y:S01]  /*1000*/  @!P1 FADD.FTZ R9, R10, R9 ;  /* 0x000000090a099221 */ /* 0x001fe20000010000 */
[----:B------:R-:W-:-:S04]  /*1010*/  @!P1 FADD.FTZ R8, R11, R8 ;  /* 0x000000080b089221 */ /* 0x000fc80000010000 */
[----:B------:R1:W-:Y:S04]  /*1020*/  STS [R7+0xc4], R9 ;  /* 0x0000c40907007388 */ /* 0x0003e80000000800 */
[----:B------:R1:W-:Y:S03]  /*1030*/  STS [R7+0xc8], R8 ;  /* 0x0000c80807007388 */ /* 0x0003e60000000800 */
[----:B------:R-:W-:Y:S05]  /*1040*/  BRA.DIV UR4, `(.L_x_2478) ;  /* 0x0000000e04487947 */ /* 0x000fea000b800000 */
[----:B------:R-:W-:Y:S01]  /*1050*/  NOP ;  /* 0x0000000000007918 */ /* 0x000fe20000000000 */
.L_x_2492:
        /* <DEDUP_REMOVED lines=9> */
[----:B-1----:R-:W-:Y:S02]  /*10f0*/  FSEL R8, R11, R8, !P0 ;  /* 0x000000080b087208 */ /* 0x002fe40004000000 */
[----:B---3--:R-:W-:Y:S02]  /*1100*/  IADD3 R12, R12, R13, RZ ;  /* 0x0000000d0c0c7210 */ /* 0x008fe40007ffe0ff */
[----:B------:R-:W-:-:S07]  /*1110*/  FSEL R9, R10, R9, !P0 ;  /* 0x000000090a097208 */ /* 0x000fce0004000000 */
.L_x_2480:
[----:B------:R-:W-:Y:S05]  /*1120*/  BSYNC B0 ;  /* 0x0000000000007941 */ /* 0x000fea0003800000 */
.L_x_2479:
[----:B------:R-:W-:-:S13]  /*1130*/  R2UR UR4, R3 ;  /* 0x00000000030472ca */ /* 0x000fda00000e0000 */
[----:B------:R-:W-:Y:S05]  /*1140*/  BRA.DIV UR4, `(.L_x_2481) ;  /* 0x0000000e04187947 */ /* 0x000fea000b800000 */
[----:B------:R-:W-:Y:S01]  /*1150*/  NOP ;  /* 0x0000000000007918 */ /* 0x000fe20000000000 */
[----:B------:R0:W-:Y:S04]  /*1160*/  STS [R7+0xc0], R12 ;  /* 0x0000c00c07007388 */ /* 0x0001e80000000800 */
[----:B------:R0:W-:Y:S04]  /*1170*/  STS [R7+0xc4], R9 ;  /* 0x0000c40907007388 */ /* 0x0001e80000000800 */
[----:B------:R0:W-:Y:S01]  /*1180*/  STS [R7+0xc8], R8 ;  /* 0x0000c80807007388 */ /* 0x0001e20000000800 */
[----:B------:R-:W-:Y:S01]  /*1190*/  NOP ;  /* 0x0000000000007918 */ /* 0x000fe20000000000 */
.L_x_2496:
        /* <DEDUP_REMOVED lines=12> */
.L_x_2483:
[----:B------:R-:W-:Y:S05]  /*1260*/  BSYNC B0 ;  /* 0x0000000000007941 */ /* 0x000fea0003800000 */
.L_x_2482:
[----:B------:R-:W-:-:S13]  /*1270*/  R2UR UR4, R3 ;  /* 0x00000000030472ca */ /* 0x000fda00000e0000 */
[----:B------:R-:W-:Y:S05]  /*1280*/  BRA.DIV UR4, `(.L_x_2484) ;  /* 0x0000000a04f87947 */ /* 0x000fea000b800000 */
[----:B------:R-:W-:Y:S01]  /*1290*/  NOP ;  /* 0x0000000000007918 */ /* 0x000fe20000000000 */
[----:B------:R2:W-:Y:S04]  /*12a0*/  STS [R7+0xc0], R12 ;  /* 0x0000c00c07007388 */ /* 0x0005e80000000800 */
[----:B------:R2:W-:Y:S04]  /*12b0*/  STS [R7+0xc4], R9 ;  /* 0x0000c40907007388 */ /* 0x0005e80000000800 */
[----:B------:R2:W-:Y:S01]  /*12c0*/  STS [R7+0xc8], R8 ;  /* 0x0000c80807007388 */ /* 0x0005e20000000800 */
[----:B------:R-:W-:Y:S01]  /*12d0*/  NOP ;  /* 0x0000000000007918 */ /* 0x000fe20000000000 */
.L_x_2500:
        /* <DEDUP_REMOVED lines=12> */
.L_x_2486:
[----:B------:R-:W-:Y:S05]  /*13a0*/  BSYNC B0 ;  /* 0x0000000000007941 */ /* 0x000fea0003800000 */
.L_x_2485:
[----:B------:R-:W-:-:S13]  /*13b0*/  R2UR UR4, R3 ;  /* 0x00000000030472ca */ /* 0x000fda00000e0000 */
[----:B------:R-:W-:Y:S05]  /*13c0*/  BRA.DIV UR4, `(.L_x_2487) ;  /* 0x0000000a04d87947 */ /* 0x000fea000b800000 */
[----:B------:R-:W-:Y:S01]  /*13d0*/  NOP ;  /* 0x0000000000007918 */ /* 0x000fe20000000000 */
[----:B------:R3:W-:Y:S04]  /*13e0*/  STS [R7+0xc0], R12 ;  /* 0x0000c00c07007388 */ /* 0x0007e80000000800 */
[----:B------:R3:W-:Y:S04]  /*13f0*/  STS [R7+0xc4], R9 ;  /* 0x0000c40907007388 */ /* 0x0007e80000000800 */
[----:B------:R3:W-:Y:S01]  /*1400*/  STS [R7+0xc8], R8 ;  /* 0x0000c80807007388 */ /* 0x0007e20000000800 */
[----:B------:R-:W-:Y:S01]  /*1410*/  NOP ;  /* 0x0000000000007918 */ /* 0x000fe20000000000 */
.L_x_2504:
        /* <DEDUP_REMOVED lines=12> */
.L_x_2489:
[----:B------:R-:W-:Y:S05]  /*14e0*/  BSYNC B0 ;  /* 0x0000000000007941 */ /* 0x000fea0003800000 */
.L_x_2488:
        /* <DEDUP_REMOVED lines=25> */
.L_x_2510:
        /* <DEDUP_REMOVED lines=16> */
[----:B--2---:R-:W-:-:S03]  /*1780*/  @P1 IADD3 R25, R16, R25, RZ ;  /* 0x0000001910191210 */ /* 0x004fc60007ffe0ff */
[----:B------:R-:W2:Y:S04]  /*1790*/  LDS R12, [R6+0x24c] ;  /* 0x00024c00060c7984 */ /* 0x000ea80000000800 */
[----:B------:R-:W2:Y:S04]  /*17a0*/  LDS R11, [R6+0x22c] ;  /* 0x00022c00060b7984 */ /* 0x000ea80000000800 */
[----:B------:R-:W2:Y:S01]  /*17b0*/  LDS R7, [R6+0x230] ;  /* 0x0002300006077984 */ /* 0x000ea20000000800 */
[----:B---3--:R-:W-:Y:S01]  /*17c0*/  @!P0 FADD.FTZ R3, R18, R3 ;  /* 0x0000000312038221 */ /* 0x008fe20000010000 */
[----:B0-----:R-:W-:-:S02]  /*17d0*/  @!P0 FADD.FTZ R9, R20, R9 ;  /* 0x0000000914098221 */ /* 0x001fc40000010000 */
[----:B------:R-:W0:Y:S01]  /*17e0*/  LDS R10, [R6+0x258] ;  /* 0x00025800060a7984 */ /* 0x000e220000000800 */
[----:B----4-:R-:W-:-:S03]  /*17f0*/  IMAD.IADD R27, R22, 0x1, R25 ;  /* 0x00000001161b7824 */ /* 0x010fc600078e0219 */
[----:B------:R-:W3:Y:S01]  /*1800*/  LDS R17, [R6+0x238] ;  /* 0x0002380006117984 */ /* 0x000ee20000000800 */
[----:B------:R-:W-:Y:S02]  /*1810*/  ISETP.NE.AND P5, PT, R22, RZ, PT ;  /* 0x000000ff1600720c */ /* 0x000fe40003fa5270 */
[C---:B-----5:R-:W-:Y:S01]  /*1820*/  ISETP.NE.AND P4, PT, R14.reuse, RZ, PT ;  /* 0x000000ff0e00720c */ /* 0x060fe20003f85270 */
[----:B------:R-:W4:Y:S01]  /*1830*/  LDS R16, [R6+0x23c] ;  /* 0x00023c0006107984 */ /* 0x000f220000000800 */
[----:B------:R-:W-:Y:S02]  /*1840*/  IADD3 R24, R14, R27, RZ ;  /* 0x0000001b0e187210 */ /* 0x000fe40007ffe0ff */
[C---:B------:R-:W-:Y:S01]  /*1850*/  ISETP.NE.AND P3, PT, R15.reuse, RZ, PT ;  /* 0x000000ff0f00720c */ /* 0x040fe20003f65270 */
[----:B------:R-:W5:Y:S02]  /*1860*/  LDS R18, [R6+0x244] ;  /* 0x0002440006127984 */ /* 0x000f640000000800 */
[----:B------:R-:W-:Y:S01]  /*1870*/  IMAD.IADD R26, R15, 0x1, R24 ;  /* 0x000000010f1a7824 */ /* 0x000fe200078e0218 */
[C---:B------:R-:W-:Y:S01]  /*1880*/  ISETP.NE.AND P2, PT, R13.reuse, RZ, PT ;  /* 0x000000ff0d00720c */ /* 0x040fe20003f45270 */
[----:B------:R-:W5:Y:S03]  /*1890*/  LDS R21, [R6+0x248] ;  /* 0x0002480006157984 */ /* 0x000f660000000800 */
[----:B------:R-:W-:Y:S01]  /*18a0*/  IADD3 R15, R13, R26, RZ ;  /* 0x0000001a0d0f7210 */ /* 0x000fe20007ffe0ff */
[----:B------:R-:W5:Y:S01]  /*18b0*/  LDS R19, [R6+0x250] ;  /* 0x0002500006137984 */ /* 0x000f620000000800 */
[----:B-1----:R-:W-:-:S03]  /*18c0*/  @!P5 FADD.FTZ R8, R8, R3 ;  /* 0x000000030808d221 */ /* 0x002fc60000010000 */
[----:B------:R-:W1:Y:S01]  /*18d0*/  LDS R20, [R6+0x254] ;  /* 0x0002540006147984 */ /* 0x000e620000000800 */
[----:B------:R-:W-:-:S03]  /*18e0*/  @!P5 FADD.FTZ R2, R2, R9 ;  /* 0x000000090202d221 */ /* 0x000fc60000010000 */
[----:B------:R-:W1:Y:S01]  /*18f0*/  LDS R22, [R6+0x25c] ;  /* 0x00025c0006167984 */ /* 0x000e620000000800 */
[C---:B--2---:R-:W-:Y:S01]  /*1900*/  ISETP.NE.AND P0, PT, R12.reuse, RZ, PT ;  /* 0x000000ff0c00720c */ /* 0x044fe20003f05270 */
[----:B------:R-:W-:Y:S02]  /*1910*/  IMAD.IADD R13, R12, 0x1, R15 ;  /* 0x000000010c0d7824 */ /* 0x000fe400078e020f */
        /* <DEDUP_REMOVED lines=8> */
[----:B----4-:R-:W-:Y:S01]  /*19a0*/  IADD3 R25, R10, R13, RZ ;  /* 0x0000000d0a197210 */ /* 0x010fe20007ffe0ff */
[----:B------:R-:W-:Y:S02]  /*19b0*/  @!P3 FADD.FTZ R16, R16, R7 ;  /* 0x000000071010b221 */ /* 0x000fe40000010000 */
        /* <DEDUP_REMOVED lines=24> */
.L_x_2477:
        /* <DEDUP_REMOVED lines=35> */
.L_x_2478:
[----:B-1----:R-:W-:Y:S05]  /*1d70*/  WARPSYNC.COLLECTIVE R3, `(.L_x_2491) ;  /* 0x0000000003087348 */ /* 0x002fea0003c00000 */
[----:B------:R-:W-:Y:S01]  /*1d80*/  NOP ;  /* 0x0000000000007918 */ /* 0x000fe20000000000 */
[----:B-1----:R-:W-:Y:S01]  /*1d90*/  ENDCOLLECTIVE ;  /* 0x000000000000791b */ /* 0x002fe20003800000 */
.L_x_2491:
[----:B------:R-:W-:Y:S05]  /*1da0*/  BRA `(.L_x_2492) ;  /* 0xfffffff000ac7947 */ /* 0x000fea000383ffff */
.L_x_2481:
[----:B------:R-:W-:Y:S01]  /*1db0*/  BSSY B0, `(.L_x_2493) ;  /* 0x0000004000007945 */ /* 0x000fe20003800000 */
[----:B-1----:R-:W-:Y:S05]  /*1dc0*/  WARPSYNC.COLLECTIVE R3, `(.L_x_2494) ;  /* 0x0000000003087348 */ /* 0x002fea0003c00000 */
[----:B------:R-:W-:Y:S01]  /*1dd0*/  NOP ;  /* 0x0000000000007918 */ /* 0x000fe20000000000 */
[----:B-1----:R-:W-:Y:S01]  /*1de0*/  ENDCOLLECTIVE ;  /* 0x000000000000791b */ /* 0x002fe20003800000 */
.L_x_2494:
[----:B------:R-:W-:Y:S05]  /*1df0*/  BSYNC B0 ;  /* 0x0000000000007941 */ /* 0x000fea0003800000 */
.L_x_2493:
[----:B------:R0:W-:Y:S04]  /*1e00*/  STS [R7+0xc0], R12 ;  /* 0x0000c00c07007388 */ /* 0x0001e80000000800 */
[----:B------:R0:W-:Y:S04]  /*1e10*/  STS [R7+0xc4], R9 ;  /* 0x0000c40907007388 */ /* 0x0001e80000000800 */
[----:B------:R0:W-:Y:S02]  /*1e20*/  STS [R7+0xc8], R8 ;  /* 0x0000c80807007388 */ /* 0x0001e40000000800 */
[----:B0-----:R-:W-:Y:S05]  /*1e30*/  WARPSYNC.COLLECTIVE R3, `(.L_x_2495) ;  /* 0x0000000003087348 */ /* 0x001fea0003c00000 */
[----:B------:R-:W-:Y:S01]  /*1e40*/  NOP ;  /* 0x0000000000007918 */ /* 0x000fe20000000000 */
[----:B0-----:R-:W-:Y:S01]  /*1e50*/  ENDCOLLECTIVE ;  /* 0x000000000000791b */ /* 0x001fe20003800000 */
.L_x_2495:
[----:B------:R-:W-:Y:S05]  /*1e60*/  BRA `(.L_x_2496) ;  /* 0xfffffff000cc7947 */ /* 0x000fea000383ffff */
.L_x_2484:
[----:B------:R-:W-:Y:S01]  /*1e70*/  BSSY B0, `(.L_x_2497) ;  /* 0x0000004000007945 */ /* 0x000fe20003800000 */
[----:B01----:R-:W-:Y:S05]  /*1e80*/  WARPSYNC.COLLECTIVE R3, `(.L_x_2498) ;  /* 0x0000000003087348 */ /* 0x003fea0003c00000 */
[----:B------:R-:W-:Y:S01]  /*1e90*/  NOP ;  /* 0x0000000000007918 */ /* 0x000fe20000000000 */
[----:B01----:R-:W-:Y:S01]  /*1ea0*/  ENDCOLLECTIVE ;  /* 0x000000000000791b */ /* 0x003fe20003800000 */
.L_x_2498:
[----:B------:R-:W-:Y:S05]  /*1eb0*/  BSYNC B0 ;  /* 0x0000000000007941 */ /* 0x000fea0003800000 */
.L_x_2497:
[----:B------:R0:W-:Y:S04]  /*1ec0*/  STS [R7+0xc0], R12 ;  /* 0x0000c00c07007388 */ /* 0x0001e80000000800 */
[----:B------:R0:W-:Y:S04]  /*1ed0*/  STS [R7+0xc4], R9 ;  /* 0x0000c40907007388 */ /* 0x0001e80000000800 */
[----:B------:R0:W-:Y:S02]  /*1ee0*/  STS [R7+0xc8], R8 ;  /* 0x0000c80807007388 */ /* 0x0001e40000000800 */
[----:B0-----:R-:W-:Y:S05]  /*1ef0*/  WARPSYNC.COLLECTIVE R3, `(.L_x_2499) ;  /* 0x0000000003087348 */ /* 0x001fea0003c00000 */
[----:B------:R-:W-:Y:S01]  /*1f00*/  NOP ;  /* 0x0000000000007918 */ /* 0x000fe20000000000 */
[----:B0-----:R-:W-:Y:S01]  /*1f10*/  ENDCOLLECTIVE ;  /* 0x000000000000791b */ /* 0x001fe20003800000 */
.L_x_2499:
[----:B------:R-:W-:Y:S05]  /*1f20*/  BRA `(.L_x_2500) ;  /* 0xfffffff000ec7947 */ /* 0x000fea000383ffff */
.L_x_2487:
[----:B------:R-:W-:Y:S01]  /*1f30*/  BSSY B0, `(.L_x_2501) ;  /* 0x0000004000007945 */ /* 0x000fe20003800000 */
[----:B012---:R-:W-:Y:S05]  /*1f40*/  WARPSYNC.COLLECTIVE R3, `(.L_x_2502) ;  /* 0x0000000003087348 */ /* 0x007fea0003c00000 */
[----:B------:R-:W-:Y:S01]  /*1f50*/  NOP ;  /* 0x0000000000007918 */ /* 0x000fe20000000000 */
[----:B012---:R-:W-:Y:S01]  /*1f60*/  ENDCOLLECTIVE ;  /* 0x000000000000791b */ /* 0x007fe20003800000 */
.L_x_2502:
[----:B------:R-:W-:Y:S05]  /*1f70*/  BSYNC B0 ;  /* 0x0000000000007941 */ /* 0x000fea0003800000 */
.L_x_2501:
[----:B------:R0:W-:Y:S04]  /*1f80*/  STS [R7+0xc0], R12 ;  /* 0x0000c00c07007388 */ /* 0x0001e80000000800 */
[----:B------:R0:W-:Y:S04]  /*1f90*/  STS [R7+0xc4], R9 ;  /* 0x0000c40907007388 */ /* 0x0001e80000000800 */
[----:B------:R0:W-:Y:S02]  /*1fa0*/  STS [R7+0xc8], R8 ;  /* 0x0000c80807007388 */ /* 0x0001e40000000800 */
[----:B0-----:R-:W-:Y:S05]  /*1fb0*/  WARPSYNC.COLLECTIVE R3, `(.L_x_2503) ;  /* 0x0000000003087348 */ /* 0x001fea0003c00000 */
[----:B------:R-:W-:Y:S01]  /*1fc0*/  NOP ;  /* 0x0000000000007918 */ /* 0x000fe20000000000 */
[----:B0-----:R-:W-:Y:S01]  /*1fd0*/  ENDCOLLECTIVE ;  /* 0x000000000000791b */ /* 0x001fe20003800000 */
.L_x_2503:
[----:B------:R-:W-:Y:S05]  /*1fe0*/  BRA `(.L_x_2504) ;  /* 0xfffffff4000c7947 */ /* 0x000fea000383ffff */
.L_x_2490:
[----:B------:R-:W-:Y:S01]  /*1ff0*/  BSSY B0, `(.L_x_2505) ;  /* 0x0000005000007945 */ /* 0x000fe20003800000 */
[----:B------:R-:W-:-:S13]  /*2000*/  ISETP.GE.U32.AND P0, PT, R2, 0x10, PT ;  /* 0x000000100200780c */ /* 0x000fda0003f06070 */
[----:B0123--:R-:W-:Y:S05]  /*2010*/  WARPSYNC.COLLECTIVE R3, `(.L_x_2506) ;  /* 0x0000000003087348 */ /* 0x00ffea0003c00000 */
[----:B------:R-:W-:Y:S01]  /*2020*/  NOP ;  /* 0x0000000000007918 */ /* 0x000fe20000000000 */
[----:B0123--:R-:W-:Y:S01]  /*2030*/  ENDCOLLECTIVE ;  /* 0x000000000000791b */ /* 0x00ffe20003800000 */
.L_x_2506:
[----:B------:R-:W-:Y:S05]  /*2040*/  BSYNC B0 ;  /* 0x0000000000007941 */ /* 0x000fea0003800000 */
.L_x_2505:
[----:B------:R0:W-:Y:S01]  /*2050*/  STS [R7+0xc0], R12 ;  /* 0x0000c00c07007388 */ /* 0x0001e20000000800 */
[----:B------:R-:W-:-:S03]  /*2060*/  ISETP.NE.OR P1, PT, R12, RZ, !P0 ;  /* 0x000000ff0c00720c */ /* 0x000fc60004725670 */
[----:B------:R0:W-:Y:S04]  /*2070*/  STS [R7+0xc4], R9 ;  /* 0x0000c40907007388 */ /* 0x0001e80000000800 */
[----:B------:R0:W-:Y:S06]  /*2080*/  STS [R7+0xc8], R8 ;  /* 0x0000c80807007388 */ /* 0x0001ec0000000800 */
[----:B0-----:R-:W-:Y:S05]  /*2090*/  WARPSYNC.COLLECTIVE R3, `(.L_x_2507) ;  /* 0x0000000003087348 */ /* 0x001fea0003c00000 */
[----:B------:R-:W-:Y:S01]  /*20a0*/  NOP ;  /* 0x0000000000007918 */ /* 0x000fe20000000000 */
[----:B0-----:R-:W-:Y:S01]  /*20b0*/  ENDCOLLECTIVE ;  /* 0x000000000000791b */ /* 0x001fe20003800000 */
.L_x_2507:
        /* <DEDUP_REMOVED lines=9> */
.L_x_2508:
        /* <DEDUP_REMOVED lines=9> */
.L_x_2509:
[----:B------:R-:W-:Y:S05]  /*21e0*/  BRA `(.L_x_2510) ;  /* 0xfffffff400247947 */ /* 0x000fea000383ffff */
.L_x_2511:
        /* <DEDUP_REMOVED lines=9> */
.L_x_4478:


//--------------------- .text._Z30group_norm_nhwc_fwd_sum_kernelI11Bf16IOFp32WLi168EEv26Group_norm_nhwc_fwd_params --------------------------
	.section	.text._Z30group_norm_nhwc_fwd_sum_kernelI11Bf16IOFp32WLi168EEv26Group_norm_nhwc_fwd_params,"ax",@progbits
	.align	128
        .global         _Z30group_norm_nhwc_fwd_sum_kernelI11Bf16IOFp32WLi168EEv26Group_norm_nhwc_fwd_params
        .type           _Z30group_norm_nhwc_fwd_sum_kernelI11Bf16IOFp32WLi168EEv26Group_norm_nhwc_fwd_params,@function
        .size           _Z30group_norm_nhwc_fwd_sum_kernelI11Bf16IOFp32WLi168EEv26Group_norm_nhwc_fwd_params,(.L_x_4479 - _Z30group_norm_nhwc_fwd_sum_kernelI11Bf16IOFp32WLi168EEv26Group_norm_nhwc_fwd_params)
        .other          _Z30group_norm_nhwc_fwd_sum_kernelI11Bf16IOFp32WLi168EEv26Group_norm_nhwc_fwd_params,@"STO_CUDA_ENTRY STV_DEFAULT"
_Z30group_norm_nhwc_fwd_sum_kernelI11Bf16IOFp32WLi168EEv26Group_norm_nhwc_fwd_params:
.text._Z30group_norm_nhwc_fwd_sum_kernelI11Bf16IOFp32WLi168EEv26Group_norm_nhwc_fwd_params:
        /* <DEDUP_REMOVED lines=40> */
.L_x_2514:
        /* <DEDUP_REMOVED lines=28> */
.L_x_2513:
        /* <DEDUP_REMOVED lines=9> */
.L_x_2515:
        /* <DEDUP_REMOVED lines=97> */
.L_x_2512:
[----:B------:R-:W-:Y:S01]  /*0ae0*/  ULDC UR5, c[0x0][0x29c] ;  /* 0x0000a70000057ab9 */ /* 0x000fe20000000800 */
[----:B------:R-:W-:Y:S01]  /*0af0*/  HFMA2.MMA R8, -RZ, RZ, 0, 0 ;  /* 0x00000000ff087435 */ /* 0x000fe200000001ff */
[----:B------:R-:W0:Y:S01]  /*0b00*/  I2F.U32.RP R2, UR5 ;  /* 0x0000000500027d06 */ /* 0x000e220008209000 */
[----:B------:R-:W-:Y:S01]  /*0b10*/  ISETP.NE.U32.AND P2, PT, RZ, UR5, PT ;  /* 0x00000005ff007c0c */ /* 0x000fe2000bf45070 */
[----:B------:R-:W-:-:S05]  /*0b20*/  IMAD.WIDE.U32 R10, R0, -0x55555555, RZ ;  /* 0xaaaaaaab000a7825 */ /* 0x000fca00078e00ff */
[----:B------:R-:W-:Y:S01]  /*0b30*/  LEA.HI R10, R11, R0, RZ, 0x1e ;  /* 0x000000000b0a7211 */ /* 0x000fe200078ff0ff */
[----:B0-----:R-:W0:Y:S02]  /*0b40*/  MUFU.RCP R2, R2 ;  /* 0x0000000200027308 */ /* 0x001e240000001000 */
[----:B0-----:R-:W-:-:S06]  /*0b50*/  IADD3 R9, R2, 0xffffffe, RZ ;  /* 0x0ffffffe02097810 */ /* 0x001fcc0007ffe0ff */
[----:B------:R-:W0:Y:S02]  /*0b60*/  F2I.FTZ.U32.TRUNC.NTZ R9, R9 ;  /* 0x0000000900097305 */ /* 0x000e24000021f000 */
[----:B0-----:R-:W-:-:S04]  /*0b70*/  IMAD.MOV R7, RZ, RZ, -R9 ;  /* 0x000000ffff077224 */ /* 0x001fc800078e0a09 */
[----:B------:R-:W-:-:S04]  /*0b80*/  IMAD R7, R7, UR5, RZ ;  /* 0x0000000507077c24 */ /* 0x000fc8000f8e02ff */
[----:B------:R-:W-:Y:S02]  /*0b90*/  IMAD.HI.U32 R7, R9, R7, R8 ;  /* 0x0000000709077227 */ /* 0x000fe400078e0008 */
[----:B------:R-:W0:Y:S04]  /*0ba0*/  S2R R8, SR_CgaCtaId ;  /* 0x0000000000087919 */ /* 0x000e280000008800 */
[----:B------:R-:W-:-:S04]  /*0bb0*/  IMAD.HI.U32 R7, R7, R4, RZ ;  /* 0x0000000407077227 */ /* 0x000fc800078e00ff */
[----:B------:R-:W-:-:S04]  /*0bc0*/  IMAD.MOV R5, RZ, RZ, -R7 ;  /* 0x000000ffff057224 */ /* 0x000fc800078e0a07 */
[----:B------:R-:W-:-:S05]  /*0bd0*/  IMAD R5, R5, UR5, R4 ;  /* 0x0000000505057c24 */ /* 0x000fca000f8e0204 */
[----:B------:R-:W-:-:S13]  /*0be0*/  ISETP.GE.U32.AND P0, PT, R5, UR5, PT ;  /* 0x0000000505007c0c */ /* 0x000fda000bf06070 */
[----:B------:R-:W-:Y:S01]  /*0bf0*/  @P0 IADD3 R5, R5, -UR5, RZ ;  /* 0x8000000505050c10 */ /* 0x000fe2000fffe0ff */
[----:B------:R-:W-:-:S03]  /*0c00*/  @P0 VIADD R7, R7, 0x1 ;  /* 0x0000000107070836 */ /* 0x000fc60000000000 */
[----:B------:R-:W-:Y:S02]  /*0c10*/  ISETP.GE.U32.AND P1, PT, R5, UR5, PT ;  /* 0x0000000505007c0c */ /* 0x000fe4000bf26070 */
[----:B------:R-:W-:-:S11]  /*0c20*/  MOV R5, 0x400 ;  /* 0x0000040000057802 */ /* 0x000fd60000000f00 */
[----:B------:R-:W-:Y:S02]  /*0c30*/  @P1 IADD3 R7, R7, 0x1, RZ ;  /* 0x0000000107071810 */ /* 0x000fe40007ffe0ff */
        /* <DEDUP_REMOVED lines=47> */
[----:B------:R-:W-:Y:S02]  /*0f30*/  IMAD R2, R3, -0x1c, R17 ;  /* 0xffffffe403027824 */ /* 0x000fe400078e0211 */
[----:B---3--:R-:W-:Y:S01]  /*0f40*/  @!P1 FADD.FTZ R15, R18, R15 ;  /* 0x0000000f120f9221 */ /* 0x008fe20000010000 */
[----:B------:R-:W-:Y:S01]  /*0f50*/  IADD3 R16, R25, R16, RZ ;  /* 0x0000001019107210 */ /* 0x000fe20007ffe0ff */
[----:B------:R-:W-:Y:S02]  /*0f60*/  IMAD R9, R2, 0xc, R9 ;  /* 0x0000000c02097824 */ /* 0x000fe400078e0209 */
[----:B----4-:R-:W-:Y:S01]  /*0f70*/  @!P0 FADD.FTZ R13, R14, R13 ;  /* 0x0000000d0e0d8221 */ /* 0x010fe20000010000 */
[----:B------:R-:W-:Y:S02]  /*0f80*/  IMAD.MOV.U32 R3, RZ, RZ, 0xfffffff ;  /* 0x0fffffffff037424 */ /* 0x000fe400078e00ff */
[----:B------:R1:W-:Y:S01]  /*0f90*/  STS [R9+0xc0], R16 ;  /* 0x0000c01009007388 */ /* 0x0003e20000000800 */
[----:B------:R-:W-:-:S02]  /*0fa0*/  @!P0 FADD.FTZ R12, R15, R12 ;  /* 0x0000000c0f0c8221 */ /* 0x000fc40000010000 */
[----:B------:R-:W-:Y:S01]  /*0fb0*/  R2UR UR5, R3 ;  /* 0x00000000030572ca */ /* 0x000fe200000e0000 */
[----:B0-----:R-:W-:Y:S01]  /*0fc0*/  @!P3 FADD.FTZ R10, R13, R10 ;  /* 0x0000000a0d0ab221 */ /* 0x001fe20000010000 */
[----:B-----5:R-:W-:-:S04]  /*0fd0*/  @!P3 FADD.FTZ R11, R12, R11 ;  /* 0x0000000b0c0bb221 */ /* 0x020fc80000010000 */
[----:B------:R1:W-:Y:S04]  /*0fe0*/  STS [R9+0xc4], R10 ;  /* 0x0000c40a09007388 */ /* 0x0003e80000000800 */
[----:B------:R1:W-:Y:S03]  /*0ff0*/  STS [R9+0xc8], R11 ;  /* 0x0000c80b09007388 */ /* 0x0003e60000000800 */
[----:B------:R-:W-:Y:S05]  /*1000*/  BRA.DIV UR5, `(.L_x_2517) ;  /* 0x0000000e053c7947 */ /* 0x000fea000b800000 */
[----:B------:R-:W-:Y:S01]  /*1010*/  NOP ;  /* 0x0000000000007918 */ /* 0x000fe20000000000 */
.L_x_2531:
        /* <DEDUP_REMOVED lines=12> */
.L_x_2519:
[----:B------:R-:W-:Y:S05]  /*10e0*/  BSYNC B0 ;  /* 0x0000000000007941 */ /* 0x000fea0003800000 */
.L_x_2518:
[----:B------:R-:W-:-:S13]  /*10f0*/  R2UR UR5, R3 ;  /* 0x00000000030572ca */ /* 0x000fda00000e0000 */
[----:B------:R-:W-:Y:S05]  /*1100*/  BRA.DIV UR5, `(.L_x_2520) ;  /* 0x0000000e050c7947 */ /* 0x000fea000b800000 */
[----:B------:R-:W-:Y:S01]  /*1110*/  NOP ;  /* 0x0000000000007918 */ /* 0x000fe20000000000 */
[----:B------:R0:W-:Y:S04]  /*1120*/  STS [R9+0xc0], R16 ;  /* 0x0000c01009007388 */ /* 0x0001e80000000800 */
[----:B------:R0:W-:Y:S04]  /*1130*/  STS [R9+0xc4], R10 ;  /* 0x0000c40a09007388 */ /* 0x0001e80000000800 */
[----:B------:R0:W-:Y:S01]  /*1140*/  STS [R9+0xc8], R11 ;  /* 0x0000c80b09007388 */ /* 0x0001e20000000800 */
[----:B------:R-:W-:Y:S01]  /*1150*/  NOP ;  /* 0x0000000000007918 */ /* 0x000fe20000000000 */
.L_x_2535:
        /* <DEDUP_REMOVED lines=12> */
.L_x_2522:
[----:B------:R-:W-:Y:S05]  /*1220*/  BSYNC B0 ;  /* 0x0000000000007941 */ /* 0x000fea0003800000 */
.L_x_2521:
[----:B------:R-:W-:-:S13]  /*1230*/  R2UR UR5, R3 ;  /* 0x00000000030572ca */ /* 0x000fda00000e0000 */
[----:B------:R-:W-:Y:S05]  /*1240*/  BRA.DIV UR5, `(.L_x_2523) ;  /* 0x0000000a05ec7947 */ /* 0x000fea000b800000 */
[----:B------:R-:W-:Y:S01]  /*1250*/  NOP ;  /* 0x0000000000007918 */ /* 0x000fe20000000000 */
[----:B------:R2:W-:Y:S04]  /*1260*/  STS [R9+0xc0], R16 ;  /* 0x0000c01009007388 */ /* 0x0005e80000000800 */
[----:B------:R2:W-:Y:S04]  /*1270*/  STS [R9+0xc4], R10 ;  /* 0x0000c40a09007388 */ /* 0x0005e80000000800 */
[----:B------:R2:W-:Y:S01]  /*1280*/  STS [R9+0xc8], R11 ;  /* 0x0000c80b09007388 */ /* 0x0005e20000000800 */
[----:B------:R-:W-:Y:S01]  /*1290*/  NOP ;  /* 0x0000000000007918 */ /* 0x000fe20000000000 */
.L_x_2539:
        /* <DEDUP_REMOVED lines=12> */
.L_x_2525:
[----:B------:R-:W-:Y:S05]  /*1360*/  BSYNC B0 ;  /* 0x0000000000007941 */ /* 0x000fea0003800000 */
.L_x_2524:
[----:B------:R-:W-:-:S13]  /*1370*/  R2UR UR5, R3 ;  /* 0x00000000030572ca */ /* 0x000fda00000e0000 */
[----:B------:R-:W-:Y:S05]  /*1380*/  BRA.DIV UR5, `(.L_x_2526) ;  /* 0x0000000a05cc7947 */ /* 0x000fea000b800000 */
[----:B------:R-:W-:Y:S01]  /*1390*/  NOP ;  /* 0x0000000000007918 */ /* 0x000fe20000000000 */
[----:B------:R3:W-:Y:S04]  /*13a0*/  STS [R9+0xc0], R16 ;  /* 0x0000c01009007388 */ /* 0x0007e80000000800 */
[----:B------:R3:W-:Y:S04]  /*13b0*/  STS [R9+0xc4], R10 ;  /* 0x0000c40a09007388 */ /* 0x0007e80000000800 */
[----:B------:R3:W-:Y:S01]  /*13c0*/  STS [R9+0xc8], R11 ;  /* 0x0000c80b09007388 */ /* 0x0007e20000000800 */
[----:B------:R-:W-:Y:S01]  /*13d0*/  NOP ;  /* 0x0000000000007918 */ /* 0x000fe20000000000 */
.L_x_2543:
        /* <DEDUP_REMOVED lines=12> */
.L_x_2528:
[----:B------:R-:W-:Y:S05]  /*14a0*/  BSYNC B0 ;  /* 0x0000000000007941 */ /* 0x000fea0003800000 */
.L_x_2527:
        /* <DEDUP_REMOVED lines=25> */
.L_x_2549:
        /* <DEDUP_REMOVED lines=22> */
[----:B-1----:R-:W-:-:S03]  /*17a0*/  @P2 IADD3 R16, R17, R16, RZ ;  /* 0x0000001011102210 */ /* 0x002fc60007ffe0ff */
[----:B------:R-:W1:Y:S04]  /*17b0*/  LDS R11, [R6+0x22c] ;  /* 0x00022c00060b7984 */ /* 0x000e680000000800 */
[----:B------:R-:W1:Y:S01]  /*17c0*/  LDS R10, [R6+0x230] ;  /* 0x00023000060a7984 */ /* 0x000e620000000800 */
[----:B--2---:R-:W-:-:S03]  /*17d0*/  ISETP.NE.AND P1, PT, R21, RZ, PT ;  /* 0x000000ff1500720c */ /* 0x004fc60003f25270 */
[----:B------:R-:W2:Y:S01]  /*17e0*/  LDS R9, [R6+0x24c] ;  /* 0x00024c0006097984 */ /* 0x000ea20000000800 */
[----:B------:R-:W-:Y:S01]  /*17f0*/  @!P0 FADD.FTZ R3, R22, R3 ;  /* 0x0000000316038221 */ /* 0x000fe20000010000 */
[----:B------:R-:W-:Y:S02]  /*1800*/  IMAD.IADD R21, R21, 0x1, R16 ;  /* 0x0000000115157824 */ /* 0x000fe400078e0210 */
[----:B------:R-:W2:Y:S01]  /*1810*/  LDS R12, [R6+0x238] ;  /* 0x00023800060c7984 */ /* 0x000ea20000000800 */
[----:B---3--:R-:W-:-:S03]  /*1820*/  @!P0 FADD.FTZ R2, R23, R2 ;  /* 0x0000000217028221 */ /* 0x008fc60000010000 */
[----:B------:R-:W3:Y:S01]  /*1830*/  LDS R17, [R6+0x23c] ;  /* 0x00023c0006117984 */ /* 0x000ee20000000800 */
[----:B----4-:R-:W-:-:S03]  /*1840*/  ISETP.NE.AND P0, PT, R20, RZ, PT ;  /* 0x000000ff1400720c */ /* 0x010fc60003f05270 */
[----:B------:R-:W4:Y:S01]  /*1850*/  LDS R19, [R6+0x244] ;  /* 0x0002440006137984 */ /* 0x000f220000000800 */
[----:B------:R-:W-:Y:S02]  /*1860*/  IADD3 R23, R20, R21, RZ ;  /* 0x0000001514177210 */ /* 0x000fe40007ffe0ff */
[C---:B-----5:R-:W-:Y:S01]  /*1870*/  ISETP.NE.AND P2, PT, R18.reuse, RZ, PT ;  /* 0x000000ff1200720c */ /* 0x060fe20003f45270 */
[----:B------:R5:W4:Y:S02]  /*1880*/  LDS R22, [R6+0x248] ;  /* 0x0002480006167984 */ /* 0x000b240000000800 */
[----:B------:R-:W-:Y:S02]  /*1890*/  IMAD.IADD R18, R18, 0x1, R23 ;  /* 0x0000000112127824 */ /* 0x000fe400078e0217 */
[----:B------:R-:W-:Y:S01]  /*18a0*/  @!P1 FADD.FTZ R14, R14, R3 ;  /* 0x000000030e0e9221 */ /* 0x000fe20000010000 */
[----:B------:R-:W4:Y:S04]  /*18b0*/  LDS R24, [R24+0x250] ;  /* 0x0002500018187984 */ /* 0x000f280000000800 */
[----:B------:R-:W4:Y:S01]  /*18c0*/  LDS R25, [R25+0x254] ;  /* 0x0002540019197984 */ /* 0x000f220000000800 */
[----:B0-----:R-:W-:Y:S01]  /*18d0*/  @!P1 FADD.FTZ R15, R15, R2 ;  /* 0x000000020f0f9221 */ /* 0x001fe20000010000 */
[----:B------:R-:W-:-:S02]  /*18e0*/  ISETP.NE.AND P1, PT, R13, RZ, PT ;  /* 0x000000ff0d00720c */ /* 0x000fc40003f25270 */
[----:B------:R0:W-:Y:S01]  /*18f0*/  STS [R27+0x210], R16 ;  /* 0x000210101b007388 */ /* 0x0001e20000000800 */
[----:B-----5:R-:W-:Y:S01]  /*1900*/  IADD3 R6, R13, R18, RZ ;  /* 0x000000120d067210 */ /* 0x020fe20007ffe0ff */
[----:B-1----:R-:W-:Y:S02]  /*1910*/  @!P0 FADD.FTZ R11, R11, R14 ;  /* 0x0000000e0b0b8221 */ /* 0x002fe40000010000 */
[----:B------:R0:W-:Y:S01]  /*1920*/  STS [R27+0x21c], R21 ;  /* 0x00021c151b007388 */ /* 0x0001e20000000800 */
[----:B------:R-:W-:-:S03]  /*1930*/  @!P0 FADD.FTZ R10, R10, R15 ;  /* 0x0000000f0a0a8221 */ /* 0x000fc60000010000 */
[----:B------:R0:W-:Y:S01]  /*1940*/  STS [R27+0x214], R3 ;  /* 0x000214031b007388 */ /* 0x0001e20000000800 */
[C---:B--2---:R-:W-:Y:S01]  /*1950*/  ISETP.NE.AND P0, PT, R9.reuse, RZ, PT ;  /* 0x000000ff0900720c */ /* 0x044fe20003f05270 */
[----:B------:R-:W-:Y:S02]  /*1960*/  IMAD.IADD R9, R9, 0x1, R6 ;  /* 0x0000000109097824 */ /* 0x000fe400078e0206 */
[----:B------:R0:W-:Y:S01]  /*1970*/  STS [R27+0x218], R2 ;  /* 0x000218021b007388 */ /* 0x0001e20000000800 */
[----:B------:R-:W-:-:S03]  /*1980*/  @!P2 FADD.FTZ R12, R12, R11 ;  /* 0x0000000b0c0ca221 */ /* 0x000fc60000010000 */
        /* <DEDUP_REMOVED lines=19> */
.L_x_2516:
[----:B0-----:R-:W0:Y:S01]  /*1ac0*/  LDC R6, c[0x0][0x29c] ;  /* 0x0000a700ff067b82 */ /* 0x001e220000000800 */
[----:B------:R-:W-:Y:S01]  /*1ad0*/  IMAD.WIDE.U32 R2, R0, -0x55555555, RZ ;  /* 0xaaaaaaab00027825 */ /* 0x000fe200078e00ff */
[----:B------:R-:W-:Y:S01]  /*1ae0*/  LEA R9, R8, R5, 0x18 ;  /* 0x0000000508097211 */ /* 0x000fe200078ec0ff */
[----:B------:R-:W-:Y:S05]  /*1af0*/  WARPSYNC.ALL ;  /* 0x0000000000007948 */ /* 0x000fea0003800000 */
[----:B------:R-:W-:-:S05]  /*1b00*/  LEA.HI R2, R3, R0, RZ, 0x1e ;  /* 0x0000000003027211 */ /* 0x000fca00078ff0ff */
[----:B------:R-:W-:Y:S01]  /*1b10*/  IMAD R10, R2, 0xc, R9 ;  /* 0x0000000c020a7824 */ /* 0x000fe200078e0209 */
[----:B------:R-:W-:Y:S01]  /*1b20*/  BAR.SYNC.DEFER_BLOCKING 0x0 ;  /* 0x0000000000007b1d */ /* 0x000fe20000010000 */
[----:B0-----:R-:W-:-:S04]  /*1b30*/  IADD3 R3, R6, -0x2, RZ ;  /* 0xfffffffe06037810 */ /* 0x001fc80007ffe0ff */
[----:B------:R-:W-:-:S03]  /*1b40*/  ISETP.NE.AND P1, PT, R4, R3, PT ;  /* 0x000000030400720c */ /* 0x000fc60003f25270 */
[----:B------:R-:W0:Y:S08]  /*1b50*/  LDC R11, c[0x0][0x298] ;  /* 0x0000a600ff0b7b82 */ /* 0x000e300000000800 */
[----:B------:R-:W1:Y:S02]  /*1b60*/  LDC R13, c[0x0][0x288] ;  /* 0x0000a200ff0d7b82 */ /* 0x000e640000000800 */
[----:B------:R-:W-:-:S05]  /*1b70*/  @!P1 VIADD R9, R5, 0xb50 ;  /* 0x00000b5005099836 */ /* 0x000fca0000000000 */
[----:B------:R-:W-:Y:S01]  /*1b80*/  @!P1 LEA R4, R8, R9, 0x18 ;  /* 0x0000000908049211 */ /* 0x000fe200078ec0ff */
[----:B------:R-:W-:Y:S03]  /*1b90*/  @!P1 LDS R3, [R10+0x218] ;  /* 0x000218000a039984 */ /* 0x000fe60000000800 */
[----:B------:R-:W-:Y:S01]  /*1ba0*/  @!P1 LEA R4, R7, R4, 0x3 ;  /* 0x0000000407049211 */ /* 0x000fe200078e18ff */
[----:B------:R-:W2:Y:S01]  /*1bb0*/  @!P1 LDS R2, [R10+0x214] ;  /* 0x000214000a029984 */ /* 0x000ea20000000800 */
[----:B0-----:R-:W-:-:S05]  /*1bc0*/  IMAD R6, R11, UR4, R0 ;  /* 0x000000040b067c24 */ /* 0x001fca000f8e0200 */
[----:B-1----:R-:W-:-:S04]  /*1bd0*/  ISETP.GE.AND P0, PT, R6, R13, PT ;  /* 0x0000000d0600720c */ /* 0x002fc80003f06270 */
[----:B------:R-:W-:Y:S01]  /*1be0*/  ISETP.GE.U32.OR P0, PT, R0, R11, P0 ;  /* 0x0000000b0000720c */ /* 0x000fe20000706470 */
[----:B--2---:R0:W-:Y:S01]  /*1bf0*/  @!P1 STS.64 [R4], R2 ;  /* 0x0000000204009388 */ /* 0x0041e20000000a00 */
[----:B------:R-:W-:Y:S11]  /*1c00*/  BAR.SYNC.DEFER_BLOCKING 0x0 ;  /* 0x0000000000007b1d */ /* 0x000ff60000010000 */
[----:B0-----:R-:W-:Y:S05]  /*1c10*/  @P0 EXIT ;  /* 0x000000000000094d */ /* 0x001fea0003800000 */
[----:B------:R-:W-:Y:S01]  /*1c20*/  VIADD R5, R5, 0xb50 ;  /* 0x00000b5005057836 */ /* 0x000fe20000000000 */
[----:B------:R-:W-:-:S04]  /*1c30*/  USHF.L.U32 UR4, UR8, 0x1, URZ ;  /* 0x0000000108047899 */ /* 0x000fc8000800063f */
[----:B------:R-:W-:Y:S01]  /*1c40*/  LEA R5, R8, R5, 0x18 ;  /* 0x0000000508057211 */ /* 0x000fe200078ec0ff */
[----:B------:R-:W-:Y:S02]  /*1c50*/  UIADD3 UR5, UR4, 0x1, URZ ;  /* 0x0000000104057890 */ /* 0x000fe4000fffe03f */
[C-C-:B------:R-:W-:Y:S01]  /*1c60*/  IMAD R3, R13.reuse, UR4, R6.reuse ;  /* 0x000000040d037c24 */ /* 0x140fe2000f8e0206 */
[----:B------:R-:W-:Y:S02]  /*1c70*/  LEA R0, R0, R5, 0x3 ;  /* 0x0000000500007211 */ /* 0x000fe400078e18ff */
        /* <DEDUP_REMOVED lines=8> */
.L_x_2517:
[----:B-1----:R-:W-:Y:S05]  /*1d00*/  WARPSYNC.COLLECTIVE R3, `(.L_x_2530) ;  /* 0x0000000003087348 */ /* 0x002fea0003c00000 */
[----:B------:R-:W-:Y:S01]  /*1d10*/  NOP ;  /* 0x0000000000007918 */ /* 0x000fe20000000000 */
[----:B-1----:R-:W-:Y:S01]  /*1d20*/  ENDCOLLECTIVE ;  /* 0x000000000000791b */ /* 0x002fe20003800000 */
.L_x_2530:
[----:B------:R-:W-:Y:S05]  /*1d30*/  BRA `(.L_x_2531) ;  /* 0xfffffff000b87947 */ /* 0x000fea000383ffff */
.L_x_2520:
[----:B------:R-:W-:Y:S01]  /*1d40*/  BSSY B0, `(.L_x_2532) ;  /* 0x0000004000007945 */ /* 0x000fe20003800000 */
[----:B-1----:R-:W-:Y:S05]  /*1d50*/  WARPSYNC.COLLECTIVE R3, `(.L_x_2533) ;  /* 0x0000000003087348 */ /* 0x002fea0003c00000 */
[----:B------:R-:W-:Y:S01]  /*1d60*/  NOP ;  /* 0x0000000000007918 */ /* 0x000fe20000000000 */
[----:B-1----:R-:W-:Y:S01]  /*1d70*/  ENDCOLLECTIVE ;  /* 0x000000000000791b */ /* 0x002fe20003800000 */
.L_x_2533:
[----:B------:R-:W-:Y:S05]  /*1d80*/  BSYNC B0 ;  /* 0x0000000000007941 */ /* 0x000fea0003800000 */
.L_x_2532:
[----:B------:R0:W-:Y:S04]  /*1d90*/  STS [R9+0xc0], R16 ;  /* 0x0000c01009007388 */ /* 0x0001e80000000800 */
[----:B------:R0:W-:Y:S04]  /*1da0*/  STS [R9+0xc4], R10 ;  /* 0x0000c40a09007388 */ /* 0x0001e80000000800 */
[----:B------:R0:W-:Y:S02]  /*1db0*/  STS [R9+0xc8], R11 ;  /* 0x0000c80b09007388 */ /* 0x0001e40000000800 */
[----:B0-----:R-:W-:Y:S05]  /*1dc0*/  WARPSYNC.COLLECTIVE R3, `(.L_x_2534) ;  /* 0x0000000003087348 */ /* 0x001fea0003c00000 */
[----:B------:R-:W-:Y:S01]  /*1dd0*/  NOP ;  /* 0x0000000000007918 */ /* 0x000fe20000000000 */
[----:B0-----:R-:W-:Y:S01]  /*1de0*/  ENDCOLLECTIVE ;  /* 0x000000000000791b */ /* 0x001fe20003800000 */
.L_x_2534:
[----:B------:R-:W-:Y:S05]  /*1df0*/  BRA `(.L_x_2535) ;  /* 0xfffffff000d87947 */ /* 0x000fea000383ffff */
.L_x_2523:
[----:B------:R-:W-:Y:S01]  /*1e00*/  BSSY B0, `(.L_x_2536) ;  /* 0x0000004000007945 */ /* 0x000fe20003800000 */
[----:B01----:R-:W-:Y:S05]  /*1e10*/  WARPSYNC.COLLECTIVE R3, `(.L_x_2537) ;  /* 0x0000000003087348 */ /* 0x003fea0003c00000 */
[----:B------:R-:W-:Y:S01]  /*1e20*/  NOP ;  /* 0x0000000000007918 */ /* 0x000fe20000000000 */
[----:B01----:R-:W-:Y:S01]  /*1e30*/  ENDCOLLECTIVE ;  /* 0x000000000000791b */ /* 0x003fe20003800000 */
.L_x_2537:
[----:B------:R-:W-:Y:S05]  /*1e40*/  BSYNC B0 ;  /* 0x0000000000007941 */ /* 0x000fea0003800000 */
.L_x_2536:
[----:B------:R0:W-:Y:S04]  /*1e50*/  STS [R9+0xc0], R16 ;  /* 0x0000c01009007388 */ /* 0x0001e80000000800 */
[----:B------:R0:W-:Y:S04]  /*1e60*/  STS [R9+0xc4], R10 ;  /* 0x0000c40a09007388 */ /* 0x0001e80000000800 */
[----:B------:R0:W-:Y:S02]  /*1e70*/  STS [R9+0xc8], R11 ;  /* 0x0000c80b09007388 */ /* 0x0001e40000000800 */
[----:B0-----:R-:W-:Y:S05]  /*1e80*/  WARPSYNC.COLLECTIVE R3, `(.L_x_2538) ;  /* 0x0000000003087348 */ /* 0x001fea0003c00000 */
[----:B------:R-:W-:Y:S01]  /*1e90*/  NOP ;  /* 0x0000000000007918 */ /* 0x000fe20000000000 */
[----:B0-----:R-:W-:Y:S01]  /*1ea0*/  ENDCOLLECTIVE ;  /* 0x000000000000791b */ /* 0x001fe20003800000 */
.L_x_2538:
[----:B------:R-:W-:Y:S05]  /*1eb0*/  BRA `(.L_x_2539) ;  /* 0xfffffff000f87947 */ /* 0x000fea000383ffff */
.L_x_2526:
[----:B------:R-:W-:Y:S01]  /*1ec0*/  BSSY B0, `(.L_x_2540) ;  /* 0x0000004000007945 */ /* 0x000fe20003800000 */
[----:B012---:R-:W-:Y:S05]  /*1ed0*/  WARPSYNC.COLLECTIVE R3, `(.L_x_2541) ;  /* 0x0000000003087348 */ /* 0x007fea0003c00000 */
[----:B------:R-:W-:Y:S01]  /*1ee0*/  NOP ;  /* 0x0000000000007918 */ /* 0x000fe20000000000 */
[----:B012---:R-:W-:Y:S01]  /*1ef0*/  ENDCOLLECTIVE ;  /* 0x000000000000791b */ /* 0x007fe20003800000 */
.L_x_2541:
[----:B------:R-:W-:Y:S05]  /*1f00*/  BSYNC B0 ;  /* 0x0000000000007941 */ /* 0x000fea0003800000 */
.L_x_2540:
[----:B------:R0:W-:Y:S04]  /*1f10*/  STS [R9+0xc0], R16 ;  /* 0x0000c01009007388 */ /* 0x0001e80000000800 */
[----:B------:R0:W-:Y:S04]  /*1f20*/  STS [R9+0xc4], R10 ;  /* 0x0000c40a09007388 */ /* 0x0001e80000000800 */
[----:B------:R0:W-:Y:S02]  /*1f30*/  STS [R9+0xc8], R11 ;  /* 0x0000c80b09007388 */ /* 0x0001e40000000800 */
[----:B0-----:R-:W-:Y:S05]  /*1f40*/  WARPSYNC.COLLECTIVE R3, `(.L_x_2542) ;  /* 0x0000000003087348 */ /* 0x001fea0003c00000 */
[----:B------:R-:W-:Y:S01]  /*1f50*/  NOP ;  /* 0x0000000000007918 */ /* 0x000fe20000000000 */
[----:B0-----:R-:W-:Y:S01]  /*1f60*/  ENDCOLLECTIVE ;  /* 0x000000000000791b */ /* 0x001fe20003800000 */
.L_x_2542:
[----:B------:R-:W-:Y:S05]  /*1f70*/  BRA `(.L_x_2543) ;  /* 0xfffffff400187947 */ /* 0x000fea000383ffff */
.L_x_2529:
[----:B------:R-:W-:Y:S01]  /*1f80*/  BSSY B0, `(.L_x_2544) ;  /* 0x0000005000007945 */ /* 0x000fe20003800000 */
[----:B------:R-:W-:-:S13]  /*1f90*/  ISETP.GE.U32.AND P0, PT, R2, 0x10, PT ;  /* 0x000000100200780c */ /* 0x000fda0003f06070 */
[----:B0123--:R-:W-:Y:S05]  /*1fa0*/  WARPSYNC.COLLECTIVE R3, `(.L_x_2545) ;  /* 0x0000000003087348 */ /* 0x00ffea0003c00000 */
[----:B------:R-:W-:Y:S01]  /*1fb0*/  NOP ;  /* 0x0000000000007918 */ /* 0x000fe20000000000 */
[----:B0123--:R-:W-:Y:S01]  /*1fc0*/  ENDCOLLECTIVE ;  /* 0x000000000000791b */ /* 0x00ffe20003800000 */
.L_x_2545:
[----:B------:R-:W-:Y:S05]  /*1fd0*/  BSYNC B0 ;  /* 0x0000000000007941 */ /* 0x000fea0003800000 */
.L_x_2544:
[----:B------:R0:W-:Y:S01]  /*1fe0*/  STS [R9+0xc0], R16 ;  /* 0x0000c01009007388 */ /* 0x0001e20000000800 */
[----:B------:R-:W-:-:S03]  /*1ff0*/  ISETP.NE.OR P1, PT, R16, RZ, !P0 ;  /* 0x000000ff1000720c */ /* 0x000fc60004725670 */
[----:B------:R0:W-:Y:S04]  /*2000*/  STS [R9+0xc4], R10 ;  /* 0x0000c40a09007388 */ /* 0x0001e80000000800 */
[----:B------:R0:W-:Y:S06]  /*2010*/  STS [R9+0xc8], R11 ;  /* 0x0000c80b09007388 */ /* 0x0001ec0000000800 */
[----:B0-----:R-:W-:Y:S05]  /*2020*/  WARPSYNC.COLLECTIVE R3, `(.L_x_2546) ;  /* 0x0000000003087348 */ /* 0x001fea0003c00000 */
[----:B------:R-:W-:Y:S01]  /*2030*/  NOP ;  /* 0x0000000000007918 */ /* 0x000fe20000000000 */
[----:B0-----:R-:W-:Y:S01]  /*2040*/  ENDCOLLECTIVE ;  /* 0x000000000000791b */ /* 0x001fe20003800000 */
.L_x_2546:
        /* <DEDUP_REMOVED lines=9> */
.L_x_2547:
        /* <DEDUP_REMOVED lines=9> */
.L_x_2548:
[----:B------:R-:W-:Y:S05]  /*2170*/  BRA `(.L_x_2549) ;  /* 0xfffffff400307947 */ /* 0x000fea000383ffff */
.L_x_2550:
        /* <DEDUP_REMOVED lines=16> */
.L_x_4479:


//--------------------- .text._Z30group_norm_nhwc_fwd_sum_kernelI11Bf16IOFp32WLi64EEv26Group_norm_nhwc_fwd_params --------------------------
	.section	.text._Z30group_norm_nhwc_fwd_sum_kernelI11Bf16IOFp32WLi64EEv26Group_norm_nhwc_fwd_params,"ax",@progbits
	.align	128
        .global         _Z30group_norm_nhwc_fwd_sum_kernelI11Bf16IOFp32WLi64EEv26Group_norm_nhwc_fwd_params
        .type           _Z30group_norm_nhwc_fwd_sum_kernelI11Bf16IOFp32WLi64EEv26Group_norm_nhwc_fwd_params,@function
        .size           _Z30group_norm_nhwc_fwd_sum_kernelI11Bf16IOFp32WLi64EEv26Group_norm_nhwc_fwd_params,(.L_x_4480 - _Z30group_norm_nhwc_fwd_sum_kernelI11Bf16IOFp32WLi64EEv26Group_norm_nhwc_fwd_params)
        .other          _Z30group_norm_nhwc_fwd_sum_kernelI11Bf16IOFp32WLi64EEv26Group_norm_nhwc_fwd_params,@"STO_CUDA_ENTRY STV_DEFAULT"
_Z30group_norm_nhwc_fwd_sum_kernelI11Bf16IOFp32WLi64EEv26Group_norm_nhwc_fwd_params:
.text._Z30group_norm_nhwc_fwd_sum_kernelI11Bf16IOFp32WLi64EEv26Group_norm_nhwc_fwd_params:
[----:B------:R-:W-:Y:S08]  /*0000*/  LDC R1, c[0x0][0x28] ;  /* 0x00000a00ff017b82 */ /* 0x000ff00000000800 */
[----:B------:R-:W0:Y:S01]  /*0010*/  S2UR UR4, SR_CTAID.Y ;  /* 0x00000000000479c3 */ /* 0x000e220000002600 */
[----:B------:R-:W1:Y:S01]  /*0020*/  S2R R4, SR_TID.X ;  /* 0x0000000000047919 */ /* 0x000e620000002100 */
[----:B------:R-:W-:Y:S01]  /*0030*/  ULDC.64 UR6, c[0x0][0x208] ;  /* 0x0000820000067ab9 */ /* 0x000fe20000000a00 */
[----:B------:R-:W-:-:S05]  /*0040*/  IMAD.MOV.U32 R2, RZ, RZ, RZ ;  /* 0x000000ffff027224 */ /* 0x000fca00078e00ff */
        /* <DEDUP_REMOVED lines=12> */
[----:B------:R-:W-:Y:S05]  /*0110*/  @P0 BRA `(.L_x_2551) ;  /* 0x0000000800880947 */ /* 0x000fea0003800000 */
[----:B------:R-:W0:Y:S01]  /*0120*/  S2UR UR4, SR_CTAID.Z ;  /* 0x00000000000479c3 */ /* 0x000e220000002700 */
[----:B------:R-:W-:Y:S01]  /*0130*/  IMAD.IADD R0, R3, 0x1, -R14 ;  /* 0x0000000103007824 */ /* 0x000fe200078e0a0e */
[----:B------:R-:W-:-:S04]  /*0140*/  MOV R10, R14 ;  /* 0x0000000e000a7202 */ /* 0x000fc80000000f00 */
[----:B------:R-:W-:Y:S01]  /*0150*/  LOP3.LUT P0, R16, R0, 0x3, RZ, 0xc0, !PT ;  /* 0x0000000300107812 */ /* 0x000fe2000780c0ff */
[----:B------:R-:W-:Y:S01]  /*0160*/  IMAD.MOV.U32 R0, RZ, RZ, RZ ;  /* 0x000000ffff007224 */ /* 0x000fe200078e00ff */
        /* <DEDUP_REMOVED lines=17> */
.L_x_2553:
        /* <DEDUP_REMOVED lines=13> */
[----:B------:R-:W-:-:S04]  /*0350*/  PRMT R11, RZ, 0x7610, R11 ;  /* 0x00007610ff0b7816 */ /* 0x000fc8000000000b */
[----:B------:R-:W-:Y:S02]  /*0360*/  ISETP.NE.AND P1, PT, R16, RZ, PT ;  /* 0x000000ff1000720c */ /* 0x000fe40003f25270 */
[C---:B--2---:R-:W-:Y:S02]  /*0370*/  @!P0 PRMT R10, R6.reuse, 0x7632, R10 ;  /* 0x00007632060a8816 */ /* 0x044fe4000000000a */
[----:B------:R-:W-:-:S03]  /*0380*/  @!P0 PRMT R11, R6, 0x7610, R11 ;  /* 0x00007610060b8816 */ /* 0x000fc6000000000b */
[----:B------:R-:W-:Y:S01]  /*0390*/  IMAD.U32 R10, R10, 0x10000, RZ ;  /* 0x000100000a0a7824 */ /* 0x000fe200078e00ff */
[----:B------:R-:W-:-:S03]  /*03a0*/  SHF.L.U32 R11, R11, 0x10, RZ ;  /* 0x000000100b0b7819 */ /* 0x000fc600000006ff */
[----:B------:R-:W-:Y:S02]  /*03b0*/  FMUL.FTZ R12, R10, R10 ;  /* 0x0000000a0a0c7220 */ /* 0x000fe40000410000 */
[----:B------:R-:W-:Y:S01]  /*03c0*/  FADD.FTZ R13, R11, R10 ;  /* 0x0000000a0b0d7221 */ /* 0x000fe20000010000 */
[----:B------:R-:W-:Y:S01]  /*03d0*/  IADD3 R10, P2, R17, 0x1, RZ ;  /* 0x00000001110a7810 */ /* 0x000fe20007f5e0ff */
[----:B------:R-:W-:Y:S02]  /*03e0*/  FFMA.FTZ R11, R11, R11, R12 ;  /* 0x0000000b0b0b7223 */ /* 0x000fe4000001000c */
[----:B------:R-:W-:Y:S01]  /*03f0*/  FADD.FTZ R2, R13, R2 ;  /* 0x000000020d027221 */ /* 0x000fe20000010000 */
[----:B------:R-:W-:Y:S01]  /*0400*/  MOV R17, R10 ;  /* 0x0000000a00117202 */ /* 0x000fe20000000f00 */
[----:B------:R-:W-:Y:S01]  /*0410*/  FADD.FTZ R0, R11, R0 ;  /* 0x000000000b007221 */ /* 0x000fe20000010000 */
[----:B------:R-:W-:Y:S01]  /*0420*/  IMAD.X R15, RZ, RZ, R15, P2 ;  /* 0x000000ffff0f7224 */ /* 0x000fe200010e060f */
[----:B------:R-:W-:Y:S06]  /*0430*/  @P1 BRA `(.L_x_2553) ;  /* 0xfffffffc00901947 */ /* 0x000fec000383ffff */
.L_x_2552:
        /* <DEDUP_REMOVED lines=14> */
.L_x_2554:
[----:B------:R-:W0:Y:S01]  /*0520*/  @!P0 LDC.64 R16, c[0x0][0x270] ;  /* 0x00009c00ff108b82 */ /* 0x000e220000000a00 */
[----:B------:R-:W-:Y:S02]  /*0530*/  @!P0 IMAD.MOV.U32 R24, RZ, RZ, R22 ;  /* 0x000000ffff188224 */ /* 0x000fe400078e0016 */
[----:B------:R-:W-:-:S05]  /*0540*/  @!P0 IMAD.MOV.U32 R25, RZ, RZ, R5 ;  /* 0x000000ffff198224 */ /* 0x000fca00078e0005 */
[----:B------:R-:W1:Y:S08]  /*0550*/  @!P0 LDC.64 R14, c[0x0][0x220] ;  /* 0x00008800ff0e8b82 */ /* 0x000e700000000a00 */
[----:B------:R-:W2:Y:S01]  /*0560*/  @!P0 LDC.64 R12, c[0x0][0x270] ;  /* 0x00009c00ff0c8b82 */ /* 0x000ea20000000a00 */
[-C--:B0-----:R-:W-:Y:S02]  /*0570*/  @!P0 IMAD R20, R9, R16.reuse, RZ ;  /* 0x0000001009148224 */ /* 0x081fe400078e02ff */
[----:B------:R-:W-:-:S04]  /*0580*/  @!P0 IMAD.WIDE.U32 R24, R10, R16, R24 ;  /* 0x000000100a188225 */ /* 0x000fc800078e0018 */
[----:B------:R-:W-:Y:S02]  /*0590*/  @!P0 IMAD R27, R10, R17, R20 ;  /* 0x000000110a1b8224 */ /* 0x000fe400078e0214 */
[----:B------:R-:W0:Y:S01]  /*05a0*/  @!P0 LDC.64 R16, c[0x0][0x220] ;  /* 0x00008800ff108b82 */ /* 0x000e220000000a00 */
[----:B-1----:R-:W-:Y:S02]  /*05b0*/  @!P0 LEA R26, P1, R24, R14, 0x1 ;  /* 0x0000000e181a8211 */ /* 0x002fe400078208ff */
[----:B------:R-:W-:-:S04]  /*05c0*/  @!P0 IADD3 R14, R25, R27, RZ ;  /* 0x0000001b190e8210 */ /* 0x000fc80007ffe0ff */
[----:B------:R-:W-:Y:S01]  /*05d0*/  @!P0 LEA.HI.X R27, R24, R15, R14, 0x1, P1 ;  /* 0x0000000f181b8211 */ /* 0x000fe200008f0c0e */
[-C--:B--2---:R-:W-:Y:S02]  /*05e0*/  @!P0 IMAD R24, R21, R12.reuse, RZ ;  /* 0x0000000c15188224 */ /* 0x084fe400078e02ff */
[----:B------:R-:W-:Y:S02]  /*05f0*/  @!P0 IMAD.MOV.U32 R14, RZ, RZ, R22 ;  /* 0x000000ffff0e8224 */ /* 0x000fe400078e0016 */
[----:B------:R-:W2:Y:S01]  /*0600*/  @!P0 LDG.E R20, desc[UR6][R26.64] ;  /* 0x000000061a148981 */ /* 0x000ea2000c1e1900 */
[----:B------:R-:W-:Y:S02]  /*0610*/  @!P0 IMAD.MOV.U32 R15, RZ, RZ, R5 ;  /* 0x000000ffff0f8224 */ /* 0x000fe400078e0005 */
[C---:B------:R-:W-:Y:S02]  /*0620*/  @!P0 IMAD R13, R8.reuse, R13, R24 ;  /* 0x0000000d080d8224 */ /* 0x040fe400078e0218 */
[----:B------:R-:W-:-:S05]  /*0630*/  @!P0 IMAD.WIDE.U32 R14, R8, R12, R14 ;  /* 0x0000000c080e8225 */ /* 0x000fca00078e000e */
[----:B------:R-:W-:Y:S02]  /*0640*/  @!P0 IADD3 R12, R15, R13, RZ ;  /* 0x0000000d0f0c8210 */ /* 0x000fe40007ffe0ff */
[----:B0-----:R-:W-:-:S04]  /*0650*/  @!P0 LEA R16, P1, R14, R16, 0x1 ;  /* 0x000000100e108211 */ /* 0x001fc800078208ff */
[----:B------:R-:W-:Y:S02]  /*0660*/  @!P0 LEA.HI.X R17, R14, R17, R12, 0x1, P1 ;  /* 0x000000110e118211 */ /* 0x000fe400008f0c0c */
[----:B------:R-:W0:Y:S03]  /*0670*/  @!P0 LDC.64 R12, c[0x0][0x270] ;  /* 0x00009c00ff0c8b82 */ /* 0x000e260000000a00 */
[----:B------:R1:W3:Y:S01]  /*0680*/  @!P0 LDG.E R16, desc[UR6][R16.64] ;  /* 0x0000000610108981 */ /* 0x0002e2000c1e1900 */
[----:B------:R-:W-:Y:S02]  /*0690*/  @!P0 IMAD.MOV.U32 R24, RZ, RZ, R22 ;  /* 0x000000ffff188224 */ /* 0x000fe400078e0016 */
[----:B------:R-:W-:Y:S02]  /*06a0*/  @!P0 IMAD.MOV.U32 R25, RZ, RZ, R5 ;  /* 0x000000ffff198224 */ /* 0x000fe400078e0005 */
[----:B------:R-:W4:Y:S01]  /*06b0*/  @!P0 LDC.64 R14, c[0x0][0x220] ;  /* 0x00008800ff0e8b82 */ /* 0x000f220000000a00 */
[----:B-1----:R-:W-:Y:S01]  /*06c0*/  PRMT R17, RZ, 0x7610, R17 ;  /* 0x00007610ff117816 */ /* 0x002fe20000000011 */
[----:B0-----:R-:W-:-:S02]  /*06d0*/  @!P0 IMAD R28, R19, R12, RZ ;  /* 0x0000000c131c8224 */ /* 0x001fc400078e02ff */
[----:B------:R-:W-:-:S04]  /*06e0*/  @!P0 IMAD.WIDE.U32 R24, R7, R12, R24 ;  /* 0x0000000c07188225 */ /* 0x000fc800078e0018 */
[----:B------:R-:W-:Y:S01]  /*06f0*/  @!P0 IMAD R13, R7, R13, R28 ;  /* 0x0000000d070d8224 */ /* 0x000fe200078e021c */
[----:B----4-:R-:W-:-:S04]  /*0700*/  @!P0 LEA R14, P1, R24, R14, 0x1 ;  /* 0x0000000e180e8211 */ /* 0x010fc800078208ff */
[----:B------:R-:W-:-:S04]  /*0710*/  @!P0 IADD3 R12, R25, R13, RZ ;  /* 0x0000000d190c8210 */ /* 0x000fc80007ffe0ff */
[----:B------:R-:W-:Y:S02]  /*0720*/  @!P0 LEA.HI.X R15, R24, R15, R12, 0x1, P1 ;  /* 0x0000000f180f8211 */ /* 0x000fe400008f0c0c */
[----:B------:R-:W0:Y:S01]  /*0730*/  @!P0 LDC.64 R12, c[0x0][0x270] ;  /* 0x00009c00ff0c8b82 */ /* 0x000e220000000a00 */
[----:B------:R-:W-:Y:S01]  /*0740*/  PRMT R24, RZ, 0x7610, R24 ;  /* 0x00007610ff187816 */ /* 0x000fe20000000018 */
[----:B------:R-:W-:Y:S01]  /*0750*/  @!P0 IMAD.MOV.U32 R29, RZ, RZ, R5 ;  /* 0x000000ffff1d8224 */ /* 0x000fe200078e0005 */
[----:B------:R-:W-:Y:S01]  /*0760*/  @!P0 MOV R28, R22 ;  /* 0x00000016001c8202 */ /* 0x000fe20000000f00 */
[----:B------:R1:W4:Y:S04]  /*0770*/  @!P0 LDG.E R14, desc[UR6][R14.64] ;  /* 0x000000060e0e8981 */ /* 0x000328000c1e1900 */
[----:B0-----:R-:W-:Y:S01]  /*0780*/  @!P0 IMAD.WIDE.U32 R28, R6, R12, R28 ;  /* 0x0000000c061c8225 */ /* 0x001fe200078e001c */
[----:B--2---:R-:W-:-:S02]  /*0790*/  @!P0 PRMT R24, R20, 0x7632, R24 ;  /* 0x0000763214188816 */ /* 0x004fc40000000018 */
[----:B------:R-:W-:-:S03]  /*07a0*/  @!P0 PRMT R17, R20, 0x7610, R17 ;  /* 0x0000761014118816 */ /* 0x000fc60000000011 */
[----:B------:R-:W-:Y:S02]  /*07b0*/  IMAD.U32 R24, R24, 0x10000, RZ ;  /* 0x0001000018187824 */ /* 0x000fe400078e00ff */
[----:B------:R-:W-:Y:S02]  /*07c0*/  IMAD.U32 R17, R17, 0x10000, RZ ;  /* 0x0001000011117824 */ /* 0x000fe400078e00ff */
[----:B------:R-:W-:Y:S02]  /*07d0*/  FMUL.FTZ R20, R24, R24 ;  /* 0x0000001818147220 */ /* 0x000fe40000410000 */
[C---:B------:R-:W-:Y:S02]  /*07e0*/  FADD.FTZ R27, R17.reuse, R24 ;  /* 0x00000018111b7221 */ /* 0x040fe40000010000 */
[--C-:B------:R-:W-:Y:S01]  /*07f0*/  FFMA.FTZ R25, R17, R17, R20.reuse ;  /* 0x0000001111197223 */ /* 0x100fe20000010014 */
[----:B------:R-:W-:Y:S02]  /*0800*/  PRMT R20, RZ, 0x7610, R20 ;  /* 0x00007610ff147816 */ /* 0x000fe40000000014 */
[----:B------:R-:W-:-:S02]  /*0810*/  PRMT R17, RZ, 0x7610, R17 ;  /* 0x00007610ff117816 */ /* 0x000fc40000000011 */
[C---:B---3--:R-:W-:Y:S02]  /*0820*/  @!P0 PRMT R20, R16.reuse, 0x7610, R20 ;  /* 0x0000761010148816 */ /* 0x048fe40000000014 */
[----:B------:R-:W-:Y:S01]  /*0830*/  @!P0 PRMT R17, R16, 0x7632, R17 ;  /* 0x0000763210118816 */ /* 0x000fe20000000011 */
[----:B------:R-:W-:-:S04]  /*0840*/  @!P0 IMAD R16, R11, R12, RZ ;  /* 0x0000000c0b108224 */ /* 0x000fc800078e02ff */
[----:B------:R-:W-:Y:S02]  /*0850*/  @!P0 IMAD R16, R6, R13, R16 ;  /* 0x0000000d06108224 */ /* 0x000fe400078e0210 */
[----:B------:R-:W0:Y:S02]  /*0860*/  @!P0 LDC.64 R12, c[0x0][0x220] ;  /* 0x00008800ff0c8b82 */ /* 0x000e240000000a00 */
[----:B------:R-:W-:Y:S01]  /*0870*/  @!P0 IMAD.IADD R16, R29, 0x1, R16 ;  /* 0x000000011d108824 */ /* 0x000fe200078e0210 */
[----:B0-----:R-:W-:-:S04]  /*0880*/  @!P0 LEA R12, P1, R28, R12, 0x1 ;  /* 0x0000000c1c0c8211 */ /* 0x001fc800078208ff */
[----:B------:R-:W-:-:S05]  /*0890*/  @!P0 LEA.HI.X R13, R28, R13, R16, 0x1, P1 ;  /* 0x0000000d1c0d8211 */ /* 0x000fca00008f0c10 */
[----:B------:R0:W2:Y:S01]  /*08a0*/  @!P0 LDG.E R12, desc[UR6][R12.64] ;  /* 0x000000060c0c8981 */ /* 0x0000a2000c1e1900 */
[----:B------:R-:W-:Y:S01]  /*08b0*/  SHF.L.U32 R17, R17, 0x10, RZ ;  /* 0x0000001011117819 */ /* 0x000fe200000006ff */
[----:B------:R-:W-:Y:S01]  /*08c0*/  IMAD.U32 R20, R20, 0x10000, RZ ;  /* 0x0001000014147824 */ /* 0x000fe200078e00ff */
[----:B------:R-:W-:Y:S01]  /*08d0*/  PRMT R16, RZ, 0x7610, R16 ;  /* 0x00007610ff107816 */ /* 0x000fe20000000010 */
[----:B------:R-:W-:Y:S02]  /*08e0*/  FADD.FTZ R25, R25, R0 ;  /* 0x0000000019197221 */ /* 0x000fe40000010000 */
[----:B-1----:R-:W-:Y:S01]  /*08f0*/  FMUL.FTZ R15, R17, R17 ;  /* 0x00000011110f7220 */ /* 0x002fe20000410000 */
[----:B------:R-:W-:Y:S01]  /*0900*/  FADD.FTZ R0, R20, R17 ;  /* 0x0000001114007221 */ /* 0x000fe20000010000 */
[----:B------:R-:W-:Y:S01]  /*0910*/  FADD.FTZ R27, R27, R2 ;  /* 0x000000021b1b7221 */ /* 0x000fe20000010000 */
[----:B----4-:R-:W-:Y:S01]  /*0920*/  @!P0 PRMT R16, R14, 0x7632, R16 ;  /* 0x000076320e108816 */ /* 0x010fe20000000010 */
[--C-:B------:R-:W-:Y:S01]  /*0930*/  FFMA.FTZ R20, R20, R20, R15.reuse ;  /* 0x0000001414147223 */ /* 0x100fe2000001000f */
[----:B------:R-:W-:-:S02]  /*0940*/  PRMT R15, RZ, 0x7610, R15 ;  /* 0x00007610ff0f7816 */ /* 0x000fc4000000000f */
[----:B------:R-:W-:Y:S02]  /*0950*/  PRMT R2, RZ, 0x7610, R2 ;  /* 0x00007610ff027816 */ /* 0x000fe40000000002 */
[----:B------:R-:W-:Y:S01]  /*0960*/  IADD3 R10, P2, R10, 0x4, RZ ;  /* 0x000000040a0a7810 */ /* 0x000fe20007f5e0ff */
[----:B------:R-:W-:Y:S01]  /*0970*/  IMAD.U32 R16, R16, 0x10000, RZ ;  /* 0x0001000010107824 */ /* 0x000fe200078e00ff */
[----:B------:R-:W-:Y:S02]  /*0980*/  @!P0 PRMT R15, R14, 0x7610, R15 ;  /* 0x000076100e0f8816 */ /* 0x000fe4000000000f */
[----:B------:R-:W-:Y:S02]  /*0990*/  PRMT R17, RZ, 0x7610, R17 ;  /* 0x00007610ff117816 */ /* 0x000fe40000000011 */
[----:B------:R-:W-:Y:S01]  /*09a0*/  ISETP.GE.AND P1, PT, R10, R3, PT ;  /* 0x000000030a00720c */ /* 0x000fe20003f26270 */
[----:B------:R-:W-:Y:S01]  /*09b0*/  FMUL.FTZ R14, R16, R16 ;  /* 0x00000010100e7220 */ /* 0x000fe20000410000 */
[----:B------:R-:W-:Y:S01]  /*09c0*/  SHF.L.U32 R15, R15, 0x10, RZ ;  /* 0x000000100f0f7819 */ /* 0x000fe200000006ff */
[----:B------:R-:W-:Y:S01]  /*09d0*/  FADD.FTZ R0, R27, R0 ;  /* 0x000000001b007221 */ /* 0x000fe20000010000 */
[----:B------:R-:W-:-:S03]  /*09e0*/  FADD.FTZ R25, R25, R20 ;  /* 0x0000001419197221 */ /* 0x000fc60000010000 */
[C---:B0-----:R-:W-:Y:S01]  /*09f0*/  FADD.FTZ R13, R15.reuse, R16 ;  /* 0x000000100f0d7221 */ /* 0x041fe20000010000 */
[----:B------:R-:W-:Y:S01]  /*0a00*/  FFMA.FTZ R14, R15, R15, R14 ;  /* 0x0000000f0f0e7223 */ /* 0x000fe2000001000e */
[----:B------:R-:W-:Y:S02]  /*0a10*/  IADD3 R8, P5, R8, 0x4, RZ ;  /* 0x0000000408087810 */ /* 0x000fe40007fbe0ff */
[----:B------:R-:W-:Y:S01]  /*0a20*/  IADD3 R7, P4, R7, 0x4, RZ ;  /* 0x0000000407077810 */ /* 0x000fe20007f9e0ff */
[----:B------:R-:W-:Y:S01]  /*0a30*/  FADD.FTZ R13, R0, R13 ;  /* 0x0000000d000d7221 */ /* 0x000fe20000010000 */
[----:B------:R-:W-:Y:S01]  /*0a40*/  FADD.FTZ R25, R25, R14 ;  /* 0x0000000e19197221 */ /* 0x000fe20000010000 */
[----:B------:R-:W-:Y:S01]  /*0a50*/  IADD3 R6, P3, R6, 0x4, RZ ;  /* 0x0000000406067810 */ /* 0x000fe20007f7e0ff */
[----:B------:R-:W-:Y:S01]  /*0a60*/  IMAD.X R21, RZ, RZ, R21, P5 ;  /* 0x000000ffff157224 */ /* 0x000fe200028e0615 */
[----:B------:R-:W-:Y:S01]  /*0a70*/  IADD3.X R9, RZ, R9, RZ, P2, !PT ;  /* 0x00000009ff097210 */ /* 0x000fe200017fe4ff */
[----:B------:R-:W-:Y:S01]  /*0a80*/  IMAD.X R19, RZ, RZ, R19, P4 ;  /* 0x000000ffff137224 */ /* 0x000fe200020e0613 */
[----:B------:R-:W-:-:S02]  /*0a90*/  IADD3.X R11, RZ, R11, RZ, P3, !PT ;  /* 0x0000000bff0b7210 */ /* 0x000fc40001ffe4ff */
[C---:B--2---:R-:W-:Y:S02]  /*0aa0*/  @!P0 PRMT R2, R12.reuse, 0x7632, R2 ;  /* 0x000076320c028816 */ /* 0x044fe40000000002 */
[----:B------:R-:W-:-:S03]  /*0ab0*/  @!P0 PRMT R17, R12, 0x7610, R17 ;  /* 0x000076100c118816 */ /* 0x000fc60000000011 */
[----:B------:R-:W-:Y:S02]  /*0ac0*/  IMAD.U32 R2, R2, 0x10000, RZ ;  /* 0x0001000002027824 */ /* 0x000fe400078e00ff */
[----:B------:R-:W-:Y:S02]  /*0ad0*/  IMAD.U32 R17, R17, 0x10000, RZ ;  /* 0x0001000011117824 */ /* 0x000fe400078e00ff */
[----:B------:R-:W-:Y:S02]  /*0ae0*/  FMUL.FTZ R12, R2, R2 ;  /* 0x00000002020c7220 */ /* 0x000fe40000410000 */
[C---:B------:R-:W-:Y:S02]  /*0af0*/  FADD.FTZ R2, R17.reuse, R2 ;  /* 0x0000000211027221 */ /* 0x040fe40000010000 */
[----:B------:R-:W-:Y:S02]  /*0b00*/  FFMA.FTZ R12, R17, R17, R12 ;  /* 0x00000011110c7223 */ /* 0x000fe4000001000c */
[----:B------:R-:W-:-:S02]  /*0b10*/  FADD.FTZ R2, R13, R2 ;  /* 0x000000020d027221 */ /* 0x000fc40000010000 */
[----:B------:R-:W-:Y:S01]  /*0b20*/  FADD.FTZ R0, R25, R12 ;  /* 0x0000000c19007221 */ /* 0x000fe20000010000 */
[----:B------:R-:W-:Y:S06]  /*0b30*/  @!P1 BRA `(.L_x_2554) ;  /* 0xfffffff800789947 */ /* 0x000fec000383ffff */
.L_x_2551:
[----:B------:R-:W-:Y:S01]  /*0b40*/  ULDC UR5, c[0x0][0x29c] ;  /* 0x0000a70000057ab9 */ /* 0x000fe20000000800 */
[----:B------:R-:W-:Y:S01]  /*0b50*/  MOV R12, 0x400 ;  /* 0x00000400000c7802 */ /* 0x000fe20000000f00 */
        /* <DEDUP_REMOVED lines=8> */
[----:B------:R-:W-:Y:S02]  /*0be0*/  IMAD.HI.U32 R7, R7, R5, R6 ;  /* 0x0000000507077227 */ /* 0x000fe400078e0006 */
[----:B------:R-:W0:Y:S04]  /*0bf0*/  S2R R5, SR_CgaCtaId ;  /* 0x0000000000057919 */ /* 0x000e280000008800 */
[----:B------:R-:W-:-:S04]  /*0c00*/  IMAD.HI.U32 R10, R7, R18, RZ ;  /* 0x00000012070a7227 */ /* 0x000fc800078e00ff */
[----:B------:R-:W-:-:S04]  /*0c10*/  IMAD.MOV R7, RZ, RZ, -R10 ;  /* 0x000000ffff077224 */ /* 0x000fc800078e0a0a */
[----:B------:R-:W-:-:S05]  /*0c20*/  IMAD R7, R7, UR5, R18 ;  /* 0x0000000507077c24 */ /* 0x000fca000f8e0212 */
[----:B------:R-:W-:-:S13]  /*0c30*/  ISETP.GE.U32.AND P0, PT, R7, UR5, PT ;  /* 0x0000000507007c0c */ /* 0x000fda000bf06070 */
[----:B------:R-:W-:Y:S01]  /*0c40*/  @P0 VIADD R7, R7, -UR5 ;  /* 0x8000000507070c36 */ /* 0x000fe20008000000 */
[----:B------:R-:W-:Y:S02]  /*0c50*/  @P0 IADD3 R10, R10, 0x1, RZ ;  /* 0x000000010a0a0810 */ /* 0x000fe40007ffe0ff */
[----:B0-----:R-:W-:Y:S02]  /*0c60*/  LEA R3, R5, R12, 0x18 ;  /* 0x0000000c05037211 */ /* 0x001fe400078ec0ff */
[----:B------:R-:W-:-:S03]  /*0c70*/  ISETP.GE.U32.AND P1, PT, R7, UR5, PT ;  /* 0x0000000507007c0c */ /* 0x000fc6000bf26070 */
[----:B------:R-:W-:-:S05]  /*0c80*/  IMAD R13, R4, 0xc, R3 ;  /* 0x0000000c040d7824 */ /* 0x000fca00078e0203 */
[----:B------:R0:W-:Y:S04]  /*0c90*/  STS [R13+0x14], R2 ;  /* 0x000014020d007388 */ /* 0x0001e80000000800 */
[----:B------:R0:W-:Y:S01]  /*0ca0*/  STS [R13+0x18], R0 ;  /* 0x000018000d007388 */ /* 0x0001e20000000800 */
[----:B------:R-:W-:Y:S01]  /*0cb0*/  @P1 VIADD R10, R10, 0x1 ;  /* 0x000000010a0a1836 */ /* 0x000fe20000000000 */
[----:B------:R-:W-:-:S05]  /*0cc0*/  @!P2 LOP3.LUT R10, RZ, UR5, RZ, 0x33, !PT ;  /* 0x00000005ff0aac12 */ /* 0x000fca000f8e33ff */
[----:B------:R-:W-:-:S04]  /*0cd0*/  IMAD.MOV R11, RZ, RZ, -R10 ;  /* 0x000000ffff0b7224 */ /* 0x000fc800078e0a0a */
        /* <DEDUP_REMOVED lines=10> */
[----:B------:R-:W1:Y:S04]  /*0d80*/  LDS.64 R8, [R18+0x18] ;  /* 0x0000180012087984 */ /* 0x000e680000000a00 */
[----:B------:R-:W2:Y:S04]  /*0d90*/  LDS.64 R6, [R18+0x10] ;  /* 0x0000100012067984 */ /* 0x000ea80000000a00 */
[----:B------:R-:W3:Y:S01]  /*0da0*/  LDS.64 R2, [R18+0x20] ;  /* 0x0000200012027984 */ /* 0x000ee20000000a00 */
[----:B-1----:R-:W-:Y:S02]  /*0db0*/  ISETP.NE.AND P1, PT, R9, RZ, PT ;  /* 0x000000ff0900720c */ /* 0x002fe40003f25270 */
[----:B--2---:R-:W-:Y:S01]  /*0dc0*/  IADD3 R0, R6, R9, RZ ;  /* 0x0000000906007210 */ /* 0x004fe20007ffe0ff */
[----:B---3--:R-:W-:Y:S01]  /*0dd0*/  FADD.FTZ R15, R7, R2 ;  /* 0x00000002070f7221 */ /* 0x008fe20000010000 */
[----:B------:R-:W-:-:S04]  /*0de0*/  FADD.FTZ R16, R8, R3 ;  /* 0x0000000308107221 */ /* 0x000fc80000010000 */
[----:B------:R-:W-:Y:S02]  /*0df0*/  FSEL R15, R15, R2, !P1 ;  /* 0x000000020f0f7208 */ /* 0x000fe40004800000 */
[----:B------:R-:W-:Y:S01]  /*0e00*/  FSEL R16, R16, R3, !P1 ;  /* 0x0000000310107208 */ /* 0x000fe20004800000 */
[----:B0-----:R-:W-:Y:S06]  /*0e10*/  BRA.DIV UR4, `(.L_x_2556) ;  /* 0x0000000604907947 */ /* 0x001fec000b800000 */
        /* <DEDUP_REMOVED lines=53> */
.L_x_2575:
        /* <DEDUP_REMOVED lines=13> */
.L_x_2555:
[----:B------:R-:W-:Y:S05]  /*1240*/  WARPSYNC.ALL ;  /* 0x0000000000007948 */ /* 0x000fea0003800000 */
[----:B------:R-:W-:Y:S01]  /*1250*/  BAR.SYNC.DEFER_BLOCKING 0x0 ;  /* 0x0000000000007b1d */ /* 0x000fe20000010000 */
[----:B------:R-:W-:-:S07]  /*1260*/  UIADD3 UR4, UR5, -0x2, URZ ;  /* 0xfffffffe05047890 */ /* 0x000fce000fffe03f */
[----:B------:R-:W2:Y:S01]  /*1270*/  LDC R4, c[0x0][0x298] ;  /* 0x0000a600ff047b82 */ /* 0x000ea20000000800 */
[----:B------:R-:W-:Y:S01]  /*1280*/  ISETP.NE.AND P1, PT, R11, UR4, PT ;  /* 0x000000040b007c0c */ /* 0x000fe2000bf25270 */
[----:B-1----:R-:W2:Y:S06]  /*1290*/  S2R R9, SR_TID.X ;  /* 0x0000000000097919 */ /* 0x002eac0000002100 */
[----:B------:R-:W2:Y:S06]  /*12a0*/  S2UR UR4, SR_CTAID.X ;  /* 0x00000000000479c3 */ /* 0x000eac0000002500 */
[----:B0-----:R-:W-:Y:S01]  /*12b0*/  @!P1 VIADD R0, R12, 0x320 ;  /* 0x000003200c009836 */ /* 0x001fe20000000000 */
[----:B------:R-:W-:Y:S04]  /*12c0*/  @!P1 LDS R3, [R13+0x18] ;  /* 0x000018000d039984 */ /* 0x000fe80000000800 */
[----:B------:R-:W-:Y:S01]  /*12d0*/  @!P1 LEA R7, R5, R0, 0x18 ;  /* 0x0000000005079211 */ /* 0x000fe200078ec0ff */
[----:B------:R-:W0:Y:S03]  /*12e0*/  @!P1 LDS R2, [R13+0x14] ;  /* 0x000014000d029984 */ /* 0x000e260000000800 */
[----:B------:R-:W-:Y:S01]  /*12f0*/  @!P1 LEA R7, R10, R7, 0x3 ;  /* 0x000000070a079211 */ /* 0x000fe200078e18ff */
[----:B--2---:R-:W-:Y:S01]  /*1300*/  IMAD R6, R4, UR4, R9 ;  /* 0x0000000404067c24 */ /* 0x004fe2000f8e0209 */
[----:B------:R-:W-:-:S04]  /*1310*/  ULDC UR4, c[0x0][0x288] ;  /* 0x0000a20000047ab9 */ /* 0x000fc80000000800 */
[----:B------:R-:W-:-:S04]  /*1320*/  ISETP.GE.AND P0, PT, R6, UR4, PT ;  /* 0x0000000406007c0c */ /* 0x000fc8000bf06270 */
[----:B------:R-:W-:Y:S01]  /*1330*/  ISETP.GE.U32.OR P0, PT, R9, R4, P0 ;  /* 0x000000040900720c */ /* 0x000fe20000706470 */
[----:B0-----:R0:W-:Y:S01]  /*1340*/  @!P1 STS.64 [R7], R2 ;  /* 0x0000000207009388 */ /* 0x0011e20000000a00 */
[----:B------:R-:W-:Y:S11]  /*1350*/  BAR.SYNC.DEFER_BLOCKING 0x0 ;  /* 0x0000000000007b1d */ /* 0x000ff60000010000 */
[----:B------:R-:W-:Y:S05]  /*1360*/  @P0 EXIT ;  /* 0x000000000000094d */ /* 0x000fea0003800000 */
[----:B------:R-:W-:Y:S01]  /*1370*/  VIADD R12, R12, 0x320 ;  /* 0x000003200c0c7836 */ /* 0x000fe20000000000 */
[----:B0-----:R-:W0:Y:S04]  /*1380*/  S2R R3, SR_CTAID.Z ;  /* 0x0000000000037919 */ /* 0x001e280000002700 */
[----:B------:R-:W-:Y:S02]  /*1390*/  LEA R0, R5, R12, 0x18 ;  /* 0x0000000c05007211 */ /* 0x000fe400078ec0ff */
[----:B------:R-:W1:Y:S03]  /*13a0*/  LDC.64 R4, c[0x0][0x250] ;  /* 0x00009400ff047b82 */ /* 0x000e660000000a00 */
        /* <DEDUP_REMOVED lines=11> */
.L_x_2556:
[----:B------:R-:W-:Y:S01]  /*1460*/  HFMA2.MMA R23, -RZ, RZ, 0, 5.9604644775390625e-08 ;  /* 0x00000001ff177435 */ /* 0x000fe200000001ff */
[----:B------:R-:W-:Y:S01]  /*1470*/  IMAD.MOV.U32 R22, RZ, RZ, R0 ;  /* 0x000000ffff167224 */ /* 0x000fe200078e0000 */
[----:B------:R-:W-:Y:S01]  /*1480*/  ISETP.GE.AND P3, PT, R14, 0x1, PT ;  /* 0x000000010e00780c */ /* 0x000fe20003f66270 */
[----:B------:R-:W-:Y:S01]  /*1490*/  IMAD.MOV.U32 R24, RZ, RZ, RZ ;  /* 0x000000ffff187224 */ /* 0x000fe200078e00ff */
[----:B------:R-:W-:Y:S01]  /*14a0*/  ISETP.NE.AND P2, PT, R0, RZ, PT ;  /* 0x000000ff0000720c */ /* 0x000fe20003f45270 */
[----:B------:R-:W-:-:S12]  /*14b0*/  IMAD.MOV.U32 R21, RZ, RZ, -0x1 ;  /* 0xffffffffff157424 */ /* 0x000fd800078e00ff */
[----:B------:R-:W-:Y:S05]  /*14c0*/  WARPSYNC.COLLECTIVE R21, `(.L_x_2557) ;  /* 0x0000000015087348 */ /* 0x000fea0003c00000 */
[----:B------:R0:W1:Y:S02]  /*14d0*/  SHFL.UP P0, R19, R22, R23, R24 ;  /* 0x0400001716137389 */ /* 0x0000640000000018 */
[----:B01----:R-:W-:Y:S01]  /*14e0*/  ENDCOLLECTIVE ;  /* 0x000000000000791b */ /* 0x003fe20003800000 */
.L_x_2557:
[----:B------:R-:W-:Y:S01]  /*14f0*/  IMAD.MOV.U32 R22, RZ, RZ, R15 ;  /* 0x000000ffff167224 */ /* 0x000fe200078e000f */
[----:B------:R-:W-:-:S07]  /*1500*/  MOV R17, R19 ;  /* 0x0000001300117202 */ /* 0x000fce0000000f00 */
[----:B------:R-:W-:Y:S05]  /*1510*/  WARPSYNC.COLLECTIVE R21, `(.L_x_2558) ;  /* 0x0000000015087348 */ /* 0x000fea0003c00000 */
[----:B------:R0:W1:Y:S02]  /*1520*/  SHFL.UP P0, R19, R22, R23, R24 ;  /* 0x0400001716137389 */ /* 0x0000640000000018 */
[----:B01----:R-:W-:Y:S01]  /*1530*/  ENDCOLLECTIVE ;  /* 0x000000000000791b */ /* 0x003fe20003800000 */
.L_x_2558:
[----:B------:R-:W-:Y:S01]  /*1540*/  @P3 IMAD.IADD R0, R0, 0x1, R17 ;  /* 0x0000000100003824 */ /* 0x000fe200078e0211 */
[----:B------:R-:W-:Y:S01]  /*1550*/  MOV R22, R16 ;  /* 0x0000001000167202 */ /* 0x000fe20000000f00 */
[----:B------:R-:W-:-:S07]  /*1560*/  IMAD.MOV.U32 R20, RZ, RZ, R19 ;  /* 0x000000ffff147224 */ /* 0x000fce00078e0013 */
[----:B------:R-:W-:Y:S05]  /*1570*/  WARPSYNC.COLLECTIVE R21, `(.L_x_2559) ;  /* 0x0000000015087348 */ /* 0x000fea0003c00000 */
[----:B------:R0:W1:Y:S02]  /*1580*/  SHFL.UP P0, R19, R22, R23, R24 ;  /* 0x0400001716137389 */ /* 0x0000640000000018 */
[----:B01----:R-:W-:Y:S01]  /*1590*/  ENDCOLLECTIVE ;  /* 0x000000000000791b */ /* 0x003fe20003800000 */
.L_x_2559:
        /* <DEDUP_REMOVED lines=9> */
.L_x_2560:
[----:B------:R-:W-:Y:S02]  /*1630*/  ISETP.GE.AND P3, PT, R14, 0x2, PT ;  /* 0x000000020e00780c */ /* 0x000fe40003f66270 */
[----:B------:R-:W-:Y:S01]  /*1640*/  ISETP.NE.AND P2, PT, R0, RZ, PT ;  /* 0x000000ff0000720c */ /* 0x000fe20003f45270 */
[----:B------:R-:W-:Y:S02]  /*1650*/  IMAD.MOV.U32 R22, RZ, RZ, R15 ;  /* 0x000000ffff167224 */ /* 0x000fe400078e000f */
[----:B------:R-:W-:-:S10]  /*1660*/  IMAD.MOV.U32 R17, RZ, RZ, R19 ;  /* 0x000000ffff117224 */ /* 0x000fd400078e0013 */
[----:B------:R-:W-:Y:S05]  /*1670*/  WARPSYNC.COLLECTIVE R21, `(.L_x_2561) ;  /* 0x0000000015087348 */ /* 0x000fea0003c00000 */
[----:B------:R0:W1:Y:S02]  /*1680*/  SHFL.UP P0, R19, R22, R23, R24 ;  /* 0x0400001716137389 */ /* 0x0000640000000018 */
[----:B01----:R-:W-:Y:S01]  /*1690*/  ENDCOLLECTIVE ;  /* 0x000000000000791b */ /* 0x003fe20003800000 */
.L_x_2561:
[----:B------:R-:W-:Y:S02]  /*16a0*/  @P3 IMAD.IADD R0, R0, 0x1, R17 ;  /* 0x0000000100003824 */ /* 0x000fe400078e0211 */
[----:B------:R-:W-:Y:S01]  /*16b0*/  IMAD.MOV.U32 R22, RZ, RZ, R16 ;  /* 0x000000ffff167224 */ /* 0x000fe200078e0010 */
[----:B------:R-:W-:-:S07]  /*16c0*/  MOV R20, R19 ;  /* 0x0000001300147202 */ /* 0x000fce0000000f00 */
[----:B------:R-:W-:Y:S05]  /*16d0*/  WARPSYNC.COLLECTIVE R21, `(.L_x_2562) ;  /* 0x0000000015087348 */ /* 0x000fea0003c00000 */
[----:B------:R0:W1:Y:S02]  /*16e0*/  SHFL.UP P0, R19, R22, R23, R24 ;  /* 0x0400001716137389 */ /* 0x0000640000000018 */
[----:B01----:R-:W-:Y:S01]  /*16f0*/  ENDCOLLECTIVE ;  /* 0x000000000000791b */ /* 0x003fe20003800000 */
.L_x_2562:
        /* <DEDUP_REMOVED lines=9> */
.L_x_2563:
[----:B------:R-:W-:Y:S02]  /*1790*/  ISETP.GE.AND P3, PT, R14, 0x4, PT ;  /* 0x000000040e00780c */ /* 0x000fe40003f66270 */
[----:B------:R-:W-:Y:S02]  /*17a0*/  ISETP.NE.AND P2, PT, R0, RZ, PT ;  /* 0x000000ff0000720c */ /* 0x000fe40003f45270 */
[----:B------:R-:W-:Y:S01]  /*17b0*/  MOV R22, R15 ;  /* 0x0000000f00167202 */ /* 0x000fe20000000f00 */
[----:B------:R-:W-:-:S10]  /*17c0*/  IMAD.MOV.U32 R17, RZ, RZ, R19 ;  /* 0x000000ffff117224 */ /* 0x000fd400078e0013 */
[----:B------:R-:W-:Y:S05]  /*17d0*/  WARPSYNC.COLLECTIVE R21, `(.L_x_2564) ;  /* 0x0000000015087348 */ /* 0x000fea0003c00000 */
[----:B------:R0:W1:Y:S02]  /*17e0*/  SHFL.UP P0, R19, R22, R23, R24 ;  /* 0x0400001716137389 */ /* 0x0000640000000018 */
[----:B01----:R-:W-:Y:S01]  /*17f0*/  ENDCOLLECTIVE ;  /* 0x000000000000791b */ /* 0x003fe20003800000 */
.L_x_2564:
[----:B------:R-:W-:Y:S01]  /*1800*/  @P3 IADD3 R0, R0, R17, RZ ;  /* 0x0000001100003210 */ /* 0x000fe20007ffe0ff */
[----:B------:R-:W-:Y:S02]  /*1810*/  IMAD.MOV.U32 R22, RZ, RZ, R16 ;  /* 0x000000ffff167224 */ /* 0x000fe400078e0010 */
[----:B------:R-:W-:-:S07]  /*1820*/  IMAD.MOV.U32 R20, RZ, RZ, R19 ;  /* 0x000000ffff147224 */ /* 0x000fce00078e0013 */
[----:B------:R-:W-:Y:S05]  /*1830*/  WARPSYNC.COLLECTIVE R21, `(.L_x_2565) ;  /* 0x0000000015087348 */ /* 0x000fea0003c00000 */
[----:B------:R0:W1:Y:S02]  /*1840*/  SHFL.UP P0, R19, R22, R23, R24 ;  /* 0x0400001716137389 */ /* 0x0000640000000018 */
[----:B01----:R-:W-:Y:S01]  /*1850*/  ENDCOLLECTIVE ;  /* 0x000000000000791b */ /* 0x003fe20003800000 */
.L_x_2565:
[----:B------:R-:W-:-:S05]  /*1860*/  FADD.FTZ R20, R15, R20 ;  /* 0x000000140f147221 */ /* 0x000fca0000010000 */
[----:B------:R-:W-:Y:S01]  /*1870*/  @P3 FSEL R15, R20, R15, !P2 ;  /* 0x0000000f140f3208 */ /* 0x000fe20005000000 */
[----:B------:R-:W-:Y:S02]  /*1880*/  IMAD.MOV.U32 R22, RZ, RZ, R0 ;  /* 0x000000ffff167224 */ /* 0x000fe400078e0000 */
[----:B------:R-:W-:Y:S02]  /*1890*/  IMAD.MOV.U32 R23, RZ, RZ, 0x8 ;  /* 0x00000008ff177424 */ /* 0x000fe400078e00ff */
[----:B------:R-:W-:-:S05]  /*18a0*/  FADD.FTZ R19, R16, R19 ;  /* 0x0000001310137221 */ /* 0x000fca0000010000 */
[----:B------:R-:W-:-:S07]  /*18b0*/  @P3 FSEL R16, R19, R16, !P2 ;  /* 0x0000001013103208 */ /* 0x000fce0005000000 */
[----:B------:R-:W-:Y:S05]  /*18c0*/  WARPSYNC.COLLECTIVE R21, `(.L_x_2566) ;  /* 0x0000000015087348 */ /* 0x000fea0003c00000 */
[----:B------:R0:W1:Y:S02]  /*18d0*/  SHFL.UP P0, R19, R22, R23, R24 ;  /* 0x0400001716137389 */ /* 0x0000640000000018 */
[----:B01----:R-:W-:Y:S01]  /*18e0*/  ENDCOLLECTIVE ;  /* 0x000000000000791b */ /* 0x003fe20003800000 */
.L_x_2566:
[----:B------:R-:W-:Y:S02]  /*18f0*/  ISETP.GE.AND P3, PT, R14, 0x8, PT ;  /* 0x000000080e00780c */ /* 0x000fe40003f66270 */
[----:B------:R-:W-:Y:S01]  /*1900*/  ISETP.NE.AND P2, PT, R0, RZ, PT ;  /* 0x000000ff0000720c */ /* 0x000fe20003f45270 */
[----:B------:R-:W-:Y:S01]  /*1910*/  IMAD.MOV.U32 R22, RZ, RZ, R15 ;  /* 0x000000ffff167224 */ /* 0x000fe200078e000f */
[----:B------:R-:W-:-:S11]  /*1920*/  MOV R17, R19 ;  /* 0x0000001300117202 */ /* 0x000fd60000000f00 */
[----:B------:R-:W-:Y:S05]  /*1930*/  WARPSYNC.COLLECTIVE R21, `(.L_x_2567) ;  /* 0x0000000015087348 */ /* 0x000fea0003c00000 */
[----:B------:R0:W1:Y:S02]  /*1940*/  SHFL.UP P0, R19, R22, R23, R24 ;  /* 0x0400001716137389 */ /* 0x0000640000000018 */
[----:B01----:R-:W-:Y:S01]  /*1950*/  ENDCOLLECTIVE ;  /* 0x000000000000791b */ /* 0x003fe20003800000 */
.L_x_2567:
[----:B------:R-:W-:Y:S01]  /*1960*/  @P3 IMAD.IADD R0, R0, 0x1, R17 ;  /* 0x0000000100003824 */ /* 0x000fe200078e0211 */
[----:B------:R-:W-:Y:S01]  /*1970*/  MOV R22, R16 ;  /* 0x0000001000167202 */ /* 0x000fe20000000f00 */
[----:B------:R-:W-:-:S07]  /*1980*/  IMAD.MOV.U32 R20, RZ, RZ, R19 ;  /* 0x000000ffff147224 */ /* 0x000fce00078e0013 */
[----:B------:R-:W-:Y:S05]  /*1990*/  WARPSYNC.COLLECTIVE R21, `(.L_x_2568) ;  /* 0x0000000015087348 */ /* 0x000fea0003c00000 */
[----:B------:R0:W1:Y:S02]  /*19a0*/  SHFL.UP P0, R19, R22, R23, R24 ;  /* 0x0400001716137389 */ /* 0x0000640000000018 */
[----:B01----:R-:W-:Y:S01]  /*19b0*/  ENDCOLLECTIVE ;  /* 0x000000000000791b */ /* 0x003fe20003800000 */
.L_x_2568:
        /* <DEDUP_REMOVED lines=9> */
.L_x_2569:
[----:B------:R-:W-:Y:S01]  /*1a50*/  ISETP.GE.AND P2, PT, R14, 0x10, PT ;  /* 0x000000100e00780c */ /* 0x000fe20003f46270 */
[----:B------:R-:W-:Y:S01]  /*1a60*/  IMAD.MOV.U32 R22, RZ, RZ, R15 ;  /* 0x000000ffff167224 */ /* 0x000fe200078e000f */
[----:B------:R-:W-:-:S11]  /*1a70*/  MOV R17, R19 ;  /* 0x0000001300117202 */ /* 0x000fd60000000f00 */
[----:B------:R-:W-:Y:S05]  /*1a80*/  WARPSYNC.COLLECTIVE R21, `(.L_x_2570) ;  /* 0x0000000015087348 */ /* 0x000fea0003c00000 */
[----:B------:R0:W1:Y:S02]  /*1a90*/  SHFL.UP P0, R19, R22, R23, R24 ;  /* 0x0400001716137389 */ /* 0x0000640000000018 */
[----:B01----:R-:W-:Y:S01]  /*1aa0*/  ENDCOLLECTIVE ;  /* 0x000000000000791b */ /* 0x003fe20003800000 */
.L_x_2570:
[----:B------:R-:W-:Y:S01]  /*1ab0*/  IMAD.MOV.U32 R22, RZ, RZ, R16 ;  /* 0x000000ffff167224 */ /* 0x000fe200078e0010 */
[----:B------:R-:W-:-:S07]  /*1ac0*/  MOV R20, R19 ;  /* 0x0000001300147202 */ /* 0x000fce0000000f00 */
[----:B------:R-:W-:Y:S05]  /*1ad0*/  WARPSYNC.COLLECTIVE R21, `(.L_x_2571) ;  /* 0x0000000015087348 */ /* 0x000fea0003c00000 */
[----:B------:R0:W1:Y:S02]  /*1ae0*/  SHFL.UP P0, R19, R22, R23, R24 ;  /* 0x0400001716137389 */ /* 0x0000640000000018 */
[----:B01----:R-:W-:Y:S01]  /*1af0*/  ENDCOLLECTIVE ;  /* 0x000000000000791b */ /* 0x003fe20003800000 */
.L_x_2571:
        /* <DEDUP_REMOVED lines=11> */
.L_x_2572:
[----:B------:R-:W-:Y:S01]  /*1bb0*/  MOV R22, R15 ;  /* 0x0000000f00167202 */ /* 0x000fe20000000f00 */
[----:B------:R-:W-:-:S07]  /*1bc0*/  IMAD.MOV.U32 R17, RZ, RZ, R19 ;  /* 0x000000ffff117224 */ /* 0x000fce00078e0013 */
[----:B------:R-:W-:Y:S05]  /*1bd0*/  WARPSYNC.COLLECTIVE R21, `(.L_x_2573) ;  /* 0x0000000015087348 */ /* 0x000fea0003c00000 */
[----:B------:R0:W1:Y:S02]  /*1be0*/  SHFL.UP P0, R19, R22, R23, R24 ;  /* 0x0400001716137389 */ /* 0x0000640000000018 */
[----:B01----:R-:W-:Y:S01]  /*1bf0*/  ENDCOLLECTIVE ;  /* 0x000000000000791b */ /* 0x003fe20003800000 */
.L_x_2573:
[----:B------:R-:W-:Y:S01]  /*1c00*/  MOV R22, R16 ;  /* 0x0000001000167202 */ /* 0x000fe20000000f00 */
[----:B------:R-:W-:-:S07]  /*1c10*/  IMAD.MOV.U32 R14, RZ, RZ, R19 ;  /* 0x000000ffff0e7224 */ /* 0x000fce00078e0013 */
[----:B------:R-:W-:Y:S05]  /*1c20*/  WARPSYNC.COLLECTIVE R21, `(.L_x_2574) ;  /* 0x0000000015087348 */ /* 0x000fea0003c00000 */
[----:B------:R0:W1:Y:S02]  /*1c30*/  SHFL.UP P0, R19, R22, R23, R24 ;  /* 0x0400001716137389 */ /* 0x0000640000000018 */
[----:B01----:R-:W-:Y:S01]  /*1c40*/  ENDCOLLECTIVE ;  /* 0x000000000000791b */ /* 0x003fe20003800000 */
.L_x_2574:
[----:B------:R-:W-:Y:S05]  /*1c50*/  BRA `(.L_x_2575) ;  /* 0xfffffff400447947 */ /* 0x000fea000383ffff */
.L_x_2576:
        /* <DEDUP_REMOVED lines=10> */
.L_x_4480:


//--------------------- .text._Z30group_norm_nhwc_fwd_sum_kernelI11Bf16IOFp32WLi128EEv26Group_norm_nhwc_fwd_params --------------------------
	.section	.text._Z30group_norm_nhwc_fwd_sum_kernelI11Bf16IOFp32WLi128EEv26Group_norm_nhwc_fwd_params,"ax",@progbits
	.align	128
        .global         _Z30group_norm_nhwc_fwd_sum_kernelI11Bf16IOFp32WLi128EEv26Group_norm_nhwc_fwd_params
        .type           _Z30group_norm_nhwc_fwd_sum_kernelI11Bf16IOFp32WLi128EEv26Group_norm_nhwc_fwd_params,@function
        .size           _Z30group_norm_nhwc_fwd_sum_kernelI11Bf16IOFp32WLi128EEv26Group_norm_nhwc_fwd_params,(.L_x_4481 - _Z30group_norm_nhwc_fwd_sum_kernelI11Bf16IOFp32WLi128EEv26Group_norm_nhwc_fwd_params)
        .other          _Z30group_norm_nhwc_fwd_sum_kernelI11Bf16IOFp32WLi128EEv26Group_norm_nhwc_fwd_params,@"STO_CUDA_ENTRY STV_DEFAULT"
_Z30group_norm_nhwc_fwd_sum_kernelI11Bf16IOFp32WLi128EEv26Group_norm_nhwc_fwd_params:
.text._Z30group_norm_nhwc_fwd_sum_kernelI11Bf16IOFp32WLi128EEv26Group_norm_nhwc_fwd_params:
        /* <DEDUP_REMOVED lines=40> */
.L_x_2579:
        /* <DEDUP_REMOVED lines=28> */
.L_x_2578:
        /* <DEDUP_REMOVED lines=14> */
.L_x_2580:
        /* <DEDUP_REMOVED lines=98> */
.L_x_2577:
[----:B------:R-:W-:Y:S01]  /*0b40*/  ULDC UR5, c[0x0][0x29c] ;  /* 0x0000a70000057ab9 */ /* 0x000fe20000000800 */
[----:B------:R-:W-:Y:S01]  /*0b50*/  HFMA2.MMA R6, -RZ, RZ, 0, 0 ;  /* 0x00000000ff067435 */ /* 0x000fe200000001ff */
[----:B------:R-:W0:Y:S01]  /*0b60*/  I2F.U32.RP R3, UR5 ;  /* 0x0000000500037d06 */ /* 0x000e220008209000 */
[----:B------:R-:W-:-:S07]  /*0b70*/  ISETP.NE.U32.AND P2, PT, RZ, UR5, PT ;  /* 0x00000005ff007c0c */ /* 0x000fce000bf45070 */
[----:B0-----:R-:W0:Y:S02]  /*0b80*/  MUFU.RCP R3, R3 ;  /* 0x0000000300037308 */ /* 0x001e240000001000 */
[----:B0-----:R-:W-:Y:S01]  /*0b90*/  VIADD R7, R3, 0xffffffe ;  /* 0x0ffffffe03077836 */ /* 0x001fe20000000000 */
[----:B------:R-:W-:-:S05]  /*0ba0*/  MOV R3, 0x400 ;  /* 0x0000040000037802 */ /* 0x000fca0000000f00 */
        /* <DEDUP_REMOVED lines=12> */
[----:B------:R-:W-:-:S13]  /*0c70*/  ISETP.GE.U32.AND P1, PT, R8, UR5, PT ;  /* 0x0000000508007c0c */ /* 0x000fda000bf26070 */
        /* <DEDUP_REMOVED lines=30> */
[----:B---3--:R-:W-:Y:S01]  /*0e60*/  FADD.FTZ R11, R16, R14 ;  /* 0x0000000e100b7221 */ /* 0x008fe20000010000 */
[----:B----4-:R-:W-:-:S04]  /*0e70*/  ISETP.NE.AND P1, PT, R21, RZ, PT ;  /* 0x000000ff1500720c */ /* 0x010fc80003f25270 */
[----:B------:R-:W-:Y:S02]  /*0e80*/  FSEL R0, R9, R20, !P1 ;  /* 0x0000001409007208 */ /* 0x000fe40004800000 */
[----:B------:R-:W-:-:S03]  /*0e90*/  FSEL R2, R11, R16, !P1 ;  /* 0x000000100b027208 */ /* 0x000fc60004800000 */
[----:B-----5:R-:W-:Y:S02]  /*0ea0*/  FADD.FTZ R0, R0, R17 ;  /* 0x0000001100007221 */ /* 0x020fe40000010000 */
[----:B-1----:R-:W-:Y:S01]  /*0eb0*/  FADD.FTZ R2, R2, R15 ;  /* 0x0000000f02027221 */ /* 0x002fe20000010000 */
[----:B------:R-:W-:-:S04]  /*0ec0*/  ISETP.NE.AND P2, PT, R19, RZ, PT ;  /* 0x000000ff1300720c */ /* 0x000fc80003f45270 */
[----:B------:R-:W-:Y:S02]  /*0ed0*/  FSEL R9, R0, R17, !P2 ;  /* 0x0000001100097208 */ /* 0x000fe40005000000 */
[----:B------:R-:W-:-:S03]  /*0ee0*/  FSEL R11, R2, R15, !P2 ;  /* 0x0000000f020b7208 */ /* 0x000fc60005000000 */
[----:B------:R-:W-:Y:S02]  /*0ef0*/  FADD.FTZ R9, R9, R10 ;  /* 0x0000000a09097221 */ /* 0x000fe40000010000 */
        /* <DEDUP_REMOVED lines=63> */
.L_x_2601:
[----:B------:R-:W-:Y:S02]  /*12f0*/  ISETP.NE.AND P4, PT, R24, RZ, PT ;  /* 0x000000ff1800720c */ /* 0x000fe40003f85270 */
[----:B------:R-:W-:-:S11]  /*1300*/  PLOP3.LUT P0, PT, PT, PT, PT, 0x80, 0x0 ;  /* 0x000000000000781c */ /* 0x000fd60003f0f070 */
[----:B------:R-:W-:Y:S02]  /*1310*/  @P4 ISETP.NE.AND P5, PT, R12, RZ, PT ;  /* 0x000000ff0c00420c */ /* 0x000fe40003fa5270 */
[----:B--2---:R-:W-:Y:S02]  /*1320*/  @P4 IADD3 R12, R25, R12, RZ ;  /* 0x0000000c190c4210 */ /* 0x004fe40007ffe0ff */
[----:B------:R-:W-:-:S03]  /*1330*/  @P4 PLOP3.LUT P0, PT, P5, PT, PT, 0x80, 0x0 ;  /* 0x000000000000481c */ /* 0x000fc60002f0f070 */
[----:B------:R-:W-:Y:S01]  /*1340*/  IMAD.IADD R0, R21, 0x1, R12 ;  /* 0x0000000115007824 */ /* 0x000fe200078e020c */
[----:B------:R2:W-:Y:S03]  /*1350*/  STS [R27+0x10], R12 ;  /* 0x0000100c1b007388 */ /* 0x0005e60000000800 */
[----:B------:R-:W-:Y:S01]  /*1360*/  IMAD.IADD R2, R19, 0x1, R0 ;  /* 0x0000000113027824 */ /* 0x000fe200078e0200 */
[----:B------:R2:W-:Y:S04]  /*1370*/  STS [R27+0x1c], R0 ;  /* 0x00001c001b007388 */ /* 0x0005e80000000800 */
[----:B------:R-:W-:Y:S01]  /*1380*/  IADD3 R13, R13, R2, RZ ;  /* 0x000000020d0d7210 */ /* 0x000fe20007ffe0ff */
[----:B----4-:R-:W-:Y:S01]  /*1390*/  @!P0 FADD.FTZ R18, R22, R18 ;  /* 0x0000001216128221 */ /* 0x010fe20000010000 */
[----:B0-----:R-:W-:Y:S01]  /*13a0*/  @!P0 FADD.FTZ R14, R4, R14 ;  /* 0x0000000e040e8221 */ /* 0x001fe20000010000 */
[----:B------:R2:W-:Y:S02]  /*13b0*/  STS [R27+0x28], R2 ;  /* 0x000028021b007388 */ /* 0x0005e40000000800 */
[----:B------:R-:W-:Y:S01]  /*13c0*/  @!P1 FADD.FTZ R20, R20, R18 ;  /* 0x0000001214149221 */ /* 0x000fe20000010000 */
[----:B------:R-:W-:Y:S01]  /*13d0*/  @!P1 FADD.FTZ R16, R16, R14 ;  /* 0x0000000e10109221 */ /* 0x000fe20000010000 */
[----:B------:R2:W-:Y:S02]  /*13e0*/  STS [R27+0x14], R18 ;  /* 0x000014121b007388 */ /* 0x0005e40000000800 */
[----:B------:R-:W-:Y:S01]  /*13f0*/  @!P2 FADD.FTZ R17, R17, R20 ;  /* 0x000000141111a221 */ /* 0x000fe20000010000 */
[----:B------:R-:W-:Y:S01]  /*1400*/  @!P2 FADD.FTZ R15, R15, R16 ;  /* 0x000000100f0fa221 */ /* 0x000fe20000010000 */
[----:B------:R2:W-:Y:S02]  /*1410*/  STS [R27+0x18], R14 ;  /* 0x0000180e1b007388 */ /* 0x0005e40000000800 */
[----:B------:R-:W-:Y:S01]  /*1420*/  @!P3 FADD.FTZ R10, R10, R17 ;  /* 0x000000110a0ab221 */ /* 0x000fe20000010000 */
[----:B------:R-:W-:Y:S01]  /*1430*/  @!P3 FADD.FTZ R8, R8, R15 ;  /* 0x0000000f0808b221 */ /* 0x000fe20000010000 */
[----:B------:R2:W-:Y:S04]  /*1440*/  STS [R27+0x20], R20 ;  /* 0x000020141b007388 */ /* 0x0005e80000000800 */
[----:B------:R2:W-:Y:S04]  /*1450*/  STS [R27+0x24], R16 ;  /* 0x000024101b007388 */ /* 0x0005e80000000800 */
[----:B------:R2:W-:Y:S04]  /*1460*/  STS [R27+0x34], R13 ;  /* 0x0000340d1b007388 */ /* 0x0005e80000000800 */
[----:B------:R2:W-:Y:S04]  /*1470*/  STS [R27+0x2c], R17 ;  /* 0x00002c111b007388 */ /* 0x0005e80000000800 */
[----:B------:R2:W-:Y:S04]  /*1480*/  STS [R27+0x30], R15 ;  /* 0x0000300f1b007388 */ /* 0x0005e80000000800 */
[----:B------:R2:W-:Y:S04]  /*1490*/  STS [R27+0x38], R10 ;  /* 0x0000380a1b007388 */ /* 0x0005e80000000800 */
[----:B------:R2:W-:Y:S02]  /*14a0*/  STS [R27+0x3c], R8 ;  /* 0x00003c081b007388 */ /* 0x0005e40000000800 */
.L_x_2581:
[----:B--2---:R-:W2:Y:S01]  /*14b0*/  S2R R13, SR_TID.X ;  /* 0x00000000000d7919 */ /* 0x004ea20000002100 */
[----:B0-----:R-:W-:Y:S01]  /*14c0*/  IMAD R0, R5, UR5, RZ ;  /* 0x0000000505007c24 */ /* 0x001fe2000f8e02ff */
[----:B------:R-:W-:Y:S05]  /*14d0*/  WARPSYNC.ALL ;  /* 0x0000000000007948 */ /* 0x000fea0003800000 */
[----:B--2---:R-:W-:Y:S01]  /*14e0*/  IMAD R0, R13, 0x2, -R0 ;  /* 0x000000020d007824 */ /* 0x004fe200078e0a00 */
[----:B------:R-:W-:Y:S01]  /*14f0*/  BAR.SYNC.DEFER_BLOCKING 0x0 ;  /* 0x0000000000007b1d */ /* 0x000fe20000010000 */
[----:B------:R-:W-:-:S07]  /*1500*/  UIADD3 UR4, UR5, -0x2, URZ ;  /* 0xfffffffe05047890 */ /* 0x000fce000fffe03f */
[----:B------:R-:W0:Y:S01]  /*1510*/  LDC R4, c[0x0][0x298] ;  /* 0x0000a600ff047b82 */ /* 0x000e220000000800 */
        /* <DEDUP_REMOVED lines=14> */
[----:B------:R-:W-:Y:S02]  /*1600*/  VIADD R5, R3, 0x7a0 ;  /* 0x000007a003057836 */ /* 0x000fe40000000000 */
[----:B------:R-:W2:Y:S03]  /*1610*/  S2R R3, SR_CTAID.Z ;  /* 0x0000000000037919 */ /* 0x000ea60000002700 */
[----:B0-----:R-:W-:Y:S02]  /*1620*/  LEA R0, R6, R5, 0x18 ;  /* 0x0000000506007211 */ /* 0x001fe400078ec0ff */
[----:B------:R-:W0:Y:S03]  /*1630*/  LDC.64 R4, c[0x0][0x250] ;  /* 0x00009400ff047b82 */ /* 0x000e260000000a00 */
[----:B------:R-:W-:-:S05]  /*1640*/  IMAD R0, R13, 0x8, R0 ;  /* 0x000000080d007824 */ /* 0x000fca00078e0200 */
[----:B------:R-:W3:Y:S01]  /*1650*/  LDS.64 R6, [R0] ;  /* 0x0000000000067984 */ /* 0x000ee20000000a00 */
[----:B--2---:R-:W-:-:S05]  /*1660*/  SHF.L.U32 R3, R3, 0x1, RZ ;  /* 0x0000000103037819 */ /* 0x004fca00000006ff */
[C---:B------:R-:W-:Y:S02]  /*1670*/  VIADD R9, R3.reuse, 0x1 ;  /* 0x0000000103097836 */ /* 0x040fe40000000000 */
[--C-:B------:R-:W-:Y:S02]  /*1680*/  IMAD R3, R3, UR4, R2.reuse ;  /* 0x0000000403037c24 */ /* 0x100fe4000f8e0202 */
[----:B------:R-:W-:Y:S02]  /*1690*/  IMAD R9, R9, UR4, R2 ;  /* 0x0000000409097c24 */ /* 0x000fe4000f8e0202 */
[----:B0-----:R-:W-:-:S04]  /*16a0*/  IMAD.WIDE R2, R3, 0x4, R4 ;  /* 0x0000000403027825 */ /* 0x001fc800078e0204 */
[----:B------:R-:W-:Y:S01]  /*16b0*/  IMAD.WIDE R4, R9, 0x4, R4 ;  /* 0x0000000409047825 */ /* 0x000fe200078e0204 */
[----:B---3--:R-:W-:Y:S04]  /*16c0*/  REDG.E.ADD.F32.FTZ.RN.STRONG.GPU desc[UR6][R2.64], R6 ;  /* 0x00000006020079a6 */ /* 0x008fe8000c10f386 */
[----:B------:R-:W-:Y:S01]  /*16d0*/  REDG.E.ADD.F32.FTZ.RN.STRONG.GPU desc[UR6][R4.64], R7 ;  /* 0x00000007040079a6 */ /* 0x000fe2000c10f386 */
[----:B------:R-:W-:Y:S05]  /*16e0*/  EXIT ;  /* 0x000000000000794d */ /* 0x000fea0003800000 */
.L_x_2582:
[----:B------:R-:W-:Y:S01]  /*16f0*/  HFMA2.MMA R2, -RZ, RZ, 0, 5.9604644775390625e-08 ;  /* 0x00000001ff027435 */ /* 0x000fe200000001ff */
[----:B------:R-:W-:Y:S01]  /*1700*/  IMAD.MOV.U32 R11, RZ, RZ, R23 ;  /* 0x000000ffff0b7224 */ /* 0x000fe200078e0017 */
[C---:B------:R-:W-:Y:S01]  /*1710*/  ISETP.GE.AND P5, PT, R24.reuse, 0x1, PT ;  /* 0x000000011800780c */ /* 0x040fe20003fa6270 */
[----:B------:R-:W-:Y:S01]  /*1720*/  IMAD.MOV.U32 R9, RZ, RZ, RZ ;  /* 0x000000ffff097224 */ /* 0x000fe200078e00ff */
[----:B------:R-:W-:Y:S01]  /*1730*/  ISETP.NE.AND P4, PT, R23, RZ, PT ;  /* 0x000000ff1700720c */ /* 0x000fe20003f85270 */
[----:B------:R-:W-:Y:S01]  /*1740*/  IMAD.MOV.U32 R0, RZ, RZ, -0x1 ;  /* 0xffffffffff007424 */ /* 0x000fe200078e00ff */
[----:B------:R-:W-:-:S13]  /*1750*/  ISETP.GE.AND P6, PT, R24, 0x8, PT ;  /* 0x000000081800780c */ /* 0x000fda0003fc6270 */
[----:B------:R-:W-:Y:S05]  /*1760*/  WARPSYNC.COLLECTIVE R0, `(.L_x_2583) ;  /* 0x0000000000087348 */ /* 0x000fea0003c00000 */
[----:B------:R0:W1:Y:S02]  /*1770*/  SHFL.UP P0, R27, R11, R2, R9 ;  /* 0x040000020b1b7389 */ /* 0x0000640000000009 */
[----:B01----:R-:W-:Y:S01]  /*1780*/  ENDCOLLECTIVE ;  /* 0x000000000000791b */ /* 0x003fe20003800000 */
.L_x_2583:
[----:B------:R-:W-:Y:S01]  /*1790*/  IMAD.MOV.U32 R11, RZ, RZ, R22 ;  /* 0x000000ffff0b7224 */ /* 0x000fe200078e0016 */
[----:B------:R-:W-:-:S07]  /*17a0*/  MOV R26, R27 ;  /* 0x0000001b001a7202 */ /* 0x000fce0000000f00 */
[----:B------:R-:W-:Y:S05]  /*17b0*/  WARPSYNC.COLLECTIVE R0, `(.L_x_2584) ;  /* 0x0000000000087348 */ /* 0x000fea0003c00000 */
[----:B------:R0:W1:Y:S02]  /*17c0*/  SHFL.UP P0, R27, R11, R2, R9 ;  /* 0x040000020b1b7389 */ /* 0x0000640000000009 */
[----:B01----:R-:W-:Y:S01]  /*17d0*/  ENDCOLLECTIVE ;  /* 0x000000000000791b */ /* 0x003fe20003800000 */
.L_x_2584:
[----:B------:R-:W-:Y:S01]  /*17e0*/  @P5 IMAD.IADD R23, R23, 0x1, R26 ;  /* 0x0000000117175824 */ /* 0x000fe200078e021a */
[----:B------:R-:W-:Y:S01]  /*17f0*/  MOV R11, R4 ;  /* 0x00000004000b7202 */ /* 0x000fe20000000f00 */
[----:B------:R-:W-:-:S07]  /*1800*/  IMAD.MOV.U32 R25, RZ, RZ, R27 ;  /* 0x000000ffff197224 */ /* 0x000fce00078e001b */
[----:B------:R-:W-:Y:S05]  /*1810*/  WARPSYNC.COLLECTIVE R0, `(.L_x_2585) ;  /* 0x0000000000087348 */ /* 0x000fea0003c00000 */
[----:B------:R0:W1:Y:S02]  /*1820*/  SHFL.UP P0, R27, R11, R2, R9 ;  /* 0x040000020b1b7389 */ /* 0x0000640000000009 */
[----:B01----:R-:W-:Y:S01]  /*1830*/  ENDCOLLECTIVE ;  /* 0x000000000000791b */ /* 0x003fe20003800000 */
.L_x_2585:
        /* <DEDUP_REMOVED lines=9> */
.L_x_2586:
[----:B------:R-:W-:Y:S02]  /*18d0*/  ISETP.GE.AND P5, PT, R24, 0x2, PT ;  /* 0x000000021800780c */ /* 0x000fe40003fa6270 */
[----:B------:R-:W-:Y:S01]  /*18e0*/  ISETP.NE.AND P4, PT, R23, RZ, PT ;  /* 0x000000ff1700720c */ /* 0x000fe20003f85270 */
[----:B------:R-:W-:Y:S02]  /*18f0*/  IMAD.MOV.U32 R11, RZ, RZ, R22 ;  /* 0x000000ffff0b7224 */ /* 0x000fe400078e0016 */
[----:B------:R-:W-:-:S10]  /*1900*/  IMAD.MOV.U32 R26, RZ, RZ, R27 ;  /* 0x000000ffff1a7224 */ /* 0x000fd400078e001b */
[----:B------:R-:W-:Y:S05]  /*1910*/  WARPSYNC.COLLECTIVE R0, `(.L_x_2587) ;  /* 0x0000000000087348 */ /* 0x000fea0003c00000 */
[----:B------:R0:W1:Y:S02]  /*1920*/  SHFL.UP P0, R27, R11, R2, R9 ;  /* 0x040000020b1b7389 */ /* 0x0000640000000009 */
[----:B01----:R-:W-:Y:S01]  /*1930*/  ENDCOLLECTIVE ;  /* 0x000000000000791b */ /* 0x003fe20003800000 */
.L_x_2587:
[----:B------:R-:W-:Y:S02]  /*1940*/  @P5 IMAD.IADD R23, R23, 0x1, R26 ;  /* 0x0000000117175824 */ /* 0x000fe400078e021a */
[----:B------:R-:W-:Y:S01]  /*1950*/  IMAD.MOV.U32 R11, RZ, RZ, R4 ;  /* 0x000000ffff0b7224 */ /* 0x000fe200078e0004 */
[----:B------:R-:W-:-:S07]  /*1960*/  MOV R25, R27 ;  /* 0x0000001b00197202 */ /* 0x000fce0000000f00 */
[----:B------:R-:W-:Y:S05]  /*1970*/  WARPSYNC.COLLECTIVE R0, `(.L_x_2588) ;  /* 0x0000000000087348 */ /* 0x000fea0003c00000 */
[----:B------:R0:W1:Y:S02]  /*1980*/  SHFL.UP P0, R27, R11, R2, R9 ;  /* 0x040000020b1b7389 */ /* 0x0000640000000009 */
[----:B01----:R-:W-:Y:S01]  /*1990*/  ENDCOLLECTIVE ;  /* 0x000000000000791b */ /* 0x003fe20003800000 */
.L_x_2588:
        /* <DEDUP_REMOVED lines=9> */
.L_x_2589:
[----:B------:R-:W-:Y:S02]  /*1a30*/  ISETP.GE.AND P5, PT, R24, 0x4, PT ;  /* 0x000000041800780c */ /* 0x000fe40003fa6270 */
[----:B------:R-:W-:Y:S02]  /*1a40*/  ISETP.NE.AND P4, PT, R23, RZ, PT ;  /* 0x000000ff1700720c */ /* 0x000fe40003f85270 */
[----:B------:R-:W-:Y:S01]  /*1a50*/  MOV R11, R22 ;  /* 0x00000016000b7202 */ /* 0x000fe20000000f00 */
[----:B------:R-:W-:-:S10]  /*1a60*/  IMAD.MOV.U32 R26, RZ, RZ, R27 ;  /* 0x000000ffff1a7224 */ /* 0x000fd400078e001b */
[----:B------:R-:W-:Y:S05]  /*1a70*/  WARPSYNC.COLLECTIVE R0, `(.L_x_2590) ;  /* 0x0000000000087348 */ /* 0x000fea0003c00000 */
[----:B------:R0:W1:Y:S02]  /*1a80*/  SHFL.UP P0, R27, R11, R2, R9 ;  /* 0x040000020b1b7389 */ /* 0x0000640000000009 */
[----:B01----:R-:W-:Y:S01]  /*1a90*/  ENDCOLLECTIVE ;  /* 0x000000000000791b */ /* 0x003fe20003800000 */
.L_x_2590:
[----:B------:R-:W-:Y:S01]  /*1aa0*/  @P5 IADD3 R23, R23, R26, RZ ;  /* 0x0000001a17175210 */ /* 0x000fe20007ffe0ff */
[----:B------:R-:W-:Y:S02]  /*1ab0*/  IMAD.MOV.U32 R11, RZ, RZ, R4 ;  /* 0x000000ffff0b7224 */ /* 0x000fe400078e0004 */
[----:B------:R-:W-:-:S07]  /*1ac0*/  IMAD.MOV.U32 R25, RZ, RZ, R27 ;  /* 0x000000ffff197224 */ /* 0x000fce00078e001b */
[----:B------:R-:W-:Y:S05]  /*1ad0*/  WARPSYNC.COLLECTIVE R0, `(.L_x_2591) ;  /* 0x0000000000087348 */ /* 0x000fea0003c00000 */
[----:B------:R0:W1:Y:S02]  /*1ae0*/  SHFL.UP P0, R27, R11, R2, R9 ;  /* 0x040000020b1b7389 */ /* 0x0000640000000009 */
[----:B01----:R-:W-:Y:S01]  /*1af0*/  ENDCOLLECTIVE ;  /* 0x000000000000791b */ /* 0x003fe20003800000 */
.L_x_2591:
        /* <DEDUP_REMOVED lines=9> */
.L_x_2592:
        /* <DEDUP_REMOVED lines=8> */
.L_x_2593:
[----:B------:R-:W-:Y:S01]  /*1c10*/  @P6 IADD3 R23, R23, R26, RZ ;  /* 0x0000001a17176210 */ /* 0x000fe20007ffe0ff */
[----:B------:R-:W-:Y:S01]  /*1c20*/  IMAD.MOV.U32 R11, RZ, RZ, R4 ;  /* 0x000000ffff0b7224 */ /* 0x000fe200078e0004 */
[----:B------:R-:W-:-:S07]  /*1c30*/  MOV R25, R27 ;  /* 0x0000001b00197202 */ /* 0x000fce0000000f00 */
[----:B------:R-:W-:Y:S05]  /*1c40*/  WARPSYNC.COLLECTIVE R0, `(.L_x_2594) ;  /* 0x0000000000087348 */ /* 0x000fea0003c00000 */
[----:B------:R0:W1:Y:S02]  /*1c50*/  SHFL.UP P0, R27, R11, R2, R9 ;  /* 0x040000020b1b7389 */ /* 0x0000640000000009 */
[----:B01----:R-:W-:Y:S01]  /*1c60*/  ENDCOLLECTIVE ;  /* 0x000000000000791b */ /* 0x003fe20003800000 */
.L_x_2594:
        /* <DEDUP_REMOVED lines=9> */
.L_x_2595:
[----:B------:R-:W-:Y:S01]  /*1d00*/  ISETP.NE.AND P5, PT, R23, RZ, PT ;  /* 0x000000ff1700720c */ /* 0x000fe20003fa5270 */
[----:B------:R-:W-:Y:S02]  /*1d10*/  IMAD.MOV.U32 R11, RZ, RZ, R22 ;  /* 0x000000ffff0b7224 */ /* 0x000fe400078e0016 */
[----:B------:R-:W-:-:S10]  /*1d20*/  IMAD.MOV.U32 R26, RZ, RZ, R27 ;  /* 0x000000ffff1a7224 */ /* 0x000fd400078e001b */
[----:B------:R-:W-:Y:S05]  /*1d30*/  WARPSYNC.COLLECTIVE R0, `(.L_x_2596) ;  /* 0x0000000000087348 */ /* 0x000fea0003c00000 */
[----:B------:R0:W1:Y:S02]  /*1d40*/  SHFL.UP P0, R27, R11, R2, R9 ;  /* 0x040000020b1b7389 */ /* 0x0000640000000009 */
[----:B01----:R-:W-:Y:S01]  /*1d50*/  ENDCOLLECTIVE ;  /* 0x000000000000791b */ /* 0x003fe20003800000 */
.L_x_2596:
[----:B------:R-:W-:Y:S01]  /*1d60*/  @P4 IADD3 R23, R23, R26, RZ ;  /* 0x0000001a17174210 */ /* 0x000fe20007ffe0ff */
[----:B------:R-:W-:Y:S01]  /*1d70*/  IMAD.MOV.U32 R11, RZ, RZ, R4 ;  /* 0x000000ffff0b7224 */ /* 0x000fe200078e0004 */
[----:B------:R-:W-:-:S07]  /*1d80*/  MOV R25, R27 ;  /* 0x0000001b00197202 */ /* 0x000fce0000000f00 */
[----:B------:R-:W-:Y:S05]  /*1d90*/  WARPSYNC.COLLECTIVE R0, `(.L_x_2597) ;  /* 0x0000000000087348 */ /* 0x000fea0003c00000 */
[----:B------:R0:W1:Y:S02]  /*1da0*/  SHFL.UP P0, R27, R11, R2, R9 ;  /* 0x040000020b1b7389 */ /* 0x0000640000000009 */
[----:B01----:R-:W-:Y:S01]  /*1db0*/  ENDCOLLECTIVE ;  /* 0x000000000000791b */ /* 0x003fe20003800000 */
.L_x_2597:
        /* <DEDUP_REMOVED lines=9> */
.L_x_2598:
[----:B------:R-:W-:Y:S01]  /*1e50*/  IMAD.MOV.U32 R11, RZ, RZ, R22 ;  /* 0x000000ffff0b7224 */ /* 0x000fe200078e0016 */
[----:B------:R-:W-:-:S07]  /*1e60*/  MOV R25, R27 ;  /* 0x0000001b00197202 */ /* 0x000fce0000000f00 */
[----:B------:R-:W-:Y:S05]  /*1e70*/  WARPSYNC.COLLECTIVE R0, `(.L_x_2599) ;  /* 0x0000000000087348 */ /* 0x000fea0003c00000 */
[----:B------:R0:W1:Y:S02]  /*1e80*/  SHFL.UP P0, R27, R11, R2, R9 ;  /* 0x040000020b1b7389 */ /* 0x0000640000000009 */
[----:B01----:R-:W-:Y:S01]  /*1e90*/  ENDCOLLECTIVE ;  /* 0x000000000000791b */ /* 0x003fe20003800000 */
.L_x_2599:
[----:B------:R-:W-:Y:S01]  /*1ea0*/  IMAD.MOV.U32 R11, RZ, RZ, R4 ;  /* 0x000000ffff0b7224 */ /* 0x000fe200078e0004 */
[----:B------:R-:W-:-:S07]  /*1eb0*/  MOV R22, R27 ;  /* 0x0000001b00167202 */ /* 0x000fce0000000f00 */
[----:B------:R-:W-:Y:S05]  /*1ec0*/  WARPSYNC.COLLECTIVE R0, `(.L_x_2600) ;  /* 0x0000000000087348 */ /* 0x000fea0003c00000 */
[----:B------:R0:W1:Y:S02]  /*1ed0*/  SHFL.UP P0, R27, R11, R2, R9 ;  /* 0x040000020b1b7389 */ /* 0x0000640000000009 */
[----:B01----:R-:W-:Y:S01]  /*1ee0*/  ENDCOLLECTIVE ;  /* 0x000000000000791b */ /* 0x003fe20003800000 */
.L_x_2600:
[----:B------:R-:W-:Y:S02]  /*1ef0*/  MOV R4, R27 ;  /* 0x0000001b00047202 */ /* 0x000fe40000000f00 */
[----:B------:R-:W-:-:S05]  /*1f00*/  LEA R27, R6, R3, 0x18 ;  /* 0x00000003061b7211 */ /* 0x000fca00078ec0ff */
[----:B------:R-:W-:Y:S01]  /*1f10*/  IMAD R27, R24, 0x3c, R27 ;  /* 0x0000003c181b7824 */ /* 0x000fe200078e021b */
[----:B------:R-:W-:Y:S06]  /*1f20*/  BRA `(.L_x_2601) ;  /* 0xfffffff000f07947 */ /* 0x000fec000383ffff */
.L_x_2602:
        /* <DEDUP_REMOVED lines=13> */
.L_x_4481:


//--------------------- .text._Z30group_norm_nhwc_fwd_sum_kernelI11Bf16IOFp32WLi192EEv26Group_norm_nhwc_fwd_params --------------------------
	.section	.text._Z30group_norm_nhwc_fwd_sum_kernelI11Bf16IOFp32WLi192EEv26Group_norm_nhwc_fwd_params,"ax",@progbits
	.align	128
        .global         _Z30group_norm_nhwc_fwd_sum_kernelI11Bf16IOFp32WLi192EEv26Group_norm_nhwc_fwd_params
        .type           _Z30group_norm_nhwc_fwd_sum_kernelI11Bf16IOFp32WLi192EEv26Group_norm_nhwc_fwd_params,@function
        .size           _Z30group_norm_nhwc_fwd_sum_kernelI11Bf16IOFp32WLi192EEv26Group_norm_nhwc_fwd_params,(.L_x_4482 - _Z30group_norm_nhwc_fwd_sum_kernelI11Bf16IOFp32WLi192EEv26Group_norm_nhwc_fwd_params)
        .other          _Z30group_norm_nhwc_fwd_sum_kernelI11Bf16IOFp32WLi192EEv26Group_norm_nhwc_fwd_params,@"STO_CUDA_ENTRY STV_DEFAULT"
_Z30group_norm_nhwc_fwd_sum_kernelI11Bf16IOFp32WLi192EEv26Group_norm_nhwc_fwd_params:
.text._Z30group_norm_nhwc_fwd_sum_kernelI11Bf16IOFp32WLi192EEv26Group_norm_nhwc_fwd_params:
        /* <DEDUP_REMOVED lines=8> */
[----:B-1----:R-:W-:-:S03]  /*0080*/  IMAD.SHL.U32 R18, R4, 0x2, RZ ;  /* 0x0000000204127824 */ /* 0x002fc600078e00ff */
        /* <DEDUP_REMOVED lines=10> */
[----:B------:R-:W-:Y:S01]  /*0130*/  IADD3 R0, -R14, R3, RZ ;  /* 0x000000030e007210 */ /* 0x000fe20007ffe1ff */
[----:B------:R-:W-:-:S03]  /*0140*/  IMAD.MOV.U32 R10, RZ, RZ, R14 ;  /* 0x000000ffff0a7224 */ /* 0x000fc600078e000e */
[----:B------:R-:W-:Y:S01]  /*0150*/  LOP3.LUT P0, R16, R0, 0x3, RZ, 0xc0, !PT ;  /* 0x0000000300107812 */ /* 0x000fe2000780c0ff */
[----:B------:R-:W-:Y:S02]  /*0160*/  IMAD.MOV.U32 R0, RZ, RZ, RZ ;  /* 0x000000ffff007224 */ /* 0x000fe400078e00ff */
[----:B------:R-:W1:Y:S08]  /*0170*/  S2UR UR7, SR_CTAID.X ;  /* 0x00000000000779c3 */ /* 0x000e700000002500 */
[----:B------:R-:W1:Y:S08]  /*0180*/  LDC R9, c[0x0][0x2a0] ;  /* 0x0000a800ff097b82 */ /* 0x000e700000000800 */
[----:B------:R-:W2:Y:S01]  /*0190*/  LDC.64 R22, c[0x0][0x280] ;  /* 0x0000a000ff167b82 */ /* 0x000ea20000000a00 */
[----:B0-----:R-:W-:Y:S01]  /*01a0*/  USHF.R.S32.HI UR8, URZ, 0x1f, UR6 ;  /* 0x0000001f3f087899 */ /* 0x001fe20008011406 */
[----:B-1----:R-:W-:-:S05]  /*01b0*/  IMAD R8, R9, UR7, R18 ;  /* 0x0000000709087c24 */ /* 0x002fca000f8e0212 */
[----:B------:R-:W-:Y:S01]  /*01c0*/  SHF.R.S32.HI R9, RZ, 0x1f, R8 ;  /* 0x0000001fff097819 */ /* 0x000fe20000011408 */
[----:B--2---:R-:W-:-:S04]  /*01d0*/  IMAD R2, R22, UR8, RZ ;  /* 0x0000000816027c24 */ /* 0x004fc8000f8e02ff */
[----:B------:R-:W-:Y:S01]  /*01e0*/  IMAD R5, R23, UR6, R2 ;  /* 0x0000000617057c24 */ /* 0x000fe2000f8e0202 */
[----:B------:R-:W-:Y:S01]  /*01f0*/  HFMA2.MMA R2, -RZ, RZ, 0, 0 ;  /* 0x00000000ff027435 */ /* 0x000fe200000001ff */
[----:B------:R-:W-:-:S04]  /*0200*/  IMAD.WIDE.U32 R22, R22, UR6, R8 ;  /* 0x0000000616167c25 */ /* 0x000fc8000f8e0008 */
[----:B------:R-:W-:Y:S01]  /*0210*/  IMAD.IADD R5, R23, 0x1, R5 ;  /* 0x0000000117057824 */ /* 0x000fe200078e0205 */
[----:B------:R-:W-:Y:S06]  /*0220*/  @!P0 BRA `(.L_x_2604) ;  /* 0x0000000000848947 */ /* 0x000fec0003800000 */
[----:B------:R-:W-:Y:S01]  /*0230*/  ULDC.64 UR6, c[0x0][0x270] ;  /* 0x00009c0000067ab9 */ /* 0x000fe20000000a00 */
[----:B------:R-:W-:Y:S01]  /*0240*/  IMAD.MOV.U32 R17, RZ, RZ, R14 ;  /* 0x000000ffff117224 */ /* 0x000fe200078e000e */
[----:B------:R-:W-:Y:S02]  /*0250*/  ISETP.GE.U32.AND P0, PT, R8, UR6, PT ;  /* 0x0000000608007c0c */ /* 0x000fe4000bf06070 */
[----:B------:R-:W-:Y:S02]  /*0260*/  MOV R0, RZ ;  /* 0x000000ff00007202 */ /* 0x000fe40000000f00 */
[----:B------:R-:W-:-:S13]  /*0270*/  ISETP.GE.AND.EX P0, PT, R9, UR7, PT, P0 ;  /* 0x0000000709007c0c */ /* 0x000fda000bf06300 */
.L_x_2605:
        /* <DEDUP_REMOVED lines=9> */
[----:B------:R-:W-:-:S05]  /*0310*/  @!P0 LEA.HI.X R7, R12, R7, R10, 0x1, P1 ;  /* 0x000000070c078211 */ /* 0x000fca00008f0c0a */
[----:B------:R-:W2:Y:S01]  /*0320*/  @!P0 LDG.E R6, desc[UR4][R6.64] ;  /* 0x0000000406068981 */ /* 0x000ea2000c1e1900 */
[----:B------:R-:W-:Y:S02]  /*0330*/  PRMT R10, RZ, 0x7610, R10 ;  /* 0x00007610ff0a7816 */ /* 0x000fe4000000000a */
[----:B------:R-:W-:Y:S02]  /*0340*/  PRMT R11, RZ, 0x7610, R11 ;  /* 0x00007610ff0b7816 */ /* 0x000fe4000000000b */
[----:B------:R-:W-:-:S04]  /*0350*/  IADD3 R16, R16, -0x1, RZ ;  /* 0xffffffff10107810 */ /* 0x000fc80007ffe0ff */
[----:B------:R-:W-:Y:S02]  /*0360*/  ISETP.NE.AND P1, PT, R16, RZ, PT ;  /* 0x000000ff1000720c */ /* 0x000fe40003f25270 */
[C---:B--2---:R-:W-:Y:S02]  /*0370*/  @!P0 PRMT R10, R6.reuse, 0x7632, R10 ;  /* 0x00007632060a8816 */ /* 0x044fe4000000000a */
[----:B------:R-:W-:-:S03]  /*0380*/  @!P0 PRMT R11, R6, 0x7610, R11 ;  /* 0x00007610060b8816 */ /* 0x000fc6000000000b */
[----:B------:R-:W-:Y:S02]  /*0390*/  IMAD.U32 R10, R10, 0x10000, RZ ;  /* 0x000100000a0a7824 */ /* 0x000fe400078e00ff */
[----:B------:R-:W-:Y:S02]  /*03a0*/  IMAD.U32 R11, R11, 0x10000, RZ ;  /* 0x000100000b0b7824 */ /* 0x000fe400078e00ff */
[----:B------:R-:W-:Y:S02]  /*03b0*/  FMUL.FTZ R12, R10, R10 ;  /* 0x0000000a0a0c7220 */ /* 0x000fe40000410000 */
[----:B------:R-:W-:Y:S01]  /*03c0*/  FADD.FTZ R13, R11, R10 ;  /* 0x0000000a0b0d7221 */ /* 0x000fe20000010000 */
[----:B------:R-:W-:Y:S01]  /*03d0*/  IADD3 R10, P2, R17, 0x1, RZ ;  /* 0x00000001110a7810 */ /* 0x000fe20007f5e0ff */
[----:B------:R-:W-:Y:S02]  /*03e0*/  FFMA.FTZ R11, R11, R11, R12 ;  /* 0x0000000b0b0b7223 */ /* 0x000fe4000001000c */
[----:B------:R-:W-:-:S02]  /*03f0*/  FADD.FTZ R2, R13, R2 ;  /* 0x000000020d027221 */ /* 0x000fc40000010000 */
[----:B------:R-:W-:Y:S01]  /*0400*/  FADD.FTZ R0, R11, R0 ;  /* 0x000000000b007221 */ /* 0x000fe20000010000 */
[----:B------:R-:W-:Y:S02]  /*0410*/  IMAD.X R15, RZ, RZ, R15, P2 ;  /* 0x000000ffff0f7224 */ /* 0x000fe400010e060f */
[----:B------:R-:W-:Y:S01]  /*0420*/  IMAD.MOV.U32 R17, RZ, RZ, R10 ;  /* 0x000000ffff117224 */ /* 0x000fe200078e000a */
[----:B------:R-:W-:Y:S06]  /*0430*/  @P1 BRA `(.L_x_2605) ;  /* 0xfffffffc00901947 */ /* 0x000fec000383ffff */
.L_x_2604:
        /* <DEDUP_REMOVED lines=14> */
.L_x_2606:
[----:B------:R-:W0:Y:S01]  /*0520*/  @!P0 LDC.64 R16, c[0x0][0x270] ;  /* 0x00009c00ff108b82 */ /* 0x000e220000000a00 */
[----:B------:R-:W-:Y:S01]  /*0530*/  @!P0 MOV R24, R22 ;  /* 0x0000001600188202 */ /* 0x000fe20000000f00 */
[----:B------:R-:W-:-:S06]  /*0540*/  @!P0 IMAD.MOV.U32 R25, RZ, RZ, R5 ;  /* 0x000000ffff198224 */ /* 0x000fcc00078e0005 */
[----:B------:R-:W1:Y:S08]  /*0550*/  @!P0 LDC.64 R14, c[0x0][0x220] ;  /* 0x00008800ff0e8b82 */ /* 0x000e700000000a00 */
[----:B------:R-:W2:Y:S01]  /*0560*/  @!P0 LDC.64 R12, c[0x0][0x270] ;  /* 0x00009c00ff0c8b82 */ /* 0x000ea20000000a00 */
[-C--:B0-----:R-:W-:Y:S02]  /*0570*/  @!P0 IMAD R20, R9, R16.reuse, RZ ;  /* 0x0000001009148224 */ /* 0x081fe400078e02ff */
[----:B------:R-:W-:-:S04]  /*0580*/  @!P0 IMAD.WIDE.U32 R24, R10, R16, R24 ;  /* 0x000000100a188225 */ /* 0x000fc800078e0018 */
[----:B------:R-:W-:Y:S02]  /*0590*/  @!P0 IMAD R27, R10, R17, R20 ;  /* 0x000000110a1b8224 */ /* 0x000fe400078e0214 */
[----:B------:R-:W0:Y:S01]  /*05a0*/  @!P0 LDC.64 R16, c[0x0][0x220] ;  /* 0x00008800ff108b82 */ /* 0x000e220000000a00 */
[----:B-1----:R-:W-:Y:S01]  /*05b0*/  @!P0 LEA R26, P1, R24, R14, 0x1 ;  /* 0x0000000e181a8211 */ /* 0x002fe200078208ff */
[----:B------:R-:W-:-:S05]  /*05c0*/  @!P0 IMAD.IADD R14, R25, 0x1, R27 ;  /* 0x00000001190e8824 */ /* 0x000fca00078e021b */
[----:B------:R-:W-:Y:S01]  /*05d0*/  @!P0 LEA.HI.X R27, R24, R15, R14, 0x1, P1 ;  /* 0x0000000f181b8211 */ /* 0x000fe200008f0c0e */
[----:B--2---:R-:W-:Y:S01]  /*05e0*/  @!P0 IMAD R24, R21, R12, RZ ;  /* 0x0000000c15188224 */ /* 0x004fe200078e02ff */
[----:B------:R-:W-:Y:S01]  /*05f0*/  @!P0 MOV R14, R22 ;  /* 0x00000016000e8202 */ /* 0x000fe20000000f00 */
[----:B------:R-:W-:Y:S02]  /*0600*/  @!P0 IMAD.MOV.U32 R15, RZ, RZ, R5 ;  /* 0x000000ffff0f8224 */ /* 0x000fe400078e0005 */
[----:B------:R-:W2:Y:S01]  /*0610*/  @!P0 LDG.E R20, desc[UR4][R26.64] ;  /* 0x000000041a148981 */ /* 0x000ea2000c1e1900 */
[C---:B------:R-:W-:Y:S02]  /*0620*/  @!P0 IMAD R13, R8.reuse, R13, R24 ;  /* 0x0000000d080d8224 */ /* 0x040fe400078e0218 */
[----:B------:R-:W-:-:S04]  /*0630*/  @!P0 IMAD.WIDE.U32 R14, R8, R12, R14 ;  /* 0x0000000c080e8225 */ /* 0x000fc800078e000e */
[----:B------:R-:W-:Y:S01]  /*0640*/  @!P0 IMAD.IADD R12, R15, 0x1, R13 ;  /* 0x000000010f0c8824 */ /* 0x000fe200078e020d */
[----:B0-----:R-:W-:-:S04]  /*0650*/  @!P0 LEA R16, P1, R14, R16, 0x1 ;  /* 0x000000100e108211 */ /* 0x001fc800078208ff */
[----:B------:R-:W-:Y:S02]  /*0660*/  @!P0 LEA.HI.X R17, R14, R17, R12, 0x1, P1 ;  /* 0x000000110e118211 */ /* 0x000fe400008f0c0c */
[----:B------:R-:W0:Y:S03]  /*0670*/  @!P0 LDC.64 R12, c[0x0][0x270] ;  /* 0x00009c00ff0c8b82 */ /* 0x000e260000000a00 */
[----:B------:R1:W3:Y:S01]  /*0680*/  @!P0 LDG.E R16, desc[UR4][R16.64] ;  /* 0x0000000410108981 */ /* 0x0002e2000c1e1900 */
[----:B------:R-:W-:Y:S01]  /*0690*/  @!P0 MOV R24, R22 ;  /* 0x0000001600188202 */ /* 0x000fe20000000f00 */
[----:B------:R-:W-:-:S03]  /*06a0*/  @!P0 IMAD.MOV.U32 R25, RZ, RZ, R5 ;  /* 0x000000ffff198224 */ /* 0x000fc600078e0005 */
[----:B------:R-:W4:Y:S01]  /*06b0*/  @!P0 LDC.64 R14, c[0x0][0x220] ;  /* 0x00008800ff0e8b82 */ /* 0x000f220000000a00 */
[----:B-1----:R-:W-:Y:S01]  /*06c0*/  PRMT R17, RZ, 0x7610, R17 ;  /* 0x00007610ff117816 */ /* 0x002fe20000000011 */
[-C--:B0-----:R-:W-:Y:S02]  /*06d0*/  @!P0 IMAD R28, R19, R12.reuse, RZ ;  /* 0x0000000c131c8224 */ /* 0x081fe400078e02ff */
[----:B------:R-:W-:-:S04]  /*06e0*/  @!P0 IMAD.WIDE.U32 R24, R7, R12, R24 ;  /* 0x0000000c07188225 */ /* 0x000fc800078e0018 */
[----:B------:R-:W-:Y:S01]  /*06f0*/  @!P0 IMAD R13, R7, R13, R28 ;  /* 0x0000000d070d8224 */ /* 0x000fe200078e021c */
[----:B----4-:R-:W-:-:S03]  /*0700*/  @!P0 LEA R14, P1, R24, R14, 0x1 ;  /* 0x0000000e180e8211 */ /* 0x010fc600078208ff */
[----:B------:R-:W-:-:S05]  /*0710*/  @!P0 IMAD.IADD R12, R25, 0x1, R13 ;  /* 0x00000001190c8824 */ /* 0x000fca00078e020d */
[----:B------:R-:W-:Y:S02]  /*0720*/  @!P0 LEA.HI.X R15, R24, R15, R12, 0x1, P1 ;  /* 0x0000000f180f8211 */ /* 0x000fe400008f0c0c */
[----:B------:R-:W0:Y:S01]  /*0730*/  @!P0 LDC.64 R12, c[0x0][0x270] ;  /* 0x00009c00ff0c8b82 */ /* 0x000e220000000a00 */
[----:B------:R-:W-:Y:S01]  /*0740*/  PRMT R24, RZ, 0x7610, R24 ;  /* 0x00007610ff187816 */ /* 0x000fe20000000018 */
[----:B------:R-:W-:Y:S01]  /*0750*/  @!P0 IMAD.MOV.U32 R28, RZ, RZ, R22 ;  /* 0x000000ffff1c8224 */ /* 0x000fe200078e0016 */
[----:B------:R-:W-:Y:S01]  /*0760*/  @!P0 MOV R29, R5 ;  /* 0x00000005001d8202 */ /* 0x000fe20000000f00 */
[----:B------:R1:W4:Y:S02]  /*0770*/  @!P0 LDG.E R14, desc[UR4][R14.64] ;  /* 0x000000040e0e8981 */ /* 0x000324000c1e1900 */
[----:B0-----:R-:W-:Y:S01]  /*0780*/  @!P0 IMAD.WIDE.U32 R28, R6, R12, R28 ;  /* 0x0000000c061c8225 */ /* 0x001fe200078e001c */
[C---:B--2---:R-:W-:Y:S02]  /*0790*/  @!P0 PRMT R24, R20.reuse, 0x7632, R24 ;  /* 0x0000763214188816 */ /* 0x044fe40000000018 */
[----:B------:R-:W-:-:S02]  /*07a0*/  @!P0 PRMT R17, R20, 0x7610, R17 ;  /* 0x0000761014118816 */ /* 0x000fc40000000011 */
[----:B------:R-:W-:-:S03]  /*07b0*/  SHF.L.U32 R24, R24, 0x10, RZ ;  /* 0x0000001018187819 */ /* 0x000fc600000006ff */
[----:B------:R-:W-:Y:S02]  /*07c0*/  IMAD.U32 R17, R17, 0x10000, RZ ;  /* 0x0001000011117824 */ /* 0x000fe400078e00ff */
[----:B------:R-:W-:Y:S02]  /*07d0*/  FMUL.FTZ R20, R24, R24 ;  /* 0x0000001818147220 */ /* 0x000fe40000410000 */
[C---:B------:R-:W-:Y:S02]  /*07e0*/  FADD.FTZ R27, R17.reuse, R24 ;  /* 0x00000018111b7221 */ /* 0x040fe40000010000 */
[--C-:B------:R-:W-:Y:S01]  /*07f0*/  FFMA.FTZ R25, R17, R17, R20.reuse ;  /* 0x0000001111197223 */ /* 0x100fe20000010014 */
[----:B------:R-:W-:Y:S02]  /*0800*/  PRMT R20, RZ, 0x7610, R20 ;  /* 0x00007610ff147816 */ /* 0x000fe40000000014 */
[----:B------:R-:W-:Y:S02]  /*0810*/  PRMT R17, RZ, 0x7610, R17 ;  /* 0x00007610ff117816 */ /* 0x000fe40000000011 */
[----:B---3--:R-:W-:-:S02]  /*0820*/  @!P0 PRMT R20, R16, 0x7610, R20 ;  /* 0x0000761010148816 */ /* 0x008fc40000000014 */
        /* <DEDUP_REMOVED lines=8> */
[----:B------:R-:W-:Y:S01]  /*08b0*/  IMAD.U32 R17, R17, 0x10000, RZ ;  /* 0x0001000011117824 */ /* 0x000fe200078e00ff */
[----:B------:R-:W-:Y:S01]  /*08c0*/  SHF.L.U32 R20, R20, 0x10, RZ ;  /* 0x0000001014147819 */ /* 0x000fe200000006ff */
[----:B------:R-:W-:Y:S01]  /*08d0*/  FADD.FTZ R25, R25, R0 ;  /* 0x0000000019197221 */ /* 0x000fe20000010000 */
[----:B------:R-:W-:Y:S01]  /*08e0*/  PRMT R16, RZ, 0x7610, R16 ;  /* 0x00007610ff107816 */ /* 0x000fe20000000010 */
        /* <DEDUP_REMOVED lines=12> */
[----:B------:R-:W-:Y:S02]  /*09b0*/  IMAD.U32 R15, R15, 0x10000, RZ ;  /* 0x000100000f0f7824 */ /* 0x000fe400078e00ff */
[----:B------:R-:W-:Y:S01]  /*09c0*/  FMUL.FTZ R14, R16, R16 ;  /* 0x00000010100e7220 */ /* 0x000fe20000410000 */
[----:B------:R-:W-:Y:S01]  /*09d0*/  FADD.FTZ R0, R27, R0 ;  /* 0x000000001b007221 */ /* 0x000fe20000010000 */
[----:B------:R-:W-:Y:S01]  /*09e0*/  FADD.FTZ R25, R25, R20 ;  /* 0x0000001419197221 */ /* 0x000fe20000010000 */
[C---:B0-----:R-:W-:Y:S01]  /*09f0*/  FADD.FTZ R13, R15.reuse, R16 ;  /* 0x000000100f0d7221 */ /* 0x041fe20000010000 */
[----:B------:R-:W-:Y:S01]  /*0a00*/  FFMA.FTZ R14, R15, R15, R14 ;  /* 0x0000000f0f0e7223 */ /* 0x000fe2000001000e */
[----:B------:R-:W-:-:S02]  /*0a10*/  IADD3 R7, P4, R7, 0x4, RZ ;  /* 0x0000000407077810 */ /* 0x000fc40007f9e0ff */
[----:B------:R-:W-:Y:S01]  /*0a20*/  IADD3 R6, P3, R6, 0x4, RZ ;  /* 0x0000000406067810 */ /* 0x000fe20007f7e0ff */
[----:B------:R-:W-:Y:S01]  /*0a30*/  FADD.FTZ R13, R0, R13 ;  /* 0x0000000d000d7221 */ /* 0x000fe20000010000 */
[----:B------:R-:W-:Y:S01]  /*0a40*/  FADD.FTZ R25, R25, R14 ;  /* 0x0000000e19197221 */ /* 0x000fe20000010000 */
[----:B------:R-:W-:Y:S01]  /*0a50*/  IADD3 R8, P5, R8, 0x4, RZ ;  /* 0x0000000408087810 */ /* 0x000fe20007fbe0ff */
[----:B------:R-:W-:Y:S02]  /*0a60*/  IMAD.X R9, RZ, RZ, R9, P2 ;  /* 0x000000ffff097224 */ /* 0x000fe400010e0609 */
[----:B------:R-:W-:Y:S01]  /*0a70*/  IMAD.X R19, RZ, RZ, R19, P4 ;  /* 0x000000ffff137224 */ /* 0x000fe200020e0613 */
[----:B------:R-:W-:Y:S01]  /*0a80*/  IADD3.X R21, RZ, R21, RZ, P5, !PT ;  /* 0x00000015ff157210 */ /* 0x000fe20002ffe4ff */
[----:B------:R-:W-:Y:S01]  /*0a90*/  IMAD.X R11, RZ, RZ, R11, P3 ;  /* 0x000000ffff0b7224 */ /* 0x000fe200018e060b */
[C---:B--2---:R-:W-:Y:S02]  /*0aa0*/  @!P0 PRMT R2, R12.reuse, 0x7632, R2 ;  /* 0x000076320c028816 */ /* 0x044fe40000000002 */
[----:B------:R-:W-:-:S02]  /*0ab0*/  @!P0 PRMT R17, R12, 0x7610, R17 ;  /* 0x000076100c118816 */ /* 0x000fc40000000011 */
[----:B------:R-:W-:-:S03]  /*0ac0*/  SHF.L.U32 R2, R2, 0x10, RZ ;  /* 0x0000001002027819 */ /* 0x000fc600000006ff */
[----:B------:R-:W-:Y:S02]  /*0ad0*/  IMAD.U32 R17, R17, 0x10000, RZ ;  /* 0x0001000011117824 */ /* 0x000fe400078e00ff */
[----:B------:R-:W-:Y:S02]  /*0ae0*/  FMUL.FTZ R12, R2, R2 ;  /* 0x00000002020c7220 */ /* 0x000fe40000410000 */
[C---:B------:R-:W-:Y:S02]  /*0af0*/  FADD.FTZ R2, R17.reuse, R2 ;  /* 0x0000000211027221 */ /* 0x040fe40000010000 */
[----:B------:R-:W-:Y:S02]  /*0b00*/  FFMA.FTZ R12, R17, R17, R12 ;  /* 0x00000011110c7223 */ /* 0x000fe4000001000c */
[----:B------:R-:W-:Y:S02]  /*0b10*/  FADD.FTZ R2, R13, R2 ;  /* 0x000000020d027221 */ /* 0x000fe40000010000 */
[----:B------:R-:W-:Y:S01]  /*0b20*/  FADD.FTZ R0, R25, R12 ;  /* 0x0000000c19007221 */ /* 0x000fe20000010000 */
[----:B------:R-:W-:Y:S06]  /*0b30*/  @!P1 BRA `(.L_x_2606) ;  /* 0xfffffff800789947 */ /* 0x000fec000383ffff */
.L_x_2603:
[----:B------:R-:W-:Y:S01]  /*0b40*/  ULDC UR6, c[0x0][0x29c] ;  /* 0x0000a70000067ab9 */ /* 0x000fe20000000800 */
[----:B------:R-:W0:Y:S01]  /*0b50*/  S2R R8, SR_CgaCtaId ;  /* 0x0000000000087919 */ /* 0x000e220000008800 */
[----:B------:R-:W1:Y:S01]  /*0b60*/  I2F.U32.RP R5, UR6 ;  /* 0x0000000600057d06 */ /* 0x000e620008209000 */
[----:B------:R-:W-:Y:S01]  /*0b70*/  ISETP.NE.U32.AND P2, PT, RZ, UR6, PT ;  /* 0x00000006ff007c0c */ /* 0x000fe2000bf45070 */
[----:B------:R-:W-:Y:S06]  /*0b80*/  BSSY B0, `(.L_x_2607) ;  /* 0x00000b8000007945 */ /* 0x000fec0003800000 */
[----:B-1----:R-:W1:Y:S02]  /*0b90*/  MUFU.RCP R5, R5 ;  /* 0x0000000500057308 */ /* 0x002e640000001000 */
[----:B-1----:R-:W-:-:S02]  /*0ba0*/  IADD3 R6, R5, 0xffffffe, RZ ;  /* 0x0ffffffe05067810 */ /* 0x002fc40007ffe0ff */
[----:B------:R-:W-:-:S04]  /*0bb0*/  MOV R5, 0x400 ;  /* 0x0000040000057802 */ /* 0x000fc80000000f00 */
[----:B------:R1:W2:Y:S02]  /*0bc0*/  F2I.FTZ.U32.TRUNC.NTZ R7, R6 ;  /* 0x0000000600077305 */ /* 0x0002a4000021f000 */
[----:B-1----:R-:W-:Y:S02]  /*0bd0*/  IMAD.MOV.U32 R6, RZ, RZ, RZ ;  /* 0x000000ffff067224 */ /* 0x002fe400078e00ff */
[----:B--2---:R-:W-:-:S04]  /*0be0*/  IMAD.MOV R3, RZ, RZ, -R7 ;  /* 0x000000ffff037224 */ /* 0x004fc800078e0a07 */
[----:B------:R-:W-:-:S04]  /*0bf0*/  IMAD R3, R3, UR6, RZ ;  /* 0x0000000603037c24 */ /* 0x000fc8000f8e02ff */
[----:B------:R-:W-:-:S06]  /*0c00*/  IMAD.HI.U32 R3, R7, R3, R6 ;  /* 0x0000000307037227 */ /* 0x000fcc00078e0006 */
[----:B------:R-:W-:-:S05]  /*0c10*/  IMAD.HI.U32 R3, R3, R18, RZ ;  /* 0x0000001203037227 */ /* 0x000fca00078e00ff */
[----:B------:R-:W-:-:S05]  /*0c20*/  IADD3 R7, -R3, RZ, RZ ;  /* 0x000000ff03077210 */ /* 0x000fca0007ffe1ff */
[----:B------:R-:W-:-:S05]  /*0c30*/  IMAD R7, R7, UR6, R18 ;  /* 0x0000000607077c24 */ /* 0x000fca000f8e0212 */
[----:B------:R-:W-:-:S13]  /*0c40*/  ISETP.GE.U32.AND P0, PT, R7, UR6, PT ;  /* 0x0000000607007c0c */ /* 0x000fda000bf06070 */
[----:B------:R-:W-:Y:S02]  /*0c50*/  @P0 VIADD R7, R7, -UR6 ;  /* 0x8000000607070c36 */ /* 0x000fe40008000000 */
[----:B------:R-:W-:-:S03]  /*0c60*/  @P0 VIADD R3, R3, 0x1 ;  /* 0x0000000103030836 */ /* 0x000fc60000000000 */
[----:B------:R-:W-:Y:S01]  /*0c70*/  ISETP.GE.U32.AND P1, PT, R7, UR6, PT ;  /* 0x0000000607007c0c */ /* 0x000fe2000bf26070 */
[----:B------:R-:W-:-:S05]  /*0c80*/  IMAD.WIDE.U32 R6, R4, -0x55555555, RZ ;  /* 0xaaaaaaab04067825 */ /* 0x000fca00078e00ff */
[----:B------:R-:W-:Y:S02]  /*0c90*/  LEA.HI R6, R7, R4, RZ, 0x1e ;  /* 0x0000000407067211 */ /* 0x000fe400078ff0ff */
[----:B0-----:R-:W-:-:S05]  /*0ca0*/  LEA R7, R8, R5, 0x18 ;  /* 0x0000000508077211 */ /* 0x001fca00078ec0ff */
        /* <DEDUP_REMOVED lines=41> */
[----:B0-----:R-:W-:Y:S01]  /*0f40*/  FADD.FTZ R22, R2, R15 ;  /* 0x0000000f02167221 */ /* 0x001fe20000010000 */
        /* <DEDUP_REMOVED lines=8> */
[----:B-1----:R-:W-:-:S03]  /*0fd0*/  ISETP.NE.AND P2, PT, R10, RZ, PT ;  /* 0x000000ff0a00720c */ /* 0x002fc60003f45270 */
[----:B--2---:R-:W-:Y:S01]  /*0fe0*/  FADD.FTZ R22, R0, R9 ;  /* 0x0000000900167221 */ /* 0x004fe20000010000 */
[----:B------:R-:W-:Y:S02]  /*0ff0*/  FSEL R2, R23, R8, !P2 ;  /* 0x0000000817027208 */ /* 0x000fe40005000000 */
[----:B------:R-:W-:Y:S02]  /*1000*/  IADD3 R0, R16, R21, R7 ;  /* 0x0000001510007210 */ /* 0x000fe40007ffe007 */
[----:B------:R-:W-:Y:S01]  /*1010*/  FSEL R23, R22, R9, !P2 ;  /* 0x0000000916177208 */ /* 0x000fe20005000000 */
[----:B---3--:R-:W-:Y:S01]  /*1020*/  FADD.FTZ R2, R2, R5 ;  /* 0x0000000502027221 */ /* 0x008fe20000010000 */
[----:B------:R-:W-:Y:S02]  /*1030*/  IADD3 R27, R10, R0, R13 ;  /* 0x000000000a1b7210 */ /* 0x000fe40007ffe00d */
[----:B----4-:R-:W-:-:S03]  /*1040*/  ISETP.NE.AND P1, PT, R6, RZ, PT ;  /* 0x000000ff0600720c */ /* 0x010fc60003f25270 */
[----:B------:R-:W-:Y:S02]  /*1050*/  IMAD.IADD R27, R27, 0x1, R6 ;  /* 0x000000011b1b7824 */ /* 0x000fe400078e0206 */
[----:B------:R-:W-:Y:S01]  /*1060*/  FADD.FTZ R23, R23, R4 ;  /* 0x0000000417177221 */ /* 0x000fe20000010000 */
[----:B------:R-:W-:-:S04]  /*1070*/  FSEL R24, R2, R5, !P1 ;  /* 0x0000000502187208 */ /* 0x000fc80004800000 */
        /* <DEDUP_REMOVED lines=50> */
[----:B------:R-:W0:Y:S01]  /*13a0*/  S2R R0, SR_TID.X ;  /* 0x0000000000007919 */ /* 0x000e220000002100 */
[----:B--2---:R-:W-:Y:S01]  /*13b0*/  @P6 IMAD.IADD R27, R27, 0x1, R28 ;  /* 0x000000011b1b6824 */ /* 0x004fe200078e021c */
[----:B------:R-:W-:Y:S02]  /*13c0*/  @P6 FSEL R24, R23, R24, !P0 ;  /* 0x0000001817186208 */ /* 0x000fe40004000000 */
[----:B------:R1:W2:Y:S04]  /*13d0*/  SHFL.UP PT, R28, R2, 0x1, RZ ;  /* 0x04200000021c7989 */ /* 0x0002a800000e00ff */
[----:B------:R1:W3:Y:S04]  /*13e0*/  SHFL.UP PT, R29, R27, 0x1, RZ ;  /* 0x042000001b1d7989 */ /* 0x0002e800000e00ff */
[----:B------:R-:W4:Y:S02]  /*13f0*/  SHFL.UP PT, R24, R24, 0x1, RZ ;  /* 0x0420000018187989 */ /* 0x000f2400000e00ff */
.L_x_2628:
[----:B-1----:R-:W-:Y:S01]  /*1400*/  P2R R2, PR, RZ, 0x2 ;  /* 0x00000002ff027803 */ /* 0x002fe20000000000 */
[----:B------:R-:W1:Y:S01]  /*1410*/  S2R R23, SR_CgaCtaId ;  /* 0x0000000000177919 */ /* 0x000e620000008800 */
        /* <DEDUP_REMOVED lines=8> */
[----:B----4-:R-:W-:Y:S01]  /*14a0*/  @!P0 FADD.FTZ R19, R24, R19 ;  /* 0x0000001318138221 */ /* 0x010fe20000010000 */
[----:B--2---:R-:W-:Y:S01]  /*14b0*/  @!P0 FADD.FTZ R17, R28, R17 ;  /* 0x000000111c118221 */ /* 0x004fe20000010000 */
[----:B---3--:R-:W-:Y:S01]  /*14c0*/  @P6 IMAD.IADD R7, R29, 0x1, R7 ;  /* 0x000000011d076824 */ /* 0x008fe200078e0207 */
[----:B-1----:R-:W-:Y:S01]  /*14d0*/  LEA R23, R23, R2, 0x18 ;  /* 0x0000000217177211 */ /* 0x002fe200078ec0ff */
[----:B------:R-:W-:Y:S01]  /*14e0*/  @!P5 FADD.FTZ R20, R20, R19 ;  /* 0x000000131414d221 */ /* 0x000fe20000010000 */
[----:B------:R-:W-:Y:S02]  /*14f0*/  @!P5 FADD.FTZ R18, R18, R17 ;  /* 0x000000111212d221 */ /* 0x000fe40000010000 */
[----:B------:R-:W-:Y:S01]  /*1500*/  IADD3 R21, R21, R7, RZ ;  /* 0x0000000715157210 */ /* 0x000fe20007ffe0ff */
[----:B------:R-:W-:Y:S01]  /*1510*/  @!P4 FADD.FTZ R14, R14, R20 ;  /* 0x000000140e0ec221 */ /* 0x000fe20000010000 */
[----:B------:R-:W-:Y:S01]  /*1520*/  @!P4 FADD.FTZ R15, R15, R18 ;  /* 0x000000120f0fc221 */ /* 0x000fe20000010000 */
[----:B0-----:R-:W-:-:S02]  /*1530*/  IMAD R22, R22, 0x54, R23 ;  /* 0x0000005416167824 */ /* 0x001fc400078e0217 */
[----:B------:R-:W-:Y:S02]  /*1540*/  IMAD.IADD R16, R16, 0x1, R21 ;  /* 0x0000000110107824 */ /* 0x000fe400078e0215 */
[----:B------:R-:W-:Y:S01]  /*1550*/  @!P3 FADD.FTZ R11, R11, R14 ;  /* 0x0000000e0b0bb221 */ /* 0x000fe20000010000 */
[----:B------:R-:W-:Y:S01]  /*1560*/  @!P3 FADD.FTZ R12, R12, R15 ;  /* 0x0000000f0c0cb221 */ /* 0x000fe20000010000 */
[----:B------:R0:W-:Y:S01]  /*1570*/  STS [R22+0x10], R7 ;  /* 0x0000100716007388 */ /* 0x0001e20000000800 */
[----:B------:R-:W-:Y:S02]  /*1580*/  IMAD.IADD R13, R13, 0x1, R16 ;  /* 0x000000010d0d7824 */ /* 0x000fe400078e0210 */
[----:B------:R-:W-:Y:S01]  /*1590*/  @!P2 FADD.FTZ R8, R8, R11 ;  /* 0x0000000b0808a221 */ /* 0x000fe20000010000 */
[----:B------:R-:W-:Y:S01]  /*15a0*/  @!P2 FADD.FTZ R9, R9, R12 ;  /* 0x0000000c0909a221 */ /* 0x000fe20000010000 */
[----:B------:R1:W-:Y:S02]  /*15b0*/  STS [R22+0x1c], R21 ;  /* 0x00001c1516007388 */ /* 0x0003e40000000800 */
[----:B------:R-:W-:Y:S01]  /*15c0*/  @!P1 FADD.FTZ R5, R5, R8 ;  /* 0x0000000805059221 */ /* 0x000fe20000010000 */
[----:B------:R-:W-:Y:S01]  /*15d0*/  @!P1 FADD.FTZ R4, R4, R9 ;  /* 0x0000000904049221 */ /* 0x000fe20000010000 */
[----:B------:R1:W-:Y:S01]  /*15e0*/  STS [R22+0x14], R19 ;  /* 0x0000141316007388 */ /* 0x0003e20000000800 */
[----:B0-----:R-:W-:-:S03]  /*15f0*/  IADD3 R7, R10, R13, RZ ;  /* 0x0000000d0a077210 */ /* 0x001fc60007ffe0ff */
[----:B------:R1:W-:Y:S02]  /*1600*/  STS [R22+0x18], R17 ;  /* 0x0000181116007388 */ /* 0x0003e40000000800 */
[----:B------:R-:W-:Y:S02]  /*1610*/  IMAD.IADD R6, R6, 0x1, R7 ;  /* 0x0000000106067824 */ /* 0x000fe400078e0207 */
        /* <DEDUP_REMOVED lines=14> */
.L_x_2608:
[----:B------:R-:W-:Y:S05]  /*1700*/  BSYNC B0 ;  /* 0x0000000000007941 */ /* 0x000fea0003800000 */
.L_x_2607:
[----:B-1----:R-:W1:Y:S01]  /*1710*/  S2R R11, SR_TID.X ;  /* 0x00000000000b7919 */ /* 0x002e620000002100 */
[----:B0-----:R-:W0:Y:S01]  /*1720*/  LDC R2, c[0x0][0x29c] ;  /* 0x0000a700ff027b82 */ /* 0x001e220000000800 */
[----:B------:R-:W-:Y:S01]  /*1730*/  MOV R8, 0x400 ;  /* 0x0000040000087802 */ /* 0x000fe20000000f00 */
[----:B------:R-:W-:Y:S05]  /*1740*/  WARPSYNC.ALL ;  /* 0x0000000000007948 */ /* 0x000fea0003800000 */
[----:B------:R-:W2:Y:S01]  /*1750*/  S2R R9, SR_CgaCtaId ;  /* 0x0000000000097919 */ /* 0x000ea20000008800 */
[----:B------:R-:W3:Y:S01]  /*1760*/  S2R R7, SR_TID.X ;  /* 0x0000000000077919 */ /* 0x000ee20000002100 */
[----:B0-----:R-:W-:-:S02]  /*1770*/  IMAD R0, R3, R2, RZ ;  /* 0x0000000203007224 */ /* 0x001fc400078e02ff */
[----:B-1----:R-:W-:-:S05]  /*1780*/  IMAD.WIDE.U32 R4, R11, -0x55555555, RZ ;  /* 0xaaaaaaab0b047825 */ /* 0x002fca00078e00ff */
        /* <DEDUP_REMOVED lines=36> */
.L_x_2609:
[----:B------:R-:W-:Y:S01]  /*19d0*/  HFMA2.MMA R25, -RZ, RZ, 0, 0 ;  /* 0x00000000ff197435 */ /* 0x000fe200000001ff */
[----:B------:R-:W-:Y:S01]  /*19e0*/  IMAD.MOV.U32 R23, RZ, RZ, R27 ;  /* 0x000000ffff177224 */ /* 0x000fe200078e001b */
[----:B------:R-:W-:Y:S01]  /*19f0*/  ISETP.NE.AND P6, PT, R27, RZ, PT ;  /* 0x000000ff1b00720c */ /* 0x000fe20003fc5270 */
[----:B------:R-:W-:Y:S02]  /*1a00*/  IMAD.MOV.U32 R22, RZ, RZ, 0x1 ;  /* 0x00000001ff167424 */ /* 0x000fe400078e00ff */
[----:B------:R-:W-:-:S10]  /*1a10*/  IMAD.MOV.U32 R26, RZ, RZ, -0x1 ;  /* 0xffffffffff1a7424 */ /* 0x000fd400078e00ff */
[----:B------:R-:W-:Y:S05]  /*1a20*/  WARPSYNC.COLLECTIVE R26, `(.L_x_2610) ;  /* 0x000000001a087348 */ /* 0x000fea0003c00000 */
[----:B------:R0:W1:Y:S02]  /*1a30*/  SHFL.UP P0, R28, R23, R22, R25 ;  /* 0x04000016171c7389 */ /* 0x0000640000000019 */
[----:B01----:R-:W-:Y:S01]  /*1a40*/  ENDCOLLECTIVE ;  /* 0x000000000000791b */ /* 0x003fe20003800000 */
.L_x_2610:
[----:B------:R-:W-:Y:S01]  /*1a50*/  MOV R23, R24 ;  /* 0x0000001800177202 */ /* 0x000fe20000000f00 */
[----:B------:R-:W-:-:S07]  /*1a60*/  IMAD.MOV.U32 R0, RZ, RZ, R28 ;  /* 0x000000ffff007224 */ /* 0x000fce00078e001c */
[----:B------:R-:W-:Y:S05]  /*1a70*/  WARPSYNC.COLLECTIVE R26, `(.L_x_2611) ;  /* 0x000000001a087348 */ /* 0x000fea0003c00000 */
[----:B------:R0:W1:Y:S02]  /*1a80*/  SHFL.UP P0, R28, R23, R22, R25 ;  /* 0x04000016171c7389 */ /* 0x0000640000000019 */
[----:B01----:R-:W-:Y:S01]  /*1a90*/  ENDCOLLECTIVE ;  /* 0x000000000000791b */ /* 0x003fe20003800000 */
.L_x_2611:
[----:B------:R-:W-:Y:S01]  /*1aa0*/  IMAD.MOV.U32 R23, RZ, RZ, R2 ;  /* 0x000000ffff177224 */ /* 0x000fe200078e0002 */
[----:B------:R-:W-:Y:S01]  /*1ab0*/  ISETP.GE.AND P0, PT, R29, 0x1, PT ;  /* 0x000000011d00780c */ /* 0x000fe20003f06270 */
[----:B------:R-:W-:-:S12]  /*1ac0*/  FADD.FTZ R28, R24, R28 ;  /* 0x0000001c181c7221 */ /* 0x000fd80000010000 */
[----:B------:R-:W-:-:S07]  /*1ad0*/  @P0 FSEL R24, R28, R24, !P6 ;  /* 0x000000181c180208 */ /* 0x000fce0007000000 */
[----:B------:R-:W-:Y:S05]  /*1ae0*/  WARPSYNC.COLLECTIVE R26, `(.L_x_2612) ;  /* 0x000000001a087348 */ /* 0x000fea0003c00000 */
[----:B------:R0:W1:Y:S02]  /*1af0*/  SHFL.UP P0, R28, R23, R22, R25 ;  /* 0x04000016171c7389 */ /* 0x0000640000000019 */
[----:B01----:R-:W-:Y:S01]  /*1b00*/  ENDCOLLECTIVE ;  /* 0x000000000000791b */ /* 0x003fe20003800000 */
.L_x_2612:
[----:B------:R-:W-:Y:S01]  /*1b10*/  IMAD.MOV.U32 R22, RZ, RZ, 0x2 ;  /* 0x00000002ff167424 */ /* 0x000fe200078e00ff */
[----:B------:R-:W-:Y:S01]  /*1b20*/  ISETP.GE.AND P0, PT, R29, 0x1, PT ;  /* 0x000000011d00780c */ /* 0x000fe20003f06270 */
[----:B------:R-:W-:-:S04]  /*1b30*/  IMAD.MOV.U32 R23, RZ, RZ, R28 ;  /* 0x000000ffff177224 */ /* 0x000fc800078e001c */
[----:B------:R-:W-:-:S08]  /*1b40*/  FADD.FTZ R28, R2, R23 ;  /* 0x00000017021c7221 */ /* 0x000fd00000010000 */
[----:B------:R-:W-:Y:S02]  /*1b50*/  @P0 IADD3 R27, R27, R0, RZ ;  /* 0x000000001b1b0210 */ /* 0x000fe40007ffe0ff */
[----:B------:R-:W-:Y:S02]  /*1b60*/  @P0 FSEL R2, R28, R2, !P6 ;  /* 0x000000021c020208 */ /* 0x000fe40007000000 */
[----:B------:R-:W-:Y:S01]  /*1b70*/  ISETP.NE.AND P6, PT, R27, RZ, PT ;  /* 0x000000ff1b00720c */ /* 0x000fe20003fc5270 */
[----:B------:R-:W-:-:S12]  /*1b80*/  IMAD.MOV.U32 R23, RZ, RZ, R27 ;  /* 0x000000ffff177224 */ /* 0x000fd800078e001b */
[----:B------:R-:W-:Y:S05]  /*1b90*/  WARPSYNC.COLLECTIVE R26, `(.L_x_2613) ;  /* 0x000000001a087348 */ /* 0x000fea0003c00000 */
[----:B------:R0:W1:Y:S02]  /*1ba0*/  SHFL.UP P0, R28, R23, R22, R25 ;  /* 0x04000016171c7389 */ /* 0x0000640000000019 */
[----:B01----:R-:W-:Y:S01]  /*1bb0*/  ENDCOLLECTIVE ;  /* 0x000000000000791b */ /* 0x003fe20003800000 */
.L_x_2613:
[----:B------:R-:W-:Y:S01]  /*1bc0*/  IMAD.MOV.U32 R23, RZ, RZ, R24 ;  /* 0x000000ffff177224 */ /* 0x000fe200078e0018 */
[----:B------:R-:W-:-:S07]  /*1bd0*/  MOV R0, R28 ;  /* 0x0000001c00007202 */ /* 0x000fce0000000f00 */
[----:B------:R-:W-:Y:S05]  /*1be0*/  WARPSYNC.COLLECTIVE R26, `(.L_x_2614) ;  /* 0x000000001a087348 */ /* 0x000fea0003c00000 */
[----:B------:R0:W1:Y:S02]  /*1bf0*/  SHFL.UP P0, R28, R23, R22, R25 ;  /* 0x04000016171c7389 */ /* 0x0000640000000019 */
[----:B01----:R-:W-:Y:S01]  /*1c00*/  ENDCOLLECTIVE ;  /* 0x000000000000791b */ /* 0x003fe20003800000 */
.L_x_2614:
[----:B------:R-:W-:Y:S01]  /*1c10*/  IMAD.MOV.U32 R23, RZ, RZ, R2 ;  /* 0x000000ffff177224 */ /* 0x000fe200078e0002 */
[----:B------:R-:W-:Y:S01]  /*1c20*/  ISETP.GE.AND P0, PT, R29, 0x2, PT ;  /* 0x000000021d00780c */ /* 0x000fe20003f06270 */
[----:B------:R-:W-:-:S12]  /*1c30*/  FADD.FTZ R28, R24, R28 ;  /* 0x0000001c181c7221 */ /* 0x000fd80000010000 */
[----:B------:R-:W-:-:S07]  /*1c40*/  @P0 FSEL R24, R28, R24, !P6 ;  /* 0x000000181c180208 */ /* 0x000fce0007000000 */
[----:B------:R-:W-:Y:S05]  /*1c50*/  WARPSYNC.COLLECTIVE R26, `(.L_x_2615) ;  /* 0x000000001a087348 */ /* 0x000fea0003c00000 */
[----:B------:R0:W1:Y:S02]  /*1c60*/  SHFL.UP P0, R28, R23, R22, R25 ;  /* 0x04000016171c7389 */ /* 0x0000640000000019 */
[----:B01----:R-:W-:Y:S01]  /*1c70*/  ENDCOLLECTIVE ;  /* 0x000000000000791b */ /* 0x003fe20003800000 */
.L_x_2615:
[----:B------:R-:W-:Y:S01]  /*1c80*/  HFMA2.MMA R22, -RZ, RZ, 0, 2.384185791015625e-07 ;  /* 0x00000004ff167435 */ /* 0x000fe200000001ff */
[----:B------:R-:W-:Y:S02]  /*1c90*/  ISETP.GE.AND P0, PT, R29, 0x2, PT ;  /* 0x000000021d00780c */ /* 0x000fe40003f06270 */
[----:B------:R-:W-:-:S05]  /*1ca0*/  MOV R23, R28 ;  /* 0x0000001c00177202 */ /* 0x000fca0000000f00 */
[----:B------:R-:W-:-:S06]  /*1cb0*/  FADD.FTZ R28, R2, R23 ;  /* 0x00000017021c7221 */ /* 0x000fcc0000010000 */
[----:B------:R-:W-:Y:S01]  /*1cc0*/  @P0 IMAD.IADD R27, R27, 0x1, R0 ;  /* 0x000000011b1b0824 */ /* 0x000fe200078e0200 */
[----:B------:R-:W-:-:S03]  /*1cd0*/  @P0 FSEL R2, R28, R2, !P6 ;  /* 0x000000021c020208 */ /* 0x000fc60007000000 */
[----:B------:R-:W-:Y:S01]  /*1ce0*/  IMAD.MOV.U32 R23, RZ, RZ, R27 ;  /* 0x000000ffff177224 */ /* 0x000fe200078e001b */
[----:B------:R-:W-:-:S13]  /*1cf0*/  ISETP.NE.AND P6, PT, R27, RZ, PT ;  /* 0x000000ff1b00720c */ /* 0x000fda0003fc5270 */
[----:B------:R-:W-:Y:S05]  /*1d00*/  WARPSYNC.COLLECTIVE R26, `(.L_x_2616) ;  /* 0x000000001a087348 */ /* 0x000fea0003c00000 */
[----:B------:R0:W1:Y:S02]  /*1d10*/  SHFL.UP P0, R28, R23, R22, R25 ;  /* 0x04000016171c7389 */ /* 0x0000640000000019 */
[----:B01----:R-:W-:Y:S01]  /*1d20*/  ENDCOLLECTIVE ;  /* 0x000000000000791b */ /* 0x003fe20003800000 */
.L_x_2616:
[----:B------:R-:W-:Y:S02]  /*1d30*/  IMAD.MOV.U32 R23, RZ, RZ, R24 ;  /* 0x000000ffff177224 */ /* 0x000fe400078e0018 */
[----:B------:R-:W-:-:S07]  /*1d40*/  IMAD.MOV.U32 R0, RZ, RZ, R28 ;  /* 0x000000ffff007224 */ /* 0x000fce00078e001c */
[----:B------:R-:W-:Y:S05]  /*1d50*/  WARPSYNC.COLLECTIVE R26, `(.L_x_2617) ;  /* 0x000000001a087348 */ /* 0x000fea0003c00000 */
[----:B------:R0:W1:Y:S02]  /*1d60*/  SHFL.UP P0, R28, R23, R22, R25 ;  /* 0x04000016171c7389 */ /* 0x0000640000000019 */
[----:B01----:R-:W-:Y:S01]  /*1d70*/  ENDCOLLECTIVE ;  /* 0x000000000000791b */ /* 0x003fe20003800000 */
.L_x_2617:
[----:B------:R-:W-:Y:S02]  /*1d80*/  MOV R23, R2 ;  /* 0x0000000200177202 */ /* 0x000fe40000000f00 */
[----:B------:R-:W-:Y:S01]  /*1d90*/  ISETP.GE.AND P0, PT, R29, 0x4, PT ;  /* 0x000000041d00780c */ /* 0x000fe20003f06270 */
[----:B------:R-:W-:-:S12]  /*1da0*/  FADD.FTZ R28, R24, R28 ;  /* 0x0000001c181c7221 */ /* 0x000fd80000010000 */
[----:B------:R-:W-:-:S07]  /*1db0*/  @P0 FSEL R24, R28, R24, !P6 ;  /* 0x000000181c180208 */ /* 0x000fce0007000000 */
[----:B------:R-:W-:Y:S05]  /*1dc0*/  WARPSYNC.COLLECTIVE R26, `(.L_x_2618) ;  /* 0x000000001a087348 */ /* 0x000fea0003c00000 */
[----:B------:R0:W1:Y:S02]  /*1dd0*/  SHFL.UP P0, R28, R23, R22, R25 ;  /* 0x04000016171c7389 */ /* 0x0000640000000019 */
[----:B01----:R-:W-:Y:S01]  /*1de0*/  ENDCOLLECTIVE ;  /* 0x000000000000791b */ /* 0x003fe20003800000 */
.L_x_2618:
[----:B------:R-:W-:Y:S01]  /*1df0*/  IMAD.MOV.U32 R22, RZ, RZ, 0x8 ;  /* 0x00000008ff167424 */ /* 0x000fe200078e00ff */
[----:B------:R-:W-:Y:S01]  /*1e00*/  ISETP.GE.AND P0, PT, R29, 0x4, PT ;  /* 0x000000041d00780c */ /* 0x000fe20003f06270 */
[----:B------:R-:W-:-:S04]  /*1e10*/  IMAD.MOV.U32 R23, RZ, RZ, R28 ;  /* 0x000000ffff177224 */ /* 0x000fc800078e001c */
[----:B------:R-:W-:-:S08]  /*1e20*/  FADD.FTZ R28, R2, R23 ;  /* 0x00000017021c7221 */ /* 0x000fd00000010000 */
[----:B------:R-:W-:Y:S01]  /*1e30*/  @P0 IMAD.IADD R27, R27, 0x1, R0 ;  /* 0x000000011b1b0824 */ /* 0x000fe200078e0200 */
[----:B------:R-:W-:-:S04]  /*1e40*/  @P0 FSEL R2, R28, R2, !P6 ;  /* 0x000000021c020208 */ /* 0x000fc80007000000 */
[----:B------:R-:W-:Y:S02]  /*1e50*/  MOV R23, R27 ;  /* 0x0000001b00177202 */ /* 0x000fe40000000f00 */
[----:B------:R-:W-:-:S13]  /*1e60*/  ISETP.NE.AND P6, PT, R27, RZ, PT ;  /* 0x000000ff1b00720c */ /* 0x000fda0003fc5270 */
[----:B------:R-:W-:Y:S05]  /*1e70*/  WARPSYNC.COLLECTIVE R26, `(.L_x_2619) ;  /* 0x000000001a087348 */ /* 0x000fea0003c00000 */
[----:B------:R0:W1:Y:S02]  /*1e80*/  SHFL.UP P0, R28, R23, R22, R25 ;  /* 0x04000016171c7389 */ /* 0x0000640000000019 */
[----:B01----:R-:W-:Y:S01]  /*1e90*/  ENDCOLLECTIVE ;  /* 0x000000000000791b */ /* 0x003fe20003800000 */
.L_x_2619:
[----:B------:R-:W-:Y:S01]  /*1ea0*/  MOV R23, R24 ;  /* 0x0000001800177202 */ /* 0x000fe20000000f00 */
[----:B------:R-:W-:-:S07]  /*1eb0*/  IMAD.MOV.U32 R0, RZ, RZ, R28 ;  /* 0x000000ffff007224 */ /* 0x000fce00078e001c */
[----:B------:R-:W-:Y:S05]  /*1ec0*/  WARPSYNC.COLLECTIVE R26, `(.L_x_2620) ;  /* 0x000000001a087348 */ /* 0x000fea0003c00000 */
[----:B------:R0:W1:Y:S02]  /*1ed0*/  SHFL.UP P0, R28, R23, R22, R25 ;  /* 0x04000016171c7389 */ /* 0x0000640000000019 */
[----:B01----:R-:W-:Y:S01]  /*1ee0*/  ENDCOLLECTIVE ;  /* 0x000000000000791b */ /* 0x003fe20003800000 */
.L_x_2620:
[----:B------:R-:W-:Y:S01]  /*1ef0*/  IMAD.MOV.U32 R23, RZ, RZ, R2 ;  /* 0x000000ffff177224 */ /* 0x000fe200078e0002 */
[----:B------:R-:W-:Y:S01]  /*1f00*/  ISETP.GE.AND P0, PT, R29, 0x8, PT ;  /* 0x000000081d00780c */ /* 0x000fe20003f06270 */
[----:B------:R-:W-:-:S12]  /*1f10*/  FADD.FTZ R28, R24, R28 ;  /* 0x0000001c181c7221 */ /* 0x000fd80000010000 */
[----:B------:R-:W-:-:S07]  /*1f20*/  @P0 FSEL R24, R28, R24, !P6 ;  /* 0x000000181c180208 */ /* 0x000fce0007000000 */
[----:B------:R-:W-:Y:S05]  /*1f30*/  WARPSYNC.COLLECTIVE R26, `(.L_x_2621) ;  /* 0x000000001a087348 */ /* 0x000fea0003c00000 */
[----:B------:R0:W1:Y:S02]  /*1f40*/  SHFL.UP P0, R28, R23, R22, R25 ;  /* 0x04000016171c7389 */ /* 0x0000640000000019 */
[----:B01----:R-:W-:Y:S01]  /*1f50*/  ENDCOLLECTIVE ;  /* 0x000000000000791b */ /* 0x003fe20003800000 */
.L_x_2621:
        /* <DEDUP_REMOVED lines=11> */
.L_x_2622:
[----:B------:R-:W-:Y:S01]  /*2010*/  IMAD.MOV.U32 R23, RZ, RZ, R24 ;  /* 0x000000ffff177224 */ /* 0x000fe200078e0018 */
[----:B------:R-:W-:-:S13]  /*2020*/  ISETP.GE.AND P0, PT, R29, 0x10, PT ;  /* 0x000000101d00780c */ /* 0x000fda0003f06270 */
[----:B------:R-:W-:-:S07]  /*2030*/  @P0 IADD3 R27, R27, R28, RZ ;  /* 0x0000001c1b1b0210 */ /* 0x000fce0007ffe0ff */
[----:B------:R-:W-:Y:S05]  /*2040*/  WARPSYNC.COLLECTIVE R26, `(.L_x_2623) ;  /* 0x000000001a087348 */ /* 0x000fea0003c00000 */
[----:B------:R0:W1:Y:S02]  /*2050*/  SHFL.UP P0, R28, R23, R22, R25 ;  /* 0x04000016171c7389 */ /* 0x0000640000000019 */
[----:B01----:R-:W-:Y:S01]  /*2060*/  ENDCOLLECTIVE ;  /* 0x000000000000791b */ /* 0x003fe20003800000 */
.L_x_2623:
[----:B------:R-:W-:Y:S01]  /*2070*/  MOV R23, R2 ;  /* 0x0000000200177202 */ /* 0x000fe20000000f00 */
[----:B------:R-:W-:-:S07]  /*2080*/  IMAD.MOV.U32 R0, RZ, RZ, R28 ;  /* 0x000000ffff007224 */ /* 0x000fce00078e001c */
[----:B------:R-:W-:Y:S05]  /*2090*/  WARPSYNC.COLLECTIVE R26, `(.L_x_2624) ;  /* 0x000000001a087348 */ /* 0x000fea0003c00000 */
[----:B------:R0:W1:Y:S02]  /*20a0*/  SHFL.UP P0, R28, R23, R22, R25 ;  /* 0x04000016171c7389 */ /* 0x0000640000000019 */
[----:B01----:R-:W-:Y:S01]  /*20b0*/  ENDCOLLECTIVE ;  /* 0x000000000000791b */ /* 0x003fe20003800000 */
.L_x_2624:
[----:B------:R-:W-:Y:S01]  /*20c0*/  HFMA2.MMA R22, -RZ, RZ, 0, 5.9604644775390625e-08 ;  /* 0x00000001ff167435 */ /* 0x000fe200000001ff */
[----:B------:R-:W-:Y:S01]  /*20d0*/  ISETP.GE.AND P0, PT, R29, 0x10, PT ;  /* 0x000000101d00780c */ /* 0x000fe20003f06270 */
[----:B------:R-:W-:Y:S02]  /*20e0*/  IMAD.MOV.U32 R23, RZ, RZ, R28 ;  /* 0x000000ffff177224 */ /* 0x000fe400078e001c */
[----:B------:R-:W-:Y:S02]  /*20f0*/  FADD.FTZ R29, R24, R0 ;  /* 0x00000000181d7221 */ /* 0x000fe40000010000 */
[----:B------:R-:W0:Y:S01]  /*2100*/  S2R R0, SR_TID.X ;  /* 0x0000000000007919 */ /* 0x000e220000002100 */
[----:B------:R-:W-:Y:S01]  /*2110*/  FADD.FTZ R28, R2, R23 ;  /* 0x00000017021c7221 */ /* 0x000fe20000010000 */
[----:B------:R-:W-:-:S06]  /*2120*/  IMAD.MOV.U32 R23, RZ, RZ, R27 ;  /* 0x000000ffff177224 */ /* 0x000fcc00078e001b */
[----:B------:R-:W-:Y:S02]  /*2130*/  @P0 FSEL R2, R28, R2, !P6 ;  /* 0x000000021c020208 */ /* 0x000fe40007000000 */
[----:B------:R-:W-:-:S07]  /*2140*/  @P0 FSEL R24, R29, R24, !P6 ;  /* 0x000000181d180208 */ /* 0x000fce0007000000 */
[----:B0-----:R-:W-:Y:S05]  /*2150*/  WARPSYNC.COLLECTIVE R26, `(.L_x_2625) ;  /* 0x000000001a087348 */ /* 0x001fea0003c00000 */
[----:B------:R1:W2:Y:S02]  /*2160*/  SHFL.UP P0, R28, R23, R22, R25 ;  /* 0x04000016171c7389 */ /* 0x0002a40000000019 */
[----:B012---:R-:W-:Y:S01]  /*2170*/  ENDCOLLECTIVE ;  /* 0x000000000000791b */ /* 0x007fe20003800000 */
.L_x_2625:
[----:B------:R-:W-:Y:S02]  /*2180*/  IMAD.MOV.U32 R23, RZ, RZ, R24 ;  /* 0x000000ffff177224 */ /* 0x000fe400078e0018 */
[----:B------:R-:W-:-:S07]  /*2190*/  IMAD.MOV.U32 R29, RZ, RZ, R28 ;  /* 0x000000ffff1d7224 */ /* 0x000fce00078e001c */
[----:B------:R-:W-:Y:S05]  /*21a0*/  WARPSYNC.COLLECTIVE R26, `(.L_x_2626) ;  /* 0x000000001a087348 */ /* 0x000fea0003c00000 */
[----:B------:R0:W1:Y:S02]  /*21b0*/  SHFL.UP P0, R28, R23, R22, R25 ;  /* 0x04000016171c7389 */ /* 0x0000640000000019 */
[----:B01----:R-:W-:Y:S01]  /*21c0*/  ENDCOLLECTIVE ;  /* 0x000000000000791b */ /* 0x003fe20003800000 */
.L_x_2626:
[----:B------:R-:W-:Y:S01]  /*21d0*/  IMAD.MOV.U32 R23, RZ, RZ, R2 ;  /* 0x000000ffff177224 */ /* 0x000fe200078e0002 */
[----:B------:R-:W-:-:S07]  /*21e0*/  MOV R24, R28 ;  /* 0x0000001c00187202 */ /* 0x000fce0000000f00 */
[----:B------:R-:W-:Y:S05]  /*21f0*/  WARPSYNC.COLLECTIVE R26, `(.L_x_2627) ;  /* 0x000000001a087348 */ /* 0x000fea0003c00000 */
[----:B------:R0:W1:Y:S02]  /*2200*/  SHFL.UP P0, R28, R23, R22, R25 ;  /* 0x04000016171c7389 */ /* 0x0000640000000019 */
[----:B01----:R-:W-:Y:S01]  /*2210*/  ENDCOLLECTIVE ;  /* 0x000000000000791b */ /* 0x003fe20003800000 */
.L_x_2627:
[----:B------:R-:W-:Y:S05]  /*2220*/  BRA `(.L_x_2628) ;  /* 0xfffffff000747947 */ /* 0x000fea000383ffff */
.L_x_2629:
        /* <DEDUP_REMOVED lines=13> */
.L_x_4482:


//--------------------- .text._Z30group_norm_nhwc_fwd_sum_kernelI11Bf16IOFp32WLi448EEv26Group_norm_nhwc_fwd_params --------------------------
	.section	.text._Z30group_norm_nhwc_fwd_sum_kernelI11Bf16IOFp32WLi448EEv26Group_norm_nhwc_fwd_params,"ax",@progbits
	.align	128
        .global         _Z30group_norm_nhwc_fwd_sum_kernelI11Bf16IOFp32WLi448EEv26Group_norm_nhwc_fwd_params
        .type           _Z30group_norm_nhwc_fwd_sum_kernelI11Bf16IOFp32WLi448EEv26Group_norm_nhwc_fwd_params,@function
        .size           _Z30group_norm_nhwc_fwd_sum_kernelI11Bf16IOFp32WLi448EEv26Group_norm_nhwc_fwd_params,(.L_x_4483 - _Z30group_norm_nhwc_fwd_sum_kernelI11Bf16IOFp32WLi448EEv26Group_norm_nhwc_fwd_params)
        .other          _Z30group_norm_nhwc_fwd_sum_kernelI11Bf16IOFp32WLi448EEv26Group_norm_nhwc_fwd_params,@"STO_CUDA_ENTRY STV_DEFAULT"
_Z30group_norm_nhwc_fwd_sum_kernelI11Bf16IOFp32WLi448EEv26Group_norm_nhwc_fwd_params:
.text._Z30group_norm_nhwc_fwd_sum_kernelI11Bf16IOFp32WLi448EEv26Group_norm_nhwc_fwd_params:
        /* <DEDUP_REMOVED lines=41> */
[----:B------:R-:W-:-:S12]  /*0290*/  IMAD.MOV.U32 R20, RZ, RZ, R16 ;  /* 0x000000ffff147224 */ /* 0x000fd800078e0010 */
.L_x_2632:
        /* <DEDUP_REMOVED lines=14> */
[----:B------:R-:W-:-:S03]  /*0380*/  ISETP.NE.AND P1, PT, R17, RZ, PT ;  /* 0x000000ff1100720c */ /* 0x000fc60003f25270 */
[----:B------:R-:W-:Y:S01]  /*0390*/  IMAD.X R19, RZ, RZ, R19, P2 ;  /* 0x000000ffff137224 */ /* 0x000fe200010e0613 */
[C---:B--2---:R-:W-:Y:S02]  /*03a0*/  @!P0 PRMT R10, R12.reuse, 0x7632, R10 ;  /* 0x000076320c0a8816 */ /* 0x044fe4000000000a */
        /* <DEDUP_REMOVED lines=9> */
.L_x_2631:
        /* <DEDUP_REMOVED lines=14> */
.L_x_2633:
[----:B------:R-:W0:Y:S01]  /*0520*/  @!P0 LDC.64 R34, c[0x0][0x270] ;  /* 0x00009c00ff228b82 */ /* 0x000e220000000a00 */
[----:B------:R-:W-:Y:S02]  /*0530*/  @!P0 IMAD.MOV.U32 R8, RZ, RZ, R2 ;  /* 0x000000ffff088224 */ /* 0x000fe400078e0002 */
[----:B------:R-:W-:-:S05]  /*0540*/  @!P0 IMAD.MOV.U32 R9, RZ, RZ, R15 ;  /* 0x000000ffff098224 */ /* 0x000fca00078e000f */
[----:B------:R-:W1:Y:S08]  /*0550*/  @!P0 LDC.64 R36, c[0x0][0x270] ;  /* 0x00009c00ff248b82 */ /* 0x000e700000000a00 */
[----:B------:R-:W2:Y:S08]  /*0560*/  @!P0 LDC.64 R26, c[0x0][0x220] ;  /* 0x00008800ff1a8b82 */ /* 0x000eb00000000a00 */
[----:B------:R-:W3:Y:S01]  /*0570*/  @!P0 LDC.64 R28, c[0x0][0x220] ;  /* 0x00008800ff1c8b82 */ /* 0x000ee20000000a00 */
[----:B0-----:R-:W-:-:S02]  /*0580*/  @!P0 IMAD R10, R17, R34, RZ ;  /* 0x00000022110a8224 */ /* 0x001fc400078e02ff */
[----:B------:R-:W-:-:S04]  /*0590*/  @!P0 IMAD.WIDE.U32 R30, R20, R34, R8 ;  /* 0x00000022141e8225 */ /* 0x000fc800078e0008 */
[----:B------:R-:W-:Y:S01]  /*05a0*/  @!P0 IMAD R35, R20, R35, R10 ;  /* 0x0000002314238224 */ /* 0x000fe200078e020a */
[----:B------:R-:W0:Y:S01]  /*05b0*/  @!P0 LDC.64 R24, c[0x0][0x270] ;  /* 0x00009c00ff188b82 */ /* 0x000e220000000a00 */
[-C--:B-1----:R-:W-:Y:S02]  /*05c0*/  @!P0 IMAD R22, R19, R36.reuse, RZ ;  /* 0x0000002413168224 */ /* 0x082fe400078e02ff */
[----:B------:R-:W-:Y:S01]  /*05d0*/  @!P0 IMAD.WIDE.U32 R32, R18, R36, R8 ;  /* 0x0000002412208225 */ /* 0x000fe200078e0008 */
[----:B------:R-:W-:-:S03]  /*05e0*/  @!P0 IADD3 R31, R31, R35, RZ ;  /* 0x000000231f1f8210 */ /* 0x000fc60007ffe0ff */
[----:B------:R-:W-:Y:S01]  /*05f0*/  @!P0 IMAD R37, R18, R37, R22 ;  /* 0x0000002512258224 */ /* 0x000fe200078e0216 */
[----:B------:R-:W1:Y:S01]  /*0600*/  @!P0 LDC.64 R12, c[0x0][0x270] ;  /* 0x00009c00ff0c8b82 */ /* 0x000e620000000a00 */
[----:B--2---:R-:W-:Y:S02]  /*0610*/  @!P0 LEA R26, P2, R32, R26, 0x1 ;  /* 0x0000001a201a8211 */ /* 0x004fe400078408ff */
[----:B------:R-:W-:-:S05]  /*0620*/  @!P0 IMAD.IADD R22, R33, 0x1, R37 ;  /* 0x0000000121168824 */ /* 0x000fca00078e0225 */
[----:B------:R-:W2:Y:S01]  /*0630*/  @!P0 LDC.64 R10, c[0x0][0x220] ;  /* 0x00008800ff0a8b82 */ /* 0x000ea20000000a00 */
[----:B---3--:R-:W-:Y:S02]  /*0640*/  @!P0 LEA R28, P1, R30, R28, 0x1 ;  /* 0x0000001c1e1c8211 */ /* 0x008fe400078208ff */
[----:B------:R-:W-:Y:S02]  /*0650*/  @!P0 LEA.HI.X R27, R32, R27, R22, 0x1, P2 ;  /* 0x0000001b201b8211 */ /* 0x000fe400010f0c16 */
[----:B------:R-:W-:-:S03]  /*0660*/  @!P0 LEA.HI.X R29, R30, R29, R31, 0x1, P1 ;  /* 0x0000001d1e1d8211 */ /* 0x000fc600008f0c1f */
[----:B------:R-:W3:Y:S01]  /*0670*/  @!P0 LDC.64 R8, c[0x0][0x220] ;  /* 0x00008800ff088b82 */ /* 0x000ee20000000a00 */
[----:B------:R4:W5:Y:S01]  /*0680*/  @!P0 LDG.E R32, desc[UR4][R26.64] ;  /* 0x000000041a208981 */ /* 0x000962000c1e1900 */
[----:B0-----:R-:W-:-:S03]  /*0690*/  @!P0 IMAD R22, R21, R24, RZ ;  /* 0x0000001815168224 */ /* 0x001fc600078e02ff */
[----:B------:R-:W5:Y:S01]  /*06a0*/  @!P0 LDG.E R28, desc[UR4][R28.64] ;  /* 0x000000041c1c8981 */ /* 0x000f62000c1e1900 */
[C---:B------:R-:W-:Y:S02]  /*06b0*/  @!P0 IMAD R33, R16.reuse, R25, R22 ;  /* 0x0000001910218224 */ /* 0x040fe400078e0216 */
[----:B----4-:R-:W-:Y:S02]  /*06c0*/  @!P0 IMAD.MOV.U32 R26, RZ, RZ, R2 ;  /* 0x000000ffff1a8224 */ /* 0x010fe400078e0002 */
[--C-:B------:R-:W-:Y:S02]  /*06d0*/  @!P0 IMAD.MOV.U32 R27, RZ, RZ, R15.reuse ;  /* 0x000000ffff1b8224 */ /* 0x100fe400078e000f */
[----:B------:R-:W-:Y:S02]  /*06e0*/  @!P0 IMAD.MOV.U32 R25, RZ, RZ, R15 ;  /* 0x000000ffff198224 */ /* 0x000fe400078e000f */
[----:B------:R-:W-:Y:S01]  /*06f0*/  @!P0 IMAD.WIDE.U32 R30, R16, R24, R26 ;  /* 0x00000018101e8225 */ /* 0x000fe200078e001a */
[----:B------:R-:W-:-:S03]  /*0700*/  @!P0 MOV R24, R2 ;  /* 0x0000000200188202 */ /* 0x000fc60000000f00 */
[----:B-1----:R-:W-:Y:S01]  /*0710*/  @!P0 IMAD R34, R23, R12, RZ ;  /* 0x0000000c17228224 */ /* 0x002fe200078e02ff */
[----:B--2---:R-:W-:Y:S01]  /*0720*/  @!P0 LEA R10, P1, R30, R10, 0x1 ;  /* 0x0000000a1e0a8211 */ /* 0x004fe200078208ff */
[----:B------:R-:W-:Y:S02]  /*0730*/  @!P0 IMAD.IADD R22, R31, 0x1, R33 ;  /* 0x000000011f168824 */ /* 0x000fe400078e0221 */
[----:B------:R-:W-:-:S04]  /*0740*/  @!P0 IMAD.WIDE.U32 R24, R14, R12, R24 ;  /* 0x0000000c0e188225 */ /* 0x000fc800078e0018 */
[----:B------:R-:W-:Y:S01]  /*0750*/  @!P0 IMAD R13, R14, R13, R34 ;  /* 0x0000000d0e0d8224 */ /* 0x000fe200078e0222 */
[----:B------:R-:W-:Y:S02]  /*0760*/  @!P0 LEA.HI.X R11, R30, R11, R22, 0x1, P1 ;  /* 0x0000000b1e0b8211 */ /* 0x000fe400008f0c16 */
[C---:B---3--:R-:W-:Y:S01]  /*0770*/  @!P0 LEA R8, P1, R24.reuse, R8, 0x1 ;  /* 0x0000000818088211 */ /* 0x048fe200078208ff */
[----:B------:R-:W-:Y:S02]  /*0780*/  @!P0 IMAD.IADD R12, R25, 0x1, R13 ;  /* 0x00000001190c8824 */ /* 0x000fe400078e020d */
[----:B------:R-:W2:Y:S03]  /*0790*/  @!P0 LDG.E R10, desc[UR4][R10.64] ;  /* 0x000000040a0a8981 */ /* 0x000ea6000c1e1900 */
[----:B------:R-:W-:-:S05]  /*07a0*/  @!P0 LEA.HI.X R9, R24, R9, R12, 0x1, P1 ;  /* 0x0000000918098211 */ /* 0x000fca00008f0c0c */
[----:B------:R0:W3:Y:S01]  /*07b0*/  @!P0 LDG.E R25, desc[UR4][R8.64] ;  /* 0x0000000408198981 */ /* 0x0000e2000c1e1900 */
[----:B------:R-:W-:Y:S02]  /*07c0*/  PRMT R13, RZ, 0x7610, R13 ;  /* 0x00007610ff0d7816 */ /* 0x000fe4000000000d */
[----:B------:R-:W-:Y:S02]  /*07d0*/  PRMT R22, RZ, 0x7610, R22 ;  /* 0x00007610ff167816 */ /* 0x000fe40000000016 */
[----:B------:R-:W-:Y:S02]  /*07e0*/  PRMT R12, RZ, 0x7610, R12 ;  /* 0x00007610ff0c7816 */ /* 0x000fe4000000000c */
[----:B------:R-:W-:Y:S02]  /*07f0*/  PRMT R24, RZ, 0x7610, R24 ;  /* 0x00007610ff187816 */ /* 0x000fe40000000018 */
[----:B------:R-:W-:-:S04]  /*0800*/  IADD3 R20, P2, R20, 0x4, RZ ;  /* 0x0000000414147810 */ /* 0x000fc80007f5e0ff */
[----:B------:R-:W-:Y:S02]  /*0810*/  ISETP.GE.AND P1, PT, R20, R7, PT ;  /* 0x000000071400720c */ /* 0x000fe40003f26270 */
[----:B------:R-:W-:Y:S02]  /*0820*/  IADD3 R18, P5, R18, 0x4, RZ ;  /* 0x0000000412127810 */ /* 0x000fe40007fbe0ff */
[----:B------:R-:W-:Y:S02]  /*0830*/  IADD3 R16, P4, R16, 0x4, RZ ;  /* 0x0000000410107810 */ /* 0x000fe40007f9e0ff */
[----:B------:R-:W-:Y:S01]  /*0840*/  IADD3 R14, P3, R14, 0x4, RZ ;  /* 0x000000040e0e7810 */ /* 0x000fe20007f7e0ff */
[----:B------:R-:W-:Y:S01]  /*0850*/  IMAD.X R19, RZ, RZ, R19, P5 ;  /* 0x000000ffff137224 */ /* 0x000fe200028e0613 */
[----:B------:R-:W-:Y:S01]  /*0860*/  IADD3.X R17, RZ, R17, RZ, P2, !PT ;  /* 0x00000011ff117210 */ /* 0x000fe200017fe4ff */
[----:B------:R-:W-:Y:S02]  /*0870*/  IMAD.X R21, RZ, RZ, R21, P4 ;  /* 0x000000ffff157224 */ /* 0x000fe400020e0615 */
[----:B------:R-:W-:Y:S01]  /*0880*/  IMAD.X R23, RZ, RZ, R23, P3 ;  /* 0x000000ffff177224 */ /* 0x000fe200018e0617 */
[----:B-----5:R-:W-:-:S02]  /*0890*/  @!P0 PRMT R13, R28, 0x7632, R13 ;  /* 0x000076321c0d8816 */ /* 0x020fc4000000000d */
[----:B------:R-:W-:Y:S02]  /*08a0*/  @!P0 PRMT R22, R28, 0x7610, R22 ;  /* 0x000076101c168816 */ /* 0x000fe40000000016 */
[----:B------:R-:W-:-:S03]  /*08b0*/  SHF.L.U32 R13, R13, 0x10, RZ ;  /* 0x000000100d0d7819 */ /* 0x000fc600000006ff */
[----:B------:R-:W-:Y:S01]  /*08c0*/  IMAD.U32 R22, R22, 0x10000, RZ ;  /* 0x0001000016167824 */ /* 0x000fe200078e00ff */
[C---:B------:R-:W-:Y:S01]  /*08d0*/  @!P0 PRMT R12, R32.reuse, 0x7632, R12 ;  /* 0x00007632200c8816 */ /* 0x040fe2000000000c */
[----:B0-----:R-:W-:Y:S01]  /*08e0*/  FMUL.FTZ R9, R13, R13 ;  /* 0x0000000d0d097220 */ /* 0x001fe20000410000 */
[----:B------:R-:W-:Y:S01]  /*08f0*/  @!P0 PRMT R24, R32, 0x7610, R24 ;  /* 0x0000761020188816 */ /* 0x000fe20000000018 */
[----:B------:R-:W-:Y:S02]  /*0900*/  FADD.FTZ R8, R22, R13 ;  /* 0x0000000d16087221 */ /* 0x000fe40000010000 */
[----:B------:R-:W-:Y:S02]  /*0910*/  IMAD.U32 R11, R12, 0x10000, RZ ;  /* 0x000100000c0b7824 */ /* 0x000fe400078e00ff */
[----:B------:R-:W-:Y:S01]  /*0920*/  FFMA.FTZ R9, R22, R22, R9 ;  /* 0x0000001616097223 */ /* 0x000fe20000010009 */
[----:B------:R-:W-:Y:S01]  /*0930*/  FADD.FTZ R12, R8, R5 ;  /* 0x00000005080c7221 */ /* 0x000fe20000010000 */
[----:B------:R-:W-:Y:S01]  /*0940*/  IMAD.U32 R24, R24, 0x10000, RZ ;  /* 0x0001000018187824 */ /* 0x000fe200078e00ff */
[----:B------:R-:W-:Y:S01]  /*0950*/  PRMT R8, RZ, 0x7610, R8 ;  /* 0x00007610ff087816 */ /* 0x000fe20000000008 */
[----:B------:R-:W-:Y:S01]  /*0960*/  FMUL.FTZ R5, R11, R11 ;  /* 0x0000000b0b057220 */ /* 0x000fe20000410000 */
[----:B------:R-:W-:Y:S01]  /*0970*/  FADD.FTZ R22, R9, R6 ;  /* 0x0000000609167221 */ /* 0x000fe20000010000 */
[----:B------:R-:W-:Y:S01]  /*0980*/  FADD.FTZ R11, R24, R11 ;  /* 0x0000000b180b7221 */ /* 0x000fe20000010000 */
[----:B------:R-:W-:-:S02]  /*0990*/  PRMT R9, RZ, 0x7610, R9 ;  /* 0x00007610ff097816 */ /* 0x000fc40000000009 */
[----:B------:R-:W-:Y:S01]  /*09a0*/  PRMT R6, RZ, 0x7610, R6 ;  /* 0x00007610ff067816 */ /* 0x000fe20000000006 */
[--C-:B------:R-:W-:Y:S01]  /*09b0*/  FADD.FTZ R13, R12, R11.reuse ;  /* 0x0000000b0c0d7221 */ /* 0x100fe20000010000 */
[----:B------:R-:W-:Y:S02]  /*09c0*/  PRMT R11, RZ, 0x7610, R11 ;  /* 0x00007610ff0b7816 */ /* 0x000fe4000000000b */
[C---:B--2---:R-:W-:Y:S02]  /*09d0*/  @!P0 PRMT R8, R10.reuse, 0x7632, R8 ;  /* 0x000076320a088816 */ /* 0x044fe40000000008 */
[----:B------:R-:W-:Y:S02]  /*09e0*/  @!P0 PRMT R9, R10, 0x7610, R9 ;  /* 0x000076100a098816 */ /* 0x000fe40000000009 */
[----:B------:R-:W-:Y:S02]  /*09f0*/  SHF.L.U32 R8, R8, 0x10, RZ ;  /* 0x0000001008087819 */ /* 0x000fe400000006ff */
[----:B---3--:R-:W-:Y:S01]  /*0a00*/  @!P0 PRMT R6, R25, 0x7632, R6 ;  /* 0x0000763219068816 */ /* 0x008fe20000000006 */
[----:B------:R-:W-:Y:S01]  /*0a10*/  FFMA.FTZ R5, R24, R24, R5 ;  /* 0x0000001818057223 */ /* 0x000fe20000010005 */
[----:B------:R-:W-:-:S02]  /*0a20*/  IMAD.U32 R9, R9, 0x10000, RZ ;  /* 0x0001000009097824 */ /* 0x000fc400078e00ff */
[----:B------:R-:W-:Y:S01]  /*0a30*/  FMUL.FTZ R10, R8, R8 ;  /* 0x00000008080a7220 */ /* 0x000fe20000410000 */
[----:B------:R-:W-:Y:S01]  /*0a40*/  @!P0 PRMT R11, R25, 0x7610, R11 ;  /* 0x00007610190b8816 */ /* 0x000fe2000000000b */
[----:B------:R-:W-:Y:S02]  /*0a50*/  IMAD.U32 R6, R6, 0x10000, RZ ;  /* 0x0001000006067824 */ /* 0x000fe400078e00ff */
[----:B------:R-:W-:Y:S01]  /*0a60*/  FADD.FTZ R5, R22, R5 ;  /* 0x0000000516057221 */ /* 0x000fe20000010000 */
[C---:B------:R-:W-:Y:S01]  /*0a70*/  FFMA.FTZ R10, R9.reuse, R9, R10 ;  /* 0x00000009090a7223 */ /* 0x040fe2000001000a */
[----:B------:R-:W-:Y:S01]  /*0a80*/  FADD.FTZ R8, R9, R8 ;  /* 0x0000000809087221 */ /* 0x000fe20000010000 */
[----:B------:R-:W-:Y:S02]  /*0a90*/  IMAD.U32 R11, R11, 0x10000, RZ ;  /* 0x000100000b0b7824 */ /* 0x000fe400078e00ff */
[----:B------:R-:W-:Y:S01]  /*0aa0*/  FMUL.FTZ R12, R6, R6 ;  /* 0x00000006060c7220 */ /* 0x000fe20000410000 */
[----:B------:R-:W-:Y:S01]  /*0ab0*/  FADD.FTZ R9, R5, R10 ;  /* 0x0000000a05097221 */ /* 0x000fe20000010000 */
[----:B------:R-:W-:Y:S01]  /*0ac0*/  FADD.FTZ R8, R13, R8 ;  /* 0x000000080d087221 */ /* 0x000fe20000010000 */
[C---:B------:R-:W-:Y:S01]  /*0ad0*/  FADD.FTZ R5, R11.reuse, R6 ;  /* 0x000000060b057221 */ /* 0x040fe20000010000 */
[----:B------:R-:W-:-:S03]  /*0ae0*/  FFMA.FTZ R12, R11, R11, R12 ;  /* 0x0000000b0b0c7223 */ /* 0x000fc6000001000c */
[----:B------:R-:W-:Y:S01]  /*0af0*/  FADD.FTZ R5, R8, R5 ;  /* 0x0000000508057221 */ /* 0x000fe20000010000 */
[----:B------:R-:W-:Y:S01]  /*0b00*/  FADD.FTZ R6, R9, R12 ;  /* 0x0000000c09067221 */ /* 0x000fe20000010000 */
[----:B------:R-:W-:Y:S06]  /*0b10*/  @!P1 BRA `(.L_x_2633) ;  /* 0xfffffff800809947 */ /* 0x000fec000383ffff */
.L_x_2630:
        /* <DEDUP_REMOVED lines=8> */
[----:B------:R1:W2:Y:S01]  /*0ba0*/  F2I.FTZ.U32.TRUNC.NTZ R3, R2 ;  /* 0x0000000200037305 */ /* 0x0002a2000021f000 */
[----:B0-----:R-:W-:Y:S01]  /*0bb0*/  LEA R7, R8, R7, 0x18 ;  /* 0x0000000708077211 */ /* 0x001fe200078ec0ff */
[----:B-1----:R-:W-:Y:S02]  /*0bc0*/  IMAD.MOV.U32 R2, RZ, RZ, RZ ;  /* 0x000000ffff027224 */ /* 0x002fe400078e00ff */
[----:B--2---:R-:W-:-:S04]  /*0bd0*/  IMAD.MOV R9, RZ, RZ, -R3 ;  /* 0x000000ffff097224 */ /* 0x004fc800078e0a03 */
[----:B------:R-:W-:-:S04]  /*0be0*/  IMAD R9, R9, UR6, RZ ;  /* 0x0000000609097c24 */ /* 0x000fc8000f8e02ff */
[----:B------:R-:W-:Y:S01]  /*0bf0*/  IMAD.HI.U32 R3, R3, R9, R2 ;  /* 0x0000000903037227 */ /* 0x000fe200078e0002 */
[----:B------:R-:W-:-:S05]  /*0c00*/  SHF.R.U32.HI R2, RZ, 0x1, R0 ;  /* 0x00000001ff027819 */ /* 0x000fca0000011600 */
[----:B------:R-:W-:-:S04]  /*0c10*/  IMAD.HI.U32 R48, R3, R4, RZ ;  /* 0x0000000403307227 */ /* 0x000fc800078e00ff */
[----:B------:R-:W-:-:S04]  /*0c20*/  IMAD.MOV R3, RZ, RZ, -R48 ;  /* 0x000000ffff037224 */ /* 0x000fc800078e0a30 */
[----:B------:R-:W-:-:S05]  /*0c30*/  IMAD R3, R3, UR6, R4 ;  /* 0x0000000603037c24 */ /* 0x000fca000f8e0204 */
[----:B------:R-:W-:-:S13]  /*0c40*/  ISETP.GE.U32.AND P0, PT, R3, UR6, PT ;  /* 0x0000000603007c0c */ /* 0x000fda000bf06070 */
[----:B------:R-:W-:Y:S01]  /*0c50*/  @P0 IADD3 R3, R3, -UR6, RZ ;  /* 0x8000000603030c10 */ /* 0x000fe2000fffe0ff */
[----:B------:R-:W-:-:S03]  /*0c60*/  @P0 VIADD R48, R48, 0x1 ;  /* 0x0000000130300836 */ /* 0x000fc60000000000 */
        /* <DEDUP_REMOVED lines=190> */
[----:B------:R-:W-:Y:S01]  /*1850*/  @P0 FSEL R2, R61, R2, !P6 ;  /* 0x000000023d020208 */ /* 0x000fe20007000000 */
[----:B------:R-:W1:Y:S01]  /*1860*/  SHFL.UP PT, R4, R4, 0x1, RZ ;  /* 0x0420000004047989 */ /* 0x000e6200000e00ff */
[----:B------:R-:W-:Y:S02]  /*1870*/  ISETP.GE.AND P6, PT, R51, 0x10, PT ;  /* 0x000000103300780c */ /* 0x000fe40003fc6270 */
[----:B------:R-:W-:Y:S01]  /*1880*/  ISETP.NE.AND P0, PT, R3, RZ, PT ;  /* 0x000000ff0300720c */ /* 0x000fe20003f05270 */
[----:B------:R-:W2:Y:S01]  /*1890*/  S2R R51, SR_TID.X ;  /* 0x0000000000337919 */ /* 0x000ea20000002100 */
[----:B------:R-:W3:Y:S09]  /*18a0*/  SHFL.UP PT, R2, R2, 0x1, RZ ;  /* 0x0420000002027989 */ /* 0x000ef200000e00ff */
[----:B0-----:R-:W-:-:S05]  /*18b0*/  @P6 IMAD.IADD R5, R5, 0x1, R52 ;  /* 0x0000000105056824 */ /* 0x001fca00078e0234 */
[----:B------:R0:W4:Y:S02]  /*18c0*/  SHFL.UP PT, R52, R5, 0x1, RZ ;  /* 0x0420000005347989 */ /* 0x00012400000e00ff */
.L_x_2655:
        /* <DEDUP_REMOVED lines=10> */
[----:B------:R-:W-:Y:S01]  /*1970*/  @P5 ISETP.NE.AND P0, PT, R24, RZ, PT ;  /* 0x000000ff1800520c */ /* 0x000fe20003f05270 */
[----:B----4-:R-:W-:Y:S01]  /*1980*/  @P5 IMAD.IADD R24, R52, 0x1, R24 ;  /* 0x0000000134185824 */ /* 0x010fe200078e0218 */
[----:B------:R-:W-:-:S02]  /*1990*/  P2R R50, PR, RZ, 0x8 ;  /* 0x00000008ff327803 */ /* 0x000fc40000000000 */
[----:B------:R-:W-:Y:S02]  /*19a0*/  @P5 PLOP3.LUT P6, PT, P0, PT, PT, 0x80, 0x0 ;  /* 0x000000000000581c */ /* 0x000fe400007cf070 */
[----:B------:R-:W-:Y:S02]  /*19b0*/  ISETP.NE.AND P0, PT, R49, RZ, PT ;  /* 0x000000ff3100720c */ /* 0x000fe40003f05270 */
[----:B------:R-:W-:Y:S02]  /*19c0*/  ISETP.NE.AND P3, PT, R56, RZ, PT ;  /* 0x000000ff3800720c */ /* 0x000fe40003f65270 */
[----:B------:R-:W-:Y:S02]  /*19d0*/  P2R R53, PR, RZ, 0x10 ;  /* 0x00000010ff357803 */ /* 0x000fe40000000000 */
[----:B------:R-:W-:Y:S02]  /*19e0*/  ISETP.NE.AND P4, PT, R57, RZ, PT ;  /* 0x000000ff3900720c */ /* 0x000fe40003f85270 */
[----:B------:R-:W-:-:S03]  /*19f0*/  ISETP.NE.AND P5, PT, R54, RZ, PT ;  /* 0x000000ff3600720c */ /* 0x000fc60003fa5270 */
[----:B-1----:R-:W-:Y:S01]  /*1a00*/  @!P6 FADD.FTZ R45, R4, R45 ;  /* 0x0000002d042de221 */ /* 0x002fe20000010000 */
[----:B---3--:R-:W-:Y:S01]  /*1a10*/  @!P6 FADD.FTZ R43, R2, R43 ;  /* 0x0000002b022be221 */ /* 0x008fe20000010000 */
[----:B------:R-:W-:Y:S01]  /*1a20*/  ISETP.NE.AND P6, PT, R58, RZ, PT ;  /* 0x000000ff3a00720c */ /* 0x000fe20003fc5270 */
[----:B------:R-:W0:Y:S01]  /*1a30*/  S2R R2, SR_TID.X ;  /* 0x0000000000027919 */ /* 0x000e220000002100 */
[----:B------:R-:W-:Y:S01]  /*1a40*/  @!P0 FADD.FTZ R46, R46, R45 ;  /* 0x0000002d2e2e8221 */ /* 0x000fe20000010000 */
[----:B------:R-:W-:Y:S01]  /*1a50*/  @!P0 FADD.FTZ R44, R44, R43 ;  /* 0x0000002b2c2c8221 */ /* 0x000fe20000010000 */
[----:B------:R-:W-:Y:S02]  /*1a60*/  ISETP.NE.AND P0, PT, R0, RZ, PT ;  /* 0x000000ff0000720c */ /* 0x000fe40003f05270 */
[----:B------:R-:W-:Y:S01]  /*1a70*/  @!P1 FADD.FTZ R42, R42, R46 ;  /* 0x0000002e2a2a9221 */ /* 0x000fe20000010000 */
[----:B------:R-:W-:Y:S01]  /*1a80*/  @!P1 FADD.FTZ R39, R39, R44 ;  /* 0x0000002c27279221 */ /* 0x000fe20000010000 */
[----:B------:R-:W-:-:S02]  /*1a90*/  ISETP.NE.AND P1, PT, R3, RZ, PT ;  /* 0x000000ff0300720c */ /* 0x000fc40003f25270 */
[----:B------:R-:W1:Y:S01]  /*1aa0*/  S2R R3, SR_CgaCtaId ;  /* 0x0000000000037919 */ /* 0x000e620000008800 */
        /* <DEDUP_REMOVED lines=12> */
[----:B------:R-:W-:-:S13]  /*1b70*/  ISETP.NE.AND P6, PT, R59, RZ, PT ;  /* 0x000000ff3b00720c */ /* 0x000fda0003fc5270 */
[----:B------:R-:W-:Y:S01]  /*1b80*/  @!P6 FADD.FTZ R25, R25, R30 ;  /* 0x0000001e1919e221 */ /* 0x000fe20000010000 */
[----:B------:R-:W-:Y:S01]  /*1b90*/  @!P6 FADD.FTZ R26, R26, R27 ;  /* 0x0000001b1a1ae221 */ /* 0x000fe20000010000 */
[----:B-1----:R-:W-:Y:S01]  /*1ba0*/  LEA R3, R3, R0, 0x18 ;  /* 0x0000000003037211 */ /* 0x002fe200078ec0ff */
[----:B------:R-:W-:Y:S02]  /*1bb0*/  IMAD.IADD R0, R47, 0x1, R24 ;  /* 0x000000012f007824 */ /* 0x000fe400078e0218 */
[----:B------:R-:W-:Y:S01]  /*1bc0*/  @!P0 FADD.FTZ R22, R22, R25 ;  /* 0x0000001916168221 */ /* 0x000fe20000010000 */
[----:B------:R-:W-:Y:S01]  /*1bd0*/  @!P0 FADD.FTZ R23, R23, R26 ;  /* 0x0000001a17178221 */ /* 0x000fe20000010000 */
[----:B0-----:R-:W-:Y:S01]  /*1be0*/  IMAD R3, R2, 0xb4, R3 ;  /* 0x000000b402037824 */ /* 0x001fe200078e0203 */
[----:B------:R-:W-:Y:S01]  /*1bf0*/  IADD3 R41, R41, R0, RZ ;  /* 0x0000000029297210 */ /* 0x000fe20007ffe0ff */
[----:B------:R-:W-:Y:S01]  /*1c00*/  @!P1 FADD.FTZ R19, R19, R22 ;  /* 0x0000001613139221 */ /* 0x000fe20000010000 */
[----:B------:R-:W-:-:S02]  /*1c10*/  @!P1 FADD.FTZ R20, R20, R23 ;  /* 0x0000001714149221 */ /* 0x000fc40000010000 */
[----:B------:R0:W-:Y:S01]  /*1c20*/  STS [R3+0x10], R24 ;  /* 0x0000101803007388 */ /* 0x0001e20000000800 */
[----:B------:R-:W-:Y:S02]  /*1c30*/  IMAD.IADD R40, R40, 0x1, R41 ;  /* 0x0000000128287824 */ /* 0x000fe400078e0229 */
[----:B------:R-:W-:Y:S01]  /*1c40*/  @!P2 FADD.FTZ R16, R16, R19 ;  /* 0x000000131010a221 */ /* 0x000fe20000010000 */
[----:B------:R-:W-:Y:S01]  /*1c50*/  @!P2 FADD.FTZ R15, R15, R20 ;  /* 0x000000140f0fa221 */ /* 0x000fe20000010000 */
[----:B------:R0:W-:Y:S01]  /*1c60*/  STS [R3+0x1c], R0 ;  /* 0x00001c0003007388 */ /* 0x0001e20000000800 */
[----:B------:R-:W-:Y:S02]  /*1c70*/  IMAD.IADD R35, R35, 0x1, R40 ;  /* 0x0000000123237824 */ /* 0x000fe400078e0228 */
[----:B------:R-:W-:Y:S01]  /*1c80*/  @!P3 FADD.FTZ R13, R13, R16 ;  /* 0x000000100d0db221 */ /* 0x000fe20000010000 */
[----:B------:R-:W-:Y:S01]  /*1c90*/  @!P3 FADD.FTZ R12, R12, R15 ;  /* 0x0000000f0c0cb221 */ /* 0x000fe20000010000 */
[----:B------:R0:W-:Y:S01]  /*1ca0*/  STS [R3+0x14], R45 ;  /* 0x0000142d03007388 */ /* 0x0001e20000000800 */
[----:B------:R-:W-:-:S02]  /*1cb0*/  IMAD.IADD R34, R34, 0x1, R35 ;  /* 0x0000000122227824 */ /* 0x000fc400078e0223 */
[----:B------:R-:W-:Y:S01]  /*1cc0*/  @!P4 FADD.FTZ R10, R10, R13 ;  /* 0x0000000d0a0ac221 */ /* 0x000fe20000010000 */
[----:B------:R-:W-:Y:S01]  /*1cd0*/  @!P4 FADD.FTZ R9, R9, R12 ;  /* 0x0000000c0909c221 */ /* 0x000fe20000010000 */
[----:B------:R0:W-:Y:S01]  /*1ce0*/  STS [R3+0x18], R43 ;  /* 0x0000182b03007388 */ /* 0x0001e20000000800 */
[----:B------:R-:W-:Y:S01]  /*1cf0*/  IADD3 R29, R29, R34, RZ ;  /* 0x000000221d1d7210 */ /* 0x000fe20007ffe0ff */
[----:B------:R-:W-:Y:S01]  /*1d00*/  @!P5 FADD.FTZ R7, R7, R10 ;  /* 0x0000000a0707d221 */ /* 0x000fe20000010000 */
[----:B------:R-:W-:Y:S01]  /*1d10*/  @!P5 FADD.FTZ R6, R6, R9 ;  /* 0x000000090606d221 */ /* 0x000fe20000010000 */
[----:B------:R0:W-:Y:S02]  /*1d20*/  STS [R3+0x28], R41 ;  /* 0x0000282903007388 */ /* 0x0001e40000000800 */
[----:B------:R-:W-:Y:S02]  /*1d30*/  IMAD.IADD R28, R28, 0x1, R29 ;  /* 0x000000011c1c7824 */ /* 0x000fe400078e021d */
        /* <DEDUP_REMOVED lines=43> */
.L_x_2635:
[----:B------:R-:W-:Y:S05]  /*1ff0*/  BSYNC B0 ;  /* 0x0000000000007941 */ /* 0x000fea0003800000 */
.L_x_2634:
[----:B0-----:R-:W0:Y:S01]  /*2000*/  S2R R11, SR_TID.X ;  /* 0x00000000000b7919 */ /* 0x001e220000002100 */
[----:B------:R-:W1:Y:S01]  /*2010*/  LDC R5, c[0x0][0x29c] ;  /* 0x0000a700ff057b82 */ /* 0x000e620000000800 */
[----:B------:R-:W-:Y:S01]  /*2020*/  MOV R8, 0x400 ;  /* 0x0000040000087802 */ /* 0x000fe20000000f00 */
[----:B------:R-:W-:Y:S05]  /*2030*/  WARPSYNC.ALL ;  /* 0x0000000000007948 */ /* 0x000fea0003800000 */
[----:B------:R-:W2:Y:S01]  /*2040*/  S2R R9, SR_CgaCtaId ;  /* 0x0000000000097919 */ /* 0x000ea20000008800 */
[----:B------:R-:W3:Y:S01]  /*2050*/  S2R R7, SR_TID.X ;  /* 0x0000000000077919 */ /* 0x000ee20000002100 */
[----:B-1----:R-:W-:Y:S01]  /*2060*/  IMAD R0, R48, R5, RZ ;  /* 0x0000000530007224 */ /* 0x002fe200078e02ff */
[----:B0-----:R-:W-:-:S05]  /*2070*/  SHF.R.U32.HI R2, RZ, 0x1, R11 ;  /* 0x00000001ff027819 */ /* 0x001fca000001160b */
[----:B------:R-:W-:-:S05]  /*2080*/  IMAD.WIDE.U32 R2, R2, -0x6db6db6d, RZ ;  /* 0x9249249302027825 */ /* 0x000fca00078e00ff */
        /* <DEDUP_REMOVED lines=12> */
[----:B------:R-:W1:Y:S04]  /*2150*/  @!P1 LDS R2, [R10+0x14] ;  /* 0x000014000a029984 */ /* 0x000e680000000800 */
[----:B------:R-:W-:-:S02]  /*2160*/  @!P1 IMAD R5, R48, 0x8, R5 ;  /* 0x0000000830059824 */ /* 0x000fc400078e0205 */
        /* <DEDUP_REMOVED lines=13> */
[----:B0-----:R-:W-:-:S04]  /*2240*/  IMAD.SHL.U32 R3, R3, 0x2, RZ ;  /* 0x0000000203037824 */ /* 0x001fc800078e00ff */
        /* <DEDUP_REMOVED lines=8> */
.L_x_2636:
[----:B------:R-:W-:Y:S01]  /*22d0*/  IMAD.MOV.U32 R0, RZ, RZ, 0x1 ;  /* 0x00000001ff007424 */ /* 0x000fe200078e00ff */
[----:B------:R-:W-:Y:S01]  /*22e0*/  MOV R3, R5 ;  /* 0x0000000500037202 */ /* 0x000fe20000000f00 */
[----:B------:R-:W-:Y:S01]  /*22f0*/  IMAD.MOV.U32 R49, RZ, RZ, RZ ;  /* 0x000000ffff317224 */ /* 0x000fe200078e00ff */
[----:B------:R-:W-:Y:S01]  /*2300*/  P2R R60, PR, RZ, 0x2 ;  /* 0x00000002ff3c7803 */ /* 0x000fe20000000000 */
[----:B------:R-:W-:Y:S01]  /*2310*/  IMAD.MOV.U32 R50, RZ, RZ, -0x1 ;  /* 0xffffffffff327424 */ /* 0x000fe200078e00ff */
[----:B------:R-:W-:Y:S02]  /*2320*/  ISETP.GE.AND P1, PT, R51, 0x1, PT ;  /* 0x000000013300780c */ /* 0x000fe40003f26270 */
[----:B------:R-:W-:-:S11]  /*2330*/  P2R R61, PR, RZ, 0x1 ;  /* 0x00000001ff3d7803 */ /* 0x000fd60000000000 */
[----:B------:R-:W-:Y:S05]  /*2340*/  WARPSYNC.COLLECTIVE R50, `(.L_x_2637) ;  /* 0x0000000032087348 */ /* 0x000fea0003c00000 */
[----:B------:R0:W1:Y:S02]  /*2350*/  SHFL.UP P6, R0, R3, R0, R49 ;  /* 0x0400000003007389 */ /* 0x00006400000c0031 */
[----:B01----:R-:W-:Y:S01]  /*2360*/  ENDCOLLECTIVE ;  /* 0x000000000000791b */ /* 0x003fe20003800000 */
.L_x_2637:
[----:B------:R-:W-:Y:S01]  /*2370*/  ISETP.NE.AND P0, PT, R5, RZ, PT ;  /* 0x000000ff0500720c */ /* 0x000fe20003f05270 */
[----:B------:R-:W-:Y:S01]  /*2380*/  IMAD.MOV.U32 R3, RZ, RZ, R4 ;  /* 0x000000ffff037224 */ /* 0x000fe200078e0004 */
[----:B------:R-:W-:Y:S01]  /*2390*/  MOV R52, R0 ;  /* 0x0000000000347202 */ /* 0x000fe20000000f00 */
[----:B------:R-:W-:-:S04]  /*23a0*/  IMAD.MOV.U32 R0, RZ, RZ, 0x1 ;  /* 0x00000001ff007424 */ /* 0x000fc800078e00ff */
[----:B------:R-:W-:-:S07]  /*23b0*/  @P1 IMAD.IADD R5, R5, 0x1, R52 ;  /* 0x0000000105051824 */ /* 0x000fce00078e0234 */
[----:B------:R-:W-:Y:S05]  /*23c0*/  WARPSYNC.COLLECTIVE R50, `(.L_x_2638) ;  /* 0x0000000032087348 */ /* 0x000fea0003c00000 */
[----:B------:R0:W1:Y:S02]  /*23d0*/  SHFL.UP P6, R0, R3, R0, R49 ;  /* 0x0400000003007389 */ /* 0x00006400000c0031 */
[----:B01----:R-:W-:Y:S01]  /*23e0*/  ENDCOLLECTIVE ;  /* 0x000000000000791b */ /* 0x003fe20003800000 */
.L_x_2638:
[----:B------:R-:W-:Y:S01]  /*23f0*/  FADD.FTZ R3, R4, R0 ;  /* 0x0000000004037221 */ /* 0x000fe20000010000 */
[----:B------:R-:W-:-:S04]  /*2400*/  HFMA2.MMA R0, -RZ, RZ, 0, 5.9604644775390625e-08 ;  /* 0x00000001ff007435 */ /* 0x000fc800000001ff */
[----:B------:R-:W-:Y:S01]  /*2410*/  @P1 FSEL R4, R3, R4, !P0 ;  /* 0x0000000403041208 */ /* 0x000fe20004000000 */
[----:B------:R-:W-:-:S07]  /*2420*/  IMAD.MOV.U32 R3, RZ, RZ, R2 ;  /* 0x000000ffff037224 */ /* 0x000fce00078e0002 */
[----:B------:R-:W-:Y:S05]  /*2430*/  WARPSYNC.COLLECTIVE R50, `(.L_x_2639) ;  /* 0x0000000032087348 */ /* 0x000fea0003c00000 */
[----:B------:R0:W1:Y:S02]  /*2440*/  SHFL.UP P6, R0, R3, R0, R49 ;  /* 0x0400000003007389 */ /* 0x00006400000c0031 */
[----:B01----:R-:W-:Y:S01]  /*2450*/  ENDCOLLECTIVE ;  /* 0x000000000000791b */ /* 0x003fe20003800000 */
.L_x_2639:
        /* <DEDUP_REMOVED lines=11> */
.L_x_2640:
[----:B------:R-:W-:Y:S02]  /*2510*/  IMAD.MOV.U32 R3, RZ, RZ, R4 ;  /* 0x000000ffff037224 */ /* 0x000fe400078e0004 */
[----:B------:R-:W-:Y:S01]  /*2520*/  IMAD.MOV.U32 R52, RZ, RZ, R0 ;  /* 0x000000ffff347224 */ /* 0x000fe200078e0000 */
[----:B------:R-:W-:-:S04]  /*2530*/  HFMA2.MMA R0, -RZ, RZ, 0, 1.1920928955078125e-07 ;  /* 0x00000002ff007435 */ /* 0x000fc800000001ff */
[----:B------:R-:W-:-:S07]  /*2540*/  @P0 IADD3 R5, R5, R52, RZ ;  /* 0x0000003405050210 */ /* 0x000fce0007ffe0ff */
[----:B------:R-:W-:Y:S05]  /*2550*/  WARPSYNC.COLLECTIVE R50, `(.L_x_2641) ;  /* 0x0000000032087348 */ /* 0x000fea0003c00000 */
[----:B------:R0:W1:Y:S02]  /*2560*/  SHFL.UP P6, R0, R3, R0, R49 ;  /* 0x0400000003007389 */ /* 0x00006400000c0031 */
[----:B01----:R-:W-:Y:S01]  /*2570*/  ENDCOLLECTIVE ;  /* 0x000000000000791b */ /* 0x003fe20003800000 */
.L_x_2641:
[----:B------:R-:W-:Y:S01]  /*2580*/  FADD.FTZ R3, R4, R0 ;  /* 0x0000000004037221 */ /* 0x000fe20000010000 */
[----:B------:R-:W-:-:S04]  /*2590*/  IMAD.MOV.U32 R0, RZ, RZ, 0x2 ;  /* 0x00000002ff007424 */ /* 0x000fc800078e00ff */
[----:B------:R-:W-:Y:S01]  /*25a0*/  @P0 FSEL R4, R3, R4, !P1 ;  /* 0x0000000403040208 */ /* 0x000fe20004800000 */
[----:B------:R-:W-:-:S07]  /*25b0*/  IMAD.MOV.U32 R3, RZ, RZ, R2 ;  /* 0x000000ffff037224 */ /* 0x000fce00078e0002 */
[----:B------:R-:W-:Y:S05]  /*25c0*/  WARPSYNC.COLLECTIVE R50, `(.L_x_2642) ;  /* 0x0000000032087348 */ /* 0x000fea0003c00000 */
[----:B------:R0:W1:Y:S02]  /*25d0*/  SHFL.UP P6, R0, R3, R0, R49 ;  /* 0x0400000003007389 */ /* 0x00006400000c0031 */
[----:B01----:R-:W-:Y:S01]  /*25e0*/  ENDCOLLECTIVE ;  /* 0x000000000000791b */ /* 0x003fe20003800000 */
.L_x_2642:
[----:B------:R-:W-:Y:S02]  /*25f0*/  IMAD.MOV.U32 R3, RZ, RZ, R5 ;  /* 0x000000ffff037224 */ /* 0x000fe400078e0005 */
        /* <DEDUP_REMOVED lines=10> */
.L_x_2643:
[----:B------:R-:W-:Y:S01]  /*26a0*/  IMAD.MOV.U32 R3, RZ, RZ, R4 ;  /* 0x000000ffff037224 */ /* 0x000fe200078e0004 */
[----:B------:R-:W-:Y:S01]  /*26b0*/  MOV R52, R0 ;  /* 0x0000000000347202 */ /* 0x000fe20000000f00 */
[----:B------:R-:W-:-:S04]  /*26c0*/  IMAD.MOV.U32 R0, RZ, RZ, 0x4 ;  /* 0x00000004ff007424 */ /* 0x000fc800078e00ff */
[----:B------:R-:W-:-:S07]  /*26d0*/  @P0 IMAD.IADD R5, R5, 0x1, R52 ;  /* 0x0000000105050824 */ /* 0x000fce00078e0234 */
[----:B------:R-:W-:Y:S05]  /*26e0*/  WARPSYNC.COLLECTIVE R50, `(.L_x_2644) ;  /* 0x0000000032087348 */ /* 0x000fea0003c00000 */
[----:B------:R0:W1:Y:S02]  /*26f0*/  SHFL.UP P6, R0, R3, R0, R49 ;  /* 0x0400000003007389 */ /* 0x00006400000c0031 */
[----:B01----:R-:W-:Y:S01]  /*2700*/  ENDCOLLECTIVE ;  /* 0x000000000000791b */ /* 0x003fe20003800000 */
.L_x_2644:
[----:B------:R-:W-:Y:S01]  /*2710*/  FADD.FTZ R3, R4, R0 ;  /* 0x0000000004037221 */ /* 0x000fe20000010000 */
[----:B------:R-:W-:-:S04]  /*2720*/  HFMA2.MMA R0, -RZ, RZ, 0, 2.384185791015625e-07 ;  /* 0x00000004ff007435 */ /* 0x000fc800000001ff */
[----:B------:R-:W-:Y:S01]  /*2730*/  @P0 FSEL R4, R3, R4, !P1 ;  /* 0x0000000403040208 */ /* 0x000fe20004800000 */
[----:B------:R-:W-:-:S07]  /*2740*/  IMAD.MOV.U32 R3, RZ, RZ, R2 ;  /* 0x000000ffff037224 */ /* 0x000fce00078e0002 */
[----:B------:R-:W-:Y:S05]  /*2750*/  WARPSYNC.COLLECTIVE R50, `(.L_x_2645) ;  /* 0x0000000032087348 */ /* 0x000fea0003c00000 */
[----:B------:R0:W1:Y:S02]  /*2760*/  SHFL.UP P6, R0, R3, R0, R49 ;  /* 0x0400000003007389 */ /* 0x00006400000c0031 */
[----:B01----:R-:W-:Y:S01]  /*2770*/  ENDCOLLECTIVE ;  /* 0x000000000000791b */ /* 0x003fe20003800000 */
.L_x_2645:
        /* <DEDUP_REMOVED lines=11> */
.L_x_2646:
[----:B------:R-:W-:Y:S01]  /*2830*/  MOV R3, R4 ;  /* 0x0000000400037202 */ /* 0x000fe20000000f00 */
[----:B------:R-:W-:Y:S02]  /*2840*/  IMAD.MOV.U32 R52, RZ, RZ, R0 ;  /* 0x000000ffff347224 */ /* 0x000fe400078e0000 */
[----:B------:R-:W-:Y:S02]  /*2850*/  IMAD.MOV.U32 R0, RZ, RZ, 0x8 ;  /* 0x00000008ff007424 */ /* 0x000fe400078e00ff */
[----:B------:R-:W-:-:S07]  /*2860*/  @P0 IMAD.IADD R5, R5, 0x1, R52 ;  /* 0x0000000105050824 */ /* 0x000fce00078e0234 */
[----:B------:R-:W-:Y:S05]  /*2870*/  WARPSYNC.COLLECTIVE R50, `(.L_x_2647) ;  /* 0x0000000032087348 */ /* 0x000fea0003c00000 */
[----:B------:R0:W1:Y:S02]  /*2880*/  SHFL.UP P6, R0, R3, R0, R49 ;  /* 0x0400000003007389 */ /* 0x00006400000c0031 */
[----:B01----:R-:W-:Y:S01]  /*2890*/  ENDCOLLECTIVE ;  /* 0x000000000000791b */ /* 0x003fe20003800000 */
.L_x_2647:
[----:B------:R-:W-:Y:S01]  /*28a0*/  FADD.FTZ R3, R4, R0 ;  /* 0x0000000004037221 */ /* 0x000fe20000010000 */
[----:B------:R-:W-:-:S04]  /*28b0*/  HFMA2.MMA R0, -RZ, RZ, 0, 4.76837158203125e-07 ;  /* 0x00000008ff007435 */ /* 0x000fc800000001ff */
[----:B------:R-:W-:Y:S01]  /*28c0*/  @P0 FSEL R4, R3, R4, !P1 ;  /* 0x0000000403040208 */ /* 0x000fe20004800000 */
[----:B------:R-:W-:-:S07]  /*28d0*/  IMAD.MOV.U32 R3, RZ, RZ, R2 ;  /* 0x000000ffff037224 */ /* 0x000fce00078e0002 */
[----:B------:R-:W-:Y:S05]  /*28e0*/  WARPSYNC.COLLECTIVE R50, `(.L_x_2648) ;  /* 0x0000000032087348 */ /* 0x000fea0003c00000 */
[----:B------:R0:W1:Y:S02]  /*28f0*/  SHFL.UP P6, R0, R3, R0, R49 ;  /* 0x0400000003007389 */ /* 0x00006400000c0031 */
[----:B01----:R-:W-:Y:S01]  /*2900*/  ENDCOLLECTIVE ;  /* 0x000000000000791b */ /* 0x003fe20003800000 */
.L_x_2648:
        /* <DEDUP_REMOVED lines=11> */
.L_x_2649:
        /* <DEDUP_REMOVED lines=8> */
.L_x_2650:
[----:B------:R-:W-:Y:S02]  /*2a40*/  IMAD.MOV.U32 R3, RZ, RZ, R2 ;  /* 0x000000ffff037224 */ /* 0x000fe400078e0002 */
[----:B------:R-:W-:Y:S01]  /*2a50*/  IMAD.MOV.U32 R52, RZ, RZ, R0 ;  /* 0x000000ffff347224 */ /* 0x000fe200078e0000 */
[----:B------:R-:W-:-:S07]  /*2a60*/  MOV R0, 0x10 ;  /* 0x0000001000007802 */ /* 0x000fce0000000f00 */
[----:B------:R-:W-:Y:S05]  /*2a70*/  WARPSYNC.COLLECTIVE R50, `(.L_x_2651) ;  /* 0x0000000032087348 */ /* 0x000fea0003c00000 */
[----:B------:R0:W1:Y:S02]  /*2a80*/  SHFL.UP P6, R0, R3, R0, R49 ;  /* 0x0400000003007389 */ /* 0x00006400000c0031 */
[----:B01----:R-:W-:Y:S01]  /*2a90*/  ENDCOLLECTIVE ;  /* 0x000000000000791b */ /* 0x003fe20003800000 */
.L_x_2651:
        /* <DEDUP_REMOVED lines=11> */
.L_x_2652:
        /* <DEDUP_REMOVED lines=8> */
.L_x_2653:
[----:B------:R-:W-:Y:S02]  /*2bd0*/  IMAD.MOV.U32 R3, RZ, RZ, R2 ;  /* 0x000000ffff037224 */ /* 0x000fe400078e0002 */
[----:B------:R-:W-:Y:S01]  /*2be0*/  IMAD.MOV.U32 R4, RZ, RZ, R0 ;  /* 0x000000ffff047224 */ /* 0x000fe200078e0000 */
[----:B------:R-:W-:-:S11]  /*2bf0*/  HFMA2.MMA R0, -RZ, RZ, 0, 5.9604644775390625e-08 ;  /* 0x00000001ff007435 */ /* 0x000fd600000001ff */
[----:B------:R-:W-:Y:S05]  /*2c00*/  WARPSYNC.COLLECTIVE R50, `(.L_x_2654) ;  /* 0x0000000032087348 */ /* 0x000fea0003c00000 */
[----:B------:R0:W1:Y:S02]  /*2c10*/  SHFL.UP P6, R0, R3, R0, R49 ;  /* 0x0400000003007389 */ /* 0x00006400000c0031 */
[----:B01----:R-:W-:Y:S01]  /*2c20*/  ENDCOLLECTIVE ;  /* 0x000000000000791b */ /* 0x003fe20003800000 */
.L_x_2654:
[----:B------:R-:W-:Y:S01]  /*2c30*/  IMAD.MOV.U32 R2, RZ, RZ, R0 ;  /* 0x000000ffff027224 */ /* 0x000fe200078e0000 */
[----:B------:R-:W-:Y:S06]  /*2c40*/  BRA `(.L_x_2655) ;  /* 0xffffffec00207947 */ /* 0x000fec000383ffff */
.L_x_2656:
        /* <DEDUP_REMOVED lines=11> */
.L_x_4483:


//--------------------- .text._Z30group_norm_nhwc_fwd_sum_kernelI11Bf16IOFp32WLi256EEv26Group_norm_nhwc_fwd_params --------------------------
	.section	.text._Z30group_norm_nhwc_fwd_sum_kernelI11Bf16IOFp32WLi256EEv26Group_norm_nhwc_fwd_params,"ax",@progbits
	.align	128
        .global         _Z30group_norm_nhwc_fwd_sum_kernelI11Bf16IOFp32WLi256EEv26Group_norm_nhwc_fwd_params
        .type           _Z30group_norm_nhwc_fwd_sum_kernelI11Bf16IOFp32WLi256EEv26Group_norm_nhwc_fwd_params,@function
        .size           _Z30group_norm_nhwc_fwd_sum_kernelI11Bf16IOFp32WLi256EEv26Group_norm_nhwc_fwd_params,(.L_x_4484 - _Z30group_norm_nhwc_fwd_sum_kernelI11Bf16IOFp32WLi256EEv26Group_norm_nhwc_fwd_params)
        .other          _Z30group_norm_nhwc_fwd_sum_kernelI11Bf16IOFp32WLi256EEv26Group_norm_nhwc_fwd_params,@"STO_CUDA_ENTRY STV_DEFAULT"
_Z30group_norm_nhwc_fwd_sum_kernelI11Bf16IOFp32WLi256EEv26Group_norm_nhwc_fwd_params:
.text._Z30group_norm_nhwc_fwd_sum_kernelI11Bf16IOFp32WLi256EEv26Group_norm_nhwc_fwd_params:
        /* <DEDUP_REMOVED lines=19> */
[----:B------:R-:W-:Y:S01]  /*0130*/  IADD3 R5, -R3, R2, RZ ;  /* 0x0000000203057210 */ /* 0x000fe20007ffe1ff */
[----:B------:R-:W-:Y:S02]  /*0140*/  IMAD.MOV.U32 R30, RZ, RZ, RZ ;  /* 0x000000ffff1e7224 */ /* 0x000fe400078e00ff */
[----:B------:R-:W-:Y:S01]  /*0150*/  IMAD.MOV.U32 R11, RZ, RZ, R3 ;  /* 0x000000ffff0b7224 */ /* 0x000fe200078e0003 */
        /* <DEDUP_REMOVED lines=10> */
[----:B------:R-:W-:-:S05]  /*0200*/  IMAD.WIDE.U32 R12, R12, UR6, R8 ;  /* 0x000000060c0c7c25 */ /* 0x000fca000f8e0008 */
[----:B------:R-:W-:Y:S01]  /*0210*/  IADD3 R7, R13, R7, RZ ;  /* 0x000000070d077210 */ /* 0x000fe20007ffe0ff */
[----:B------:R-:W-:Y:S06]  /*0220*/  @!P0 BRA `(.L_x_2658) ;  /* 0x0000000000848947 */ /* 0x000fec0003800000 */
[----:B------:R-:W-:Y:S01]  /*0230*/  ULDC.64 UR6, c[0x0][0x270] ;  /* 0x00009c0000067ab9 */ /* 0x000fe20000000a00 */
[----:B------:R-:W-:Y:S01]  /*0240*/  HFMA2.MMA R30, -RZ, RZ, 0, 0 ;  /* 0x00000000ff1e7435 */ /* 0x000fe200000001ff */
[----:B------:R-:W-:Y:S01]  /*0250*/  ISETP.GE.U32.AND P0, PT, R8, UR6, PT ;  /* 0x0000000608007c0c */ /* 0x000fe2000bf06070 */
[----:B------:R-:W-:Y:S02]  /*0260*/  IMAD.MOV.U32 R21, RZ, RZ, R6 ;  /* 0x000000ffff157224 */ /* 0x000fe400078e0006 */
[----:B------:R-:W-:Y:S01]  /*0270*/  IMAD.MOV.U32 R19, RZ, RZ, R3 ;  /* 0x000000ffff137224 */ /* 0x000fe200078e0003 */
[----:B------:R-:W-:-:S13]  /*0280*/  ISETP.GE.AND.EX P0, PT, R9, UR7, PT, P0 ;  /* 0x0000000709007c0c */ /* 0x000fda000bf06300 */
.L_x_2659:
        /* <DEDUP_REMOVED lines=9> */
[----:B------:R0:W2:Y:S01]  /*0320*/  @!P0 LDG.E R10, desc[UR4][R10.64] ;  /* 0x000000040a0a8981 */ /* 0x0000a2000c1e1900 */
[----:B------:R-:W-:Y:S01]  /*0330*/  PRMT R6, RZ, 0x7610, R6 ;  /* 0x00007610ff067816 */ /* 0x000fe20000000006 */
[----:B------:R-:W-:Y:S01]  /*0340*/  VIADD R5, R5, 0xffffffff ;  /* 0xffffffff05057836 */ /* 0x000fe20000000000 */
[----:B------:R-:W-:-:S04]  /*0350*/  PRMT R14, RZ, 0x7610, R14 ;  /* 0x00007610ff0e7816 */ /* 0x000fc8000000000e */
[----:B------:R-:W-:Y:S02]  /*0360*/  ISETP.NE.AND P1, PT, R5, RZ, PT ;  /* 0x000000ff0500720c */ /* 0x000fe40003f25270 */
[----:B0-----:R-:W-:-:S04]  /*0370*/  IADD3 R11, P2, R19, 0x1, RZ ;  /* 0x00000001130b7810 */ /* 0x001fc80007f5e0ff */
[----:B------:R-:W-:Y:S01]  /*0380*/  IADD3.X R21, RZ, R21, RZ, P2, !PT ;  /* 0x00000015ff157210 */ /* 0x000fe200017fe4ff */
[----:B------:R-:W-:Y:S01]  /*0390*/  IMAD.MOV.U32 R19, RZ, RZ, R11 ;  /* 0x000000ffff137224 */ /* 0x000fe200078e000b */
[C---:B--2---:R-:W-:Y:S02]  /*03a0*/  @!P0 PRMT R6, R10.reuse, 0x7632, R6 ;  /* 0x000076320a068816 */ /* 0x044fe40000000006 */
[----:B------:R-:W-:Y:S02]  /*03b0*/  @!P0 PRMT R14, R10, 0x7610, R14 ;  /* 0x000076100a0e8816 */ /* 0x000fe4000000000e */
[----:B------:R-:W-:-:S03]  /*03c0*/  SHF.L.U32 R15, R6, 0x10, RZ ;  /* 0x00000010060f7819 */ /* 0x000fc600000006ff */
[----:B------:R-:W-:Y:S02]  /*03d0*/  IMAD.U32 R14, R14, 0x10000, RZ ;  /* 0x000100000e0e7824 */ /* 0x000fe400078e00ff */
[----:B------:R-:W-:Y:S02]  /*03e0*/  FMUL.FTZ R17, R15, R15 ;  /* 0x0000000f0f117220 */ /* 0x000fe40000410000 */
[C---:B------:R-:W-:Y:S02]  /*03f0*/  FADD.FTZ R15, R14.reuse, R15 ;  /* 0x0000000f0e0f7221 */ /* 0x040fe40000010000 */
[----:B------:R-:W-:Y:S02]  /*0400*/  FFMA.FTZ R17, R14, R14, R17 ;  /* 0x0000000e0e117223 */ /* 0x000fe40000010011 */
[----:B------:R-:W-:Y:S02]  /*0410*/  FADD.FTZ R28, R15, R28 ;  /* 0x0000001c0f1c7221 */ /* 0x000fe40000010000 */
[----:B------:R-:W-:Y:S01]  /*0420*/  FADD.FTZ R30, R17, R30 ;  /* 0x0000001e111e7221 */ /* 0x000fe20000010000 */
[----:B------:R-:W-:Y:S06]  /*0430*/  @P1 BRA `(.L_x_2659) ;  /* 0xfffffffc00941947 */ /* 0x000fec000383ffff */
.L_x_2658:
        /* <DEDUP_REMOVED lines=15> */
.L_x_2660:
        /* <DEDUP_REMOVED lines=10> */
[----:B------:R-:W-:Y:S01]  /*05d0*/  @!P0 MOV R23, R7 ;  /* 0x0000000700178202 */ /* 0x000fe20000000f00 */
[-C--:B-1----:R-:W-:Y:S02]  /*05e0*/  @!P0 IMAD R31, R9, R24.reuse, RZ ;  /* 0x00000018091f8224 */ /* 0x082fe400078e02ff */
[----:B------:R-:W-:Y:S02]  /*05f0*/  @!P0 IMAD.MOV.U32 R22, RZ, RZ, R12 ;  /* 0x000000ffff168224 */ /* 0x000fe400078e000c */
[C---:B------:R-:W-:Y:S02]  /*0600*/  @!P0 IMAD R31, R10.reuse, R25, R31 ;  /* 0x000000190a1f8224 */ /* 0x040fe400078e021f */
[----:B------:R-:W-:Y:S01]  /*0610*/  @!P0 IMAD.WIDE.U32 R22, R10, R24, R22 ;  /* 0x000000180a168225 */ /* 0x000fe200078e0016 */
[----:B--2---:R-:W-:Y:S01]  /*0620*/  @!P0 LEA R32, P1, R18, R14, 0x1 ;  /* 0x0000000e12208211 */ /* 0x004fe200078208ff */
[----:B------:R-:W1:Y:S02]  /*0630*/  @!P0 LDC.64 R24, c[0x0][0x270] ;  /* 0x00009c00ff188b82 */ /* 0x000e640000000a00 */
[----:B------:R-:W-:-:S02]  /*0640*/  @!P0 IMAD.IADD R14, R19, 0x1, R27 ;  /* 0x00000001130e8824 */ /* 0x000fc400078e021b */
[----:B------:R-:W-:-:S03]  /*0650*/  @!P0 IMAD.IADD R31, R23, 0x1, R31 ;  /* 0x00000001171f8824 */ /* 0x000fc600078e021f */
[----:B------:R-:W-:Y:S01]  /*0660*/  @!P0 LEA.HI.X R33, R18, R15, R14, 0x1, P1 ;  /* 0x0000000f12218211 */ /* 0x000fe200008f0c0e */
[----:B------:R-:W2:Y:S01]  /*0670*/  @!P0 LDC.64 R26, c[0x0][0x220] ;  /* 0x00008800ff1a8b82 */ /* 0x000ea20000000a00 */
[----:B---3--:R-:W-:-:S03]  /*0680*/  @!P0 LEA R16, P1, R22, R16, 0x1 ;  /* 0x0000001016108211 */ /* 0x008fc600078208ff */
[----:B------:R-:W3:Y:S01]  /*0690*/  @!P0 LDG.E R32, desc[UR4][R32.64] ;  /* 0x0000000420208981 */ /* 0x000ee2000c1e1900 */
[----:B------:R-:W-:-:S03]  /*06a0*/  @!P0 LEA.HI.X R17, R22, R17, R31, 0x1, P1 ;  /* 0x0000001116118211 */ /* 0x000fc600008f0c1f */
[----:B------:R-:W4:Y:S02]  /*06b0*/  @!P0 LDC.64 R14, c[0x0][0x220] ;  /* 0x00008800ff0e8b82 */ /* 0x000f240000000a00 */
[----:B------:R5:W3:Y:S01]  /*06c0*/  @!P0 LDG.E R22, desc[UR4][R16.64] ;  /* 0x0000000410168981 */ /* 0x000ae2000c1e1900 */
[----:B0-----:R-:W-:-:S04]  /*06d0*/  @!P0 IMAD R23, R11, R20, RZ ;  /* 0x000000140b178224 */ /* 0x001fc800078e02ff */
[C---:B------:R-:W-:Y:S01]  /*06e0*/  @!P0 IMAD R21, R8.reuse, R21, R23 ;  /* 0x0000001508158224 */ /* 0x040fe200078e0217 */
[----:B-----5:R-:W-:Y:S01]  /*06f0*/  @!P0 MOV R16, R12 ;  /* 0x0000000c00108202 */ /* 0x020fe20000000f00 */
[----:B------:R-:W-:Y:S02]  /*0700*/  @!P0 IMAD.MOV.U32 R17, RZ, RZ, R7 ;  /* 0x000000ffff118224 */ /* 0x000fe400078e0007 */
[----:B-1----:R-:W-:Y:S02]  /*0710*/  @!P0 IMAD R23, R29, R24, RZ ;  /* 0x000000181d178224 */ /* 0x002fe400078e02ff */
[----:B------:R-:W-:-:S04]  /*0720*/  @!P0 IMAD.WIDE.U32 R18, R8, R20, R16 ;  /* 0x0000001408128225 */ /* 0x000fc800078e0010 */
[----:B------:R-:W-:Y:S01]  /*0730*/  @!P0 IMAD.IADD R19, R19, 0x1, R21 ;  /* 0x0000000113138824 */ /* 0x000fe200078e0215 */
[----:B--2---:R-:W-:Y:S01]  /*0740*/  @!P0 LEA R26, P1, R18, R26, 0x1 ;  /* 0x0000001a121a8211 */ /* 0x004fe200078208ff */
[----:B------:R-:W-:-:S04]  /*0750*/  @!P0 IMAD.WIDE.U32 R20, R6, R24, R16 ;  /* 0x0000001806148225 */ /* 0x000fc800078e0010 */
[----:B------:R-:W-:Y:S01]  /*0760*/  @!P0 IMAD R23, R6, R25, R23 ;  /* 0x0000001906178224 */ /* 0x000fe200078e0217 */
[----:B------:R-:W-:Y:S02]  /*0770*/  @!P0 LEA.HI.X R27, R18, R27, R19, 0x1, P1 ;  /* 0x0000001b121b8211 */ /* 0x000fe400008f0c13 */
[C---:B----4-:R-:W-:Y:S02]  /*0780*/  @!P0 LEA R14, P1, R20.reuse, R14, 0x1 ;  /* 0x0000000e140e8211 */ /* 0x050fe400078208ff */
[----:B------:R-:W-:Y:S01]  /*0790*/  @!P0 IADD3 R16, R21, R23, RZ ;  /* 0x0000001715108210 */ /* 0x000fe20007ffe0ff */
[----:B------:R-:W2:Y:S03]  /*07a0*/  @!P0 LDG.E R26, desc[UR4][R26.64] ;  /* 0x000000041a1a8981 */ /* 0x000ea6000c1e1900 */
[----:B------:R-:W-:-:S05]  /*07b0*/  @!P0 LEA.HI.X R15, R20, R15, R16, 0x1, P1 ;  /* 0x0000000f140f8211 */ /* 0x000fca00008f0c10 */
[----:B------:R0:W4:Y:S01]  /*07c0*/  @!P0 LDG.E R14, desc[UR4][R14.64] ;  /* 0x000000040e0e8981 */ /* 0x000122000c1e1900 */
        /* <DEDUP_REMOVED lines=11> */
[----:B------:R-:W-:Y:S01]  /*0880*/  IMAD.X R11, RZ, RZ, R11, P4 ;  /* 0x000000ffff0b7224 */ /* 0x000fe200020e060b */
[----:B------:R-:W-:-:S02]  /*0890*/  IADD3.X R29, RZ, R29, RZ, P3, !PT ;  /* 0x0000001dff1d7210 */ /* 0x000fc40001ffe4ff */
[C---:B---3--:R-:W-:Y:S02]  /*08a0*/  @!P0 PRMT R17, R32.reuse, 0x7632, R17 ;  /* 0x0000763220118816 */ /* 0x048fe40000000011 */
[----:B------:R-:W-:-:S03]  /*08b0*/  @!P0 PRMT R18, R32, 0x7610, R18 ;  /* 0x0000761020128816 */ /* 0x000fc60000000012 */
[----:B------:R-:W-:Y:S01]  /*08c0*/  IMAD.U32 R17, R17, 0x10000, RZ ;  /* 0x0001000011117824 */ /* 0x000fe200078e00ff */
[----:B------:R-:W-:Y:S01]  /*08d0*/  @!P0 PRMT R16, R22, 0x7632, R16 ;  /* 0x0000763216108816 */ /* 0x000fe20000000010 */
[----:B------:R-:W-:Y:S01]  /*08e0*/  IMAD.U32 R18, R18, 0x10000, RZ ;  /* 0x0001000012127824 */ /* 0x000fe200078e00ff */
[----:B------:R-:W-:Y:S01]  /*08f0*/  @!P0 PRMT R19, R22, 0x7610, R19 ;  /* 0x0000761016138816 */ /* 0x000fe20000000013 */
[----:B0-----:R-:W-:Y:S01]  /*0900*/  FMUL.FTZ R15, R17, R17 ;  /* 0x00000011110f7220 */ /* 0x001fe20000410000 */
[----:B------:R-:W-:Y:S01]  /*0910*/  SHF.L.U32 R16, R16, 0x10, RZ ;  /* 0x0000001010107819 */ /* 0x000fe200000006ff */
[C---:B------:R-:W-:Y:S02]  /*0920*/  FADD.FTZ R17, R18.reuse, R17 ;  /* 0x0000001112117221 */ /* 0x040fe40000010000 */
[----:B------:R-:W-:Y:S01]  /*0930*/  FFMA.FTZ R15, R18, R18, R15 ;  /* 0x00000012120f7223 */ /* 0x000fe2000001000f */
[----:B------:R-:W-:Y:S02]  /*0940*/  IMAD.U32 R19, R19, 0x10000, RZ ;  /* 0x0001000013137824 */ /* 0x000fe400078e00ff */
[----:B------:R-:W-:Y:S01]  /*0950*/  FADD.FTZ R21, R17, R28 ;  /* 0x0000001c11157221 */ /* 0x000fe20000010000 */
[----:B------:R-:W-:Y:S01]  /*0960*/  PRMT R17, RZ, 0x7610, R17 ;  /* 0x00007610ff117816 */ /* 0x000fe20000000011 */
[----:B------:R-:W-:Y:S01]  /*0970*/  FMUL.FTZ R18, R16, R16 ;  /* 0x0000001010127220 */ /* 0x000fe20000410000 */
[----:B------:R-:W-:Y:S01]  /*0980*/  FADD.FTZ R16, R19, R16 ;  /* 0x0000001013107221 */ /* 0x000fe20000010000 */
[----:B------:R-:W-:Y:S01]  /*0990*/  FADD.FTZ R23, R15, R30 ;  /* 0x0000001e0f177221 */ /* 0x000fe20000010000 */
[----:B------:R-:W-:Y:S01]  /*09a0*/  PRMT R15, RZ, 0x7610, R15 ;  /* 0x00007610ff0f7816 */ /* 0x000fe2000000000f */
[----:B------:R-:W-:Y:S01]  /*09b0*/  FFMA.FTZ R18, R19, R19, R18 ;  /* 0x0000001313127223 */ /* 0x000fe20000010012 */
[----:B------:R-:W-:Y:S01]  /*09c0*/  PRMT R19, RZ, 0x7610, R19 ;  /* 0x00007610ff137816 */ /* 0x000fe20000000013 */
[----:B------:R-:W-:-:S02]  /*09d0*/  FADD.FTZ R21, R21, R16 ;  /* 0x0000001015157221 */ /* 0x000fc40000010000 */
[----:B------:R-:W-:Y:S01]  /*09e0*/  FADD.FTZ R23, R23, R18 ;  /* 0x0000001217177221 */ /* 0x000fe20000010000 */
[C---:B--2---:R-:W-:Y:S02]  /*09f0*/  @!P0 PRMT R17, R26.reuse, 0x7632, R17 ;  /* 0x000076321a118816 */ /* 0x044fe40000000011 */
[----:B------:R-:W-:-:S03]  /*0a00*/  @!P0 PRMT R19, R26, 0x7610, R19 ;  /* 0x000076101a138816 */ /* 0x000fc60000000013 */
[----:B------:R-:W-:Y:S01]  /*0a10*/  IMAD.U32 R16, R17, 0x10000, RZ ;  /* 0x0001000011107824 */ /* 0x000fe200078e00ff */
[----:B------:R-:W-:Y:S02]  /*0a20*/  PRMT R17, RZ, 0x7610, R17 ;  /* 0x00007610ff117816 */ /* 0x000fe40000000011 */
[----:B----4-:R-:W-:Y:S01]  /*0a30*/  @!P0 PRMT R15, R14, 0x7632, R15 ;  /* 0x000076320e0f8816 */ /* 0x010fe2000000000f */
[----:B------:R-:W-:Y:S01]  /*0a40*/  FMUL.FTZ R18, R16, R16 ;  /* 0x0000001010127220 */ /* 0x000fe20000410000 */
[----:B------:R-:W-:Y:S02]  /*0a50*/  SHF.L.U32 R19, R19, 0x10, RZ ;  /* 0x0000001013137819 */ /* 0x000fe400000006ff */
[----:B------:R-:W-:Y:S01]  /*0a60*/  @!P0 PRMT R17, R14, 0x7610, R17 ;  /* 0x000076100e118816 */ /* 0x000fe20000000011 */
[----:B------:R-:W-:Y:S02]  /*0a70*/  IMAD.U32 R14, R15, 0x10000, RZ ;  /* 0x000100000f0e7824 */ /* 0x000fe400078e00ff */
[C---:B------:R-:W-:Y:S01]  /*0a80*/  FADD.FTZ R16, R19.reuse, R16 ;  /* 0x0000001013107221 */ /* 0x040fe20000010000 */
[----:B------:R-:W-:Y:S01]  /*0a90*/  FFMA.FTZ R18, R19, R19, R18 ;  /* 0x0000001313127223 */ /* 0x000fe20000010012 */
[----:B------:R-:W-:-:S02]  /*0aa0*/  IMAD.U32 R17, R17, 0x10000, RZ ;  /* 0x0001000011117824 */ /* 0x000fc400078e00ff */
        /* <DEDUP_REMOVED lines=8> */
.L_x_2657:
[----:B------:R-:W-:Y:S01]  /*0b30*/  ULDC UR6, c[0x0][0x29c] ;  /* 0x0000a70000067ab9 */ /* 0x000fe20000000800 */
[----:B------:R-:W-:Y:S01]  /*0b40*/  HFMA2.MMA R2, -RZ, RZ, 0, 0 ;  /* 0x00000000ff027435 */ /* 0x000fe200000001ff */
        /* <DEDUP_REMOVED lines=8> */
[----:B0-----:R-:W-:-:S04]  /*0bd0*/  IMAD.MOV R7, RZ, RZ, -R3 ;  /* 0x000000ffff077224 */ /* 0x001fc800078e0a03 */
[----:B------:R-:W-:-:S04]  /*0be0*/  IMAD R7, R7, UR6, RZ ;  /* 0x0000000607077c24 */ /* 0x000fc8000f8e02ff */
        /* <DEDUP_REMOVED lines=26> */
[----:B0-----:R-:W0:Y:S04]  /*0d90*/  LDS R28, [R0+0x14] ;  /* 0x00001400001c7984 */ /* 0x001e280000000800 */
        /* <DEDUP_REMOVED lines=38> */
[----:B0-----:R-:W-:-:S03]  /*1000*/  ISETP.NE.AND P4, PT, R18, RZ, PT ;  /* 0x000000ff1200720c */ /* 0x001fc60003f85270 */
[----:B------:R4:W0:Y:S01]  /*1010*/  LDS R9, [R0+0x64] ;  /* 0x0000640000097984 */ /* 0x0008220000000800 */
[----:B--2---:R-:W-:Y:S01]  /*1020*/  FADD.FTZ R5, R3, R16 ;  /* 0x0000001003057221 */ /* 0x004fe20000010000 */
[----:B------:R-:W-:-:S04]  /*1030*/  FSEL R3, R4, R19, !P4 ;  /* 0x0000001304037208 */ /* 0x000fc80006000000 */
[----:B------:R-:W-:Y:S01]  /*1040*/  FSEL R4, R5, R16, !P4 ;  /* 0x0000001005047208 */ /* 0x000fe20006000000 */
[----:B------:R-:W-:Y:S01]  /*1050*/  FADD.FTZ R3, R3, R14 ;  /* 0x0000000e03037221 */ /* 0x000fe20000010000 */
[----:B---3--:R-:W-:-:S03]  /*1060*/  ISETP.NE.AND P3, PT, R17, RZ, PT ;  /* 0x000000ff1100720c */ /* 0x008fc60003f65270 */
        /* <DEDUP_REMOVED lines=10> */
[----:B------:R-:W-:Y:S02]  /*1110*/  FADD.FTZ R3, R3, R8 ;  /* 0x0000000803037221 */ /* 0x000fe40000010000 */
[----:B------:R-:W-:Y:S01]  /*1120*/  FADD.FTZ R4, R4, R7 ;  /* 0x0000000704047221 */ /* 0x000fe20000010000 */
[----:B------:R-:W-:-:S02]  /*1130*/  IADD3 R0, R12, R0, R17 ;  /* 0x000000000c007210 */ /* 0x000fc40007ffe011 */
[----:B0-----:R-:W-:Y:S02]  /*1140*/  ISETP.NE.AND P1, PT, R9, RZ, PT ;  /* 0x000000ff0900720c */ /* 0x001fe40003f25270 */
        /* <DEDUP_REMOVED lines=50> */
[----:B------:R-:W-:Y:S02]  /*1470*/  @P1 FSEL R4, R33, R4, !P0 ;  /* 0x0000000421041208 */ /* 0x000fe40004000000 */
[----:B------:R-:W0:Y:S01]  /*1480*/  SHFL.UP PT, R33, R6, 0x10, RZ ;  /* 0x0600000006217989 */ /* 0x000e2200000e00ff */
[----:B-1----:R-:W-:-:S03]  /*1490*/  FADD.FTZ R36, R5, R36 ;  /* 0x0000002405247221 */ /* 0x002fc60000010000 */
[----:B------:R-:W1:Y:S02]  /*14a0*/  SHFL.UP PT, R4, R4, 0x1, RZ ;  /* 0x0420000004047989 */ /* 0x000e6400000e00ff */
[----:B------:R-:W-:Y:S02]  /*14b0*/  @P1 FSEL R5, R36, R5, !P0 ;  /* 0x0000000524051208 */ /* 0x000fe40004000000 */
[----:B------:R-:W-:Y:S02]  /*14c0*/  ISETP.GE.AND P0, PT, R34, 0x10, PT ;  /* 0x000000102200780c */ /* 0x000fe40003f06270 */
[----:B------:R-:W-:Y:S02]  /*14d0*/  ISETP.NE.AND P1, PT, R3, RZ, PT ;  /* 0x000000ff0300720c */ /* 0x000fe40003f25270 */
[----:B------:R-:W2:Y:S09]  /*14e0*/  SHFL.UP PT, R5, R5, 0x1, RZ ;  /* 0x0420000005057989 */ /* 0x000eb200000e00ff */
[----:B0-----:R-:W-:-:S02]  /*14f0*/  @P0 IMAD.IADD R6, R6, 0x1, R33 ;  /* 0x0000000106060824 */ /* 0x001fc400078e0221 */
[----:B------:R-:W0:Y:S03]  /*1500*/  S2R R33, SR_TID.X ;  /* 0x0000000000217919 */ /* 0x000e260000002100 */
[----:B-1----:R3:W4:Y:S02]  /*1510*/  SHFL.UP PT, R34, R6, 0x1, RZ ;  /* 0x0420000006227989 */ /* 0x00272400000e00ff */
.L_x_2681:
[----:B------:R-:W-:Y:S02]  /*1520*/  P2R R3, PR, RZ, 0x2 ;  /* 0x00000002ff037803 */ /* 0x000fe40000000000 */
[----:B0-----:R-:W-:Y:S02]  /*1530*/  ISETP.NE.AND P1, PT, R33, RZ, PT ;  /* 0x000000ff2100720c */ /* 0x001fe40003f25270 */
[----:B------:R-:W-:Y:S02]  /*1540*/  P2R R0, PR, RZ, 0x4 ;  /* 0x00000004ff007803 */ /* 0x000fe40000000000 */
[----:B------:R-:W-:-:S09]  /*1550*/  PLOP3.LUT P0, PT, PT, PT, PT, 0x80, 0x0 ;  /* 0x000000000000781c */ /* 0x000fd20003f0f070 */
[----:B------:R-:W-:Y:S02]  /*1560*/  @P1 ISETP.NE.AND P2, PT, R13, RZ, PT ;  /* 0x000000ff0d00120c */ /* 0x000fe40003f45270 */
[----:B----4-:R-:W-:Y:S02]  /*1570*/  @P1 IADD3 R13, R34, R13, RZ ;  /* 0x0000000d220d1210 */ /* 0x010fe40007ffe0ff */
        /* <DEDUP_REMOVED lines=29> */
[----:B------:R-:W-:-:S03]  /*1750*/  IADD3 R23, R23, R24, RZ ;  /* 0x0000001817177210 */ /* 0x000fc60007ffe0ff */
[----:B------:R1:W-:Y:S02]  /*1760*/  STS [R4+0x14], R28 ;  /* 0x0000141c04007388 */ /* 0x0003e40000000800 */
[----:B------:R-:W-:Y:S02]  /*1770*/  IMAD.IADD R18, R18, 0x1, R23 ;  /* 0x0000000112127824 */ /* 0x000fe400078e0217 */
[----:B------:R1:W-:Y:S02]  /*1780*/  STS [R4+0x18], R26 ;  /* 0x0000181a04007388 */ /* 0x0003e40000000800 */
[----:B------:R-:W-:Y:S02]  /*1790*/  IMAD.IADD R17, R17, 0x1, R18 ;  /* 0x0000000111117824 */ /* 0x000fe400078e0212 */
[----:B------:R1:W-:Y:S03]  /*17a0*/  STS [R4+0x28], R24 ;  /* 0x0000281804007388 */ /* 0x0003e60000000800 */
        /* <DEDUP_REMOVED lines=21> */
.L_x_2661:
[----:B------:R-:W2:Y:S01]  /*1900*/  S2R R0, SR_TID.X ;  /* 0x0000000000007919 */ /* 0x000ea20000002100 */
[----:B01----:R-:W0:Y:S01]  /*1910*/  LDC R3, c[0x0][0x29c] ;  /* 0x0000a700ff037b82 */ /* 0x003e220000000800 */
[----:B------:R-:W-:Y:S01]  /*1920*/  MOV R10, 0x400 ;  /* 0x00000400000a7802 */ /* 0x000fe20000000f00 */
[----:B------:R-:W-:Y:S05]  /*1930*/  WARPSYNC.ALL ;  /* 0x0000000000007948 */ /* 0x000fea0003800000 */
[----:B------:R-:W1:Y:S01]  /*1940*/  S2R R9, SR_CgaCtaId ;  /* 0x0000000000097919 */ /* 0x000e620000008800 */
[----:B------:R-:W4:Y:S01]  /*1950*/  S2R R8, SR_TID.X ;  /* 0x0000000000087919 */ /* 0x000f220000002100 */
[----:B--2---:R-:W-:Y:S01]  /*1960*/  LEA.HI R4, R0, R0, RZ, 0x1d ;  /* 0x0000000000047211 */ /* 0x004fe200078fe8ff */
[----:B0-----:R-:W-:Y:S01]  /*1970*/  IMAD R0, R2, R3, RZ ;  /* 0x0000000302007224 */ /* 0x001fe200078e02ff */
[----:B-1----:R-:W-:-:S03]  /*1980*/  LEA R5, R9, R10, 0x18 ;  /* 0x0000000a09057211 */ /* 0x002fc600078ec0ff */
[----:B----4-:R-:W-:Y:S02]  /*1990*/  IMAD R0, R8, 0x2, -R0 ;  /* 0x0000000208007824 */ /* 0x010fe400078e0a00 */
[----:B------:R-:W-:Y:S01]  /*19a0*/  IMAD R11, R4, 0xc, R5 ;  /* 0x0000000c040b7824 */ /* 0x000fe200078e0205 */
[----:B------:R-:W-:Y:S01]  /*19b0*/  BAR.SYNC.DEFER_BLOCKING 0x0 ;  /* 0x0000000000007b1d */ /* 0x000fe20000010000 */
[----:B------:R-:W-:-:S04]  /*19c0*/  IADD3 R3, R3, -0x2, RZ ;  /* 0xfffffffe03037810 */ /* 0x000fc80007ffe0ff */
[----:B------:R-:W-:-:S03]  /*19d0*/  ISETP.NE.AND P1, PT, R0, R3, PT ;  /* 0x000000030000720c */ /* 0x000fc60003f25270 */
[----:B------:R-:W3:Y:S08]  /*19e0*/  S2UR UR6, SR_CTAID.X ;  /* 0x00000000000679c3 */ /* 0x000ef00000002500 */
[----:B------:R-:W3:Y:S02]  /*19f0*/  LDC R7, c[0x0][0x298] ;  /* 0x0000a600ff077b82 */ /* 0x000ee40000000800 */
[----:B------:R-:W-:-:S05]  /*1a00*/  @!P1 VIADD R0, R10, 0xda0 ;  /* 0x00000da00a009836 */ /* 0x000fca0000000000 */
[----:B------:R-:W-:Y:S01]  /*1a10*/  @!P1 LEA R3, R9, R0, 0x18 ;  /* 0x0000000009039211 */ /* 0x000fe200078ec0ff */
[----:B------:R-:W-:Y:S04]  /*1a20*/  @!P1 LDS R5, [R11+0x18] ;  /* 0x000018000b059984 */ /* 0x000fe80000000800 */
[----:B------:R-:W0:Y:S01]  /*1a30*/  @!P1 LDS R4, [R11+0x14] ;  /* 0x000014000b049984 */ /* 0x000e220000000800 */
[----:B------:R-:W-:Y:S02]  /*1a40*/  @!P1 IMAD R3, R2, 0x8, R3 ;  /* 0x0000000802039824 */ /* 0x000fe400078e0203 */
[----:B---3--:R-:W-:Y:S01]  /*1a50*/  IMAD R6, R7, UR6, R8 ;  /* 0x0000000607067c24 */ /* 0x008fe2000f8e0208 */
[----:B------:R-:W-:-:S04]  /*1a60*/  ULDC UR6, c[0x0][0x288] ;  /* 0x0000a20000067ab9 */ /* 0x000fc80000000800 */
[----:B------:R-:W-:-:S04]  /*1a70*/  ISETP.GE.AND P0, PT, R6, UR6, PT ;  /* 0x0000000606007c0c */ /* 0x000fc8000bf06270 */
[----:B------:R-:W-:Y:S01]  /*1a80*/  ISETP.GE.U32.OR P0, PT, R8, R7, P0 ;  /* 0x000000070800720c */ /* 0x000fe20000706470 */
[----:B0-----:R0:W-:Y:S01]  /*1a90*/  @!P1 STS.64 [R3], R4 ;  /* 0x0000000403009388 */ /* 0x0011e20000000a00 */
[----:B------:R-:W-:Y:S11]  /*1aa0*/  BAR.SYNC.DEFER_BLOCKING 0x0 ;  /* 0x0000000000007b1d */ /* 0x000ff60000010000 */
[----:B0-----:R-:W-:Y:S05]  /*1ab0*/  @P0 EXIT ;  /* 0x000000000000094d */ /* 0x001fea0003800000 */
[----:B------:R-:W-:Y:S01]  /*1ac0*/  IADD3 R0, R10, 0xda0, RZ ;  /* 0x00000da00a007810 */ /* 0x000fe20007ffe0ff */
[----:B------:R-:W0:Y:S03]  /*1ad0*/  S2R R3, SR_CTAID.Z ;  /* 0x0000000000037919 */ /* 0x000e260000002700 */
[----:B------:R-:W-:-:S05]  /*1ae0*/  LEA R5, R9, R0, 0x18 ;  /* 0x0000000009057211 */ /* 0x000fca00078ec0ff */
[----:B------:R-:W-:Y:S02]  /*1af0*/  IMAD R0, R8, 0x8, R5 ;  /* 0x0000000808007824 */ /* 0x000fe400078e0205 */
[----:B------:R-:W1:Y:S03]  /*1b00*/  LDC.64 R4, c[0x0][0x250] ;  /* 0x00009400ff047b82 */ /* 0x000e660000000a00 */
        /* <DEDUP_REMOVED lines=10> */
.L_x_2662:
        /* <DEDUP_REMOVED lines=11> */
.L_x_2663:
[----:B------:R-:W-:Y:S01]  /*1c60*/  MOV R3, R5 ;  /* 0x0000000500037202 */ /* 0x000fe20000000f00 */
[----:B------:R-:W-:Y:S02]  /*1c70*/  IMAD.MOV.U32 R33, RZ, RZ, R0 ;  /* 0x000000ffff217224 */ /* 0x000fe400078e0000 */
[----:B------:R-:W-:Y:S02]  /*1c80*/  IMAD.MOV.U32 R0, RZ, RZ, 0x1 ;  /* 0x00000001ff007424 */ /* 0x000fe400078e00ff */
[----:B------:R-:W-:-:S07]  /*1c90*/  @P2 IMAD.IADD R6, R6, 0x1, R33 ;  /* 0x0000000106062824 */ /* 0x000fce00078e0221 */
[----:B------:R-:W-:Y:S05]  /*1ca0*/  WARPSYNC.COLLECTIVE R32, `(.L_x_2664) ;  /* 0x0000000020087348 */ /* 0x000fea0003c00000 */
[----:B------:R0:W1:Y:S02]  /*1cb0*/  SHFL.UP P0, R0, R3, R0, R31 ;  /* 0x0400000003007389 */ /* 0x000064000000001f */
[----:B01----:R-:W-:Y:S01]  /*1cc0*/  ENDCOLLECTIVE ;  /* 0x000000000000791b */ /* 0x003fe20003800000 */
.L_x_2664:
[----:B------:R-:W-:Y:S02]  /*1cd0*/  IMAD.MOV.U32 R3, RZ, RZ, R4 ;  /* 0x000000ffff037224 */ /* 0x000fe400078e0004 */
[----:B------:R-:W-:-:S05]  /*1ce0*/  FADD.FTZ R0, R5, R0 ;  /* 0x0000000005007221 */ /* 0x000fca0000010000 */
[----:B------:R-:W-:Y:S01]  /*1cf0*/  @P2 FSEL R5, R0, R5, !P1 ;  /* 0x0000000500052208 */ /* 0x000fe20004800000 */
[----:B------:R-:W-:-:S11]  /*1d00*/  HFMA2.MMA R0, -RZ, RZ, 0, 5.9604644775390625e-08 ;  /* 0x00000001ff007435 */ /* 0x000fd600000001ff */
[----:B------:R-:W-:Y:S05]  /*1d10*/  WARPSYNC.COLLECTIVE R32, `(.L_x_2665) ;  /* 0x0000000020087348 */ /* 0x000fea0003c00000 */
[----:B------:R0:W1:Y:S02]  /*1d20*/  SHFL.UP P0, R0, R3, R0, R31 ;  /* 0x0400000003007389 */ /* 0x000064000000001f */
[----:B01----:R-:W-:Y:S01]  /*1d30*/  ENDCOLLECTIVE ;  /* 0x000000000000791b */ /* 0x003fe20003800000 */
.L_x_2665:
        /* <DEDUP_REMOVED lines=11> */
.L_x_2666:
[----:B------:R-:W-:Y:S01]  /*1df0*/  IMAD.MOV.U32 R3, RZ, RZ, R5 ;  /* 0x000000ffff037224 */ /* 0x000fe200078e0005 */
[----:B------:R-:W-:Y:S01]  /*1e00*/  MOV R33, R0 ;  /* 0x0000000000217202 */ /* 0x000fe20000000f00 */
[----:B------:R-:W-:-:S03]  /*1e10*/  IMAD.MOV.U32 R0, RZ, RZ, 0x2 ;  /* 0x00000002ff007424 */ /* 0x000fc600078e00ff */
[----:B------:R-:W-:-:S07]  /*1e20*/  @P1 IADD3 R6, R6, R33, RZ ;  /* 0x0000002106061210 */ /* 0x000fce0007ffe0ff */
[----:B------:R-:W-:Y:S05]  /*1e30*/  WARPSYNC.COLLECTIVE R32, `(.L_x_2667) ;  /* 0x0000000020087348 */ /* 0x000fea0003c00000 */
[----:B------:R0:W1:Y:S02]  /*1e40*/  SHFL.UP P0, R0, R3, R0, R31 ;  /* 0x0400000003007389 */ /* 0x000064000000001f */
[----:B01----:R-:W-:Y:S01]  /*1e50*/  ENDCOLLECTIVE ;  /* 0x000000000000791b */ /* 0x003fe20003800000 */
.L_x_2667:
[----:B------:R-:W-:Y:S01]  /*1e60*/  MOV R3, R4 ;  /* 0x0000000400037202 */ /* 0x000fe20000000f00 */
[----:B------:R-:W-:-:S05]  /*1e70*/  FADD.FTZ R0, R5, R0 ;  /* 0x0000000005007221 */ /* 0x000fca0000010000 */
[----:B------:R-:W-:Y:S01]  /*1e80*/  @P1 FSEL R5, R0, R5, !P2 ;  /* 0x0000000500051208 */ /* 0x000fe20005000000 */
[----:B------:R-:W-:-:S07]  /*1e90*/  IMAD.MOV.U32 R0, RZ, RZ, 0x2 ;  /* 0x00000002ff007424 */ /* 0x000fce00078e00ff */
[----:B------:R-:W-:Y:S05]  /*1ea0*/  WARPSYNC.COLLECTIVE R32, `(.L_x_2668) ;  /* 0x0000000020087348 */ /* 0x000fea0003c00000 */
[----:B------:R0:W1:Y:S02]  /*1eb0*/  SHFL.UP P0, R0, R3, R0, R31 ;  /* 0x0400000003007389 */ /* 0x000064000000001f */
[----:B01----:R-:W-:Y:S01]  /*1ec0*/  ENDCOLLECTIVE ;  /* 0x000000000000791b */ /* 0x003fe20003800000 */
.L_x_2668:
        /* <DEDUP_REMOVED lines=11> */
.L_x_2669:
[----:B------:R-:W-:Y:S02]  /*1f80*/  IMAD.MOV.U32 R3, RZ, RZ, R5 ;  /* 0x000000ffff037224 */ /* 0x000fe400078e0005 */
[----:B------:R-:W-:Y:S01]  /*1f90*/  IMAD.MOV.U32 R33, RZ, RZ, R0 ;  /* 0x000000ffff217224 */ /* 0x000fe200078e0000 */
[----:B------:R-:W-:-:S03]  /*1fa0*/  MOV R0, 0x4 ;  /* 0x0000000400007802 */ /* 0x000fc60000000f00 */
[----:B------:R-:W-:-:S07]  /*1fb0*/  @P1 IMAD.IADD R6, R6, 0x1, R33 ;  /* 0x0000000106061824 */ /* 0x000fce00078e0221 */
[----:B------:R-:W-:Y:S05]  /*1fc0*/  WARPSYNC.COLLECTIVE R32, `(.L_x_2670) ;  /* 0x0000000020087348 */ /* 0x000fea0003c00000 */
[----:B------:R0:W1:Y:S02]  /*1fd0*/  SHFL.UP P0, R0, R3, R0, R31 ;  /* 0x0400000003007389 */ /* 0x000064000000001f */
[----:B01----:R-:W-:Y:S01]  /*1fe0*/  ENDCOLLECTIVE ;  /* 0x000000000000791b */ /* 0x003fe20003800000 */
.L_x_2670:
[----:B------:R-:W-:Y:S02]  /*1ff0*/  IMAD.MOV.U32 R3, RZ, RZ, R4 ;  /* 0x000000ffff037224 */ /* 0x000fe400078e0004 */
[----:B------:R-:W-:-:S05]  /*2000*/  FADD.FTZ R0, R5, R0 ;  /* 0x0000000005007221 */ /* 0x000fca0000010000 */
[----:B------:R-:W-:Y:S01]  /*2010*/  @P1 FSEL R5, R0, R5, !P2 ;  /* 0x0000000500051208 */ /* 0x000fe20005000000 */
[----:B------:R-:W-:-:S07]  /*2020*/  IMAD.MOV.U32 R0, RZ, RZ, 0x4 ;  /* 0x00000004ff007424 */ /* 0x000fce00078e00ff */
[----:B------:R-:W-:Y:S05]  /*2030*/  WARPSYNC.COLLECTIVE R32, `(.L_x_2671) ;  /* 0x0000000020087348 */ /* 0x000fea0003c00000 */
[----:B------:R0:W1:Y:S02]  /*2040*/  SHFL.UP P0, R0, R3, R0, R31 ;  /* 0x0400000003007389 */ /* 0x000064000000001f */
[----:B01----:R-:W-:Y:S01]  /*2050*/  ENDCOLLECTIVE ;  /* 0x000000000000791b */ /* 0x003fe20003800000 */
.L_x_2671:
        /* <DEDUP_REMOVED lines=11> */
.L_x_2672:
[----:B------:R-:W-:Y:S01]  /*2110*/  MOV R3, R5 ;  /* 0x0000000500037202 */ /* 0x000fe20000000f00 */
[----:B------:R-:W-:Y:S02]  /*2120*/  IMAD.MOV.U32 R33, RZ, RZ, R0 ;  /* 0x000000ffff217224 */ /* 0x000fe400078e0000 */
[----:B------:R-:W-:Y:S02]  /*2130*/  IMAD.MOV.U32 R0, RZ, RZ, 0x8 ;  /* 0x00000008ff007424 */ /* 0x000fe400078e00ff */
[----:B------:R-:W-:-:S07]  /*2140*/  @P1 IMAD.IADD R6, R6, 0x1, R33 ;  /* 0x0000000106061824 */ /* 0x000fce00078e0221 */
[----:B------:R-:W-:Y:S05]  /*2150*/  WARPSYNC.COLLECTIVE R32, `(.L_x_2673) ;  /* 0x0000000020087348 */ /* 0x000fea0003c00000 */
[----:B------:R0:W1:Y:S02]  /*2160*/  SHFL.UP P0, R0, R3, R0, R31 ;  /* 0x0400000003007389 */ /* 0x000064000000001f */
[----:B01----:R-:W-:Y:S01]  /*2170*/  ENDCOLLECTIVE ;  /* 0x000000000000791b */ /* 0x003fe20003800000 */
.L_x_2673:
[----:B------:R-:W-:Y:S02]  /*2180*/  IMAD.MOV.U32 R3, RZ, RZ, R4 ;  /* 0x000000ffff037224 */ /* 0x000fe400078e0004 */
[----:B------:R-:W-:-:S05]  /*2190*/  FADD.FTZ R0, R5, R0 ;  /* 0x0000000005007221 */ /* 0x000fca0000010000 */
[----:B------:R-:W-:Y:S01]  /*21a0*/  @P1 FSEL R5, R0, R5, !P2 ;  /* 0x0000000500051208 */ /* 0x000fe20005000000 */
[----:B------:R-:W-:-:S11]  /*21b0*/  HFMA2.MMA R0, -RZ, RZ, 0, 4.76837158203125e-07 ;  /* 0x00000008ff007435 */ /* 0x000fd600000001ff */
[----:B------:R-:W-:Y:S05]  /*21c0*/  WARPSYNC.COLLECTIVE R32, `(.L_x_2674) ;  /* 0x0000000020087348 */ /* 0x000fea0003c00000 */
[----:B------:R0:W1:Y:S02]  /*21d0*/  SHFL.UP P0, R0, R3, R0, R31 ;  /* 0x0400000003007389 */ /* 0x000064000000001f */
[----:B01----:R-:W-:Y:S01]  /*21e0*/  ENDCOLLECTIVE ;  /* 0x000000000000791b */ /* 0x003fe20003800000 */
.L_x_2674:
        /* <DEDUP_REMOVED lines=11> */
.L_x_2675:
        /* <DEDUP_REMOVED lines=8> */
.L_x_2676:
[----:B------:R-:W-:Y:S02]  /*2320*/  IMAD.MOV.U32 R3, RZ, RZ, R4 ;  /* 0x000000ffff037224 */ /* 0x000fe400078e0004 */
[----:B------:R-:W-:Y:S01]  /*2330*/  IMAD.MOV.U32 R36, RZ, RZ, R0 ;  /* 0x000000ffff247224 */ /* 0x000fe200078e0000 */
[----:B------:R-:W-:-:S03]  /*2340*/  MOV R0, 0x10 ;  /* 0x0000001000007802 */ /* 0x000fc60000000f00 */
[----:B------:R-:W-:-:S07]  /*2350*/  FADD.FTZ R36, R5, R36 ;  /* 0x0000002405247221 */ /* 0x000fce0000010000 */
[----:B------:R-:W-:Y:S05]  /*2360*/  WARPSYNC.COLLECTIVE R32, `(.L_x_2677) ;  /* 0x0000000020087348 */ /* 0x000fea0003c00000 */
[----:B------:R0:W1:Y:S02]  /*2370*/  SHFL.UP P0, R0, R3, R0, R31 ;  /* 0x0400000003007389 */ /* 0x000064000000001f */
[----:B01----:R-:W-:Y:S01]  /*2380*/  ENDCOLLECTIVE ;  /* 0x000000000000791b */ /* 0x003fe20003800000 */
.L_x_2677:
[----:B------:R-:W-:Y:S01]  /*2390*/  IMAD.MOV.U32 R3, RZ, RZ, R6 ;  /* 0x000000ffff037224 */ /* 0x000fe200078e0006 */
[----:B------:R-:W-:Y:S01]  /*23a0*/  ISETP.GE.AND P0, PT, R34, 0x10, PT ;  /* 0x000000102200780c */ /* 0x000fe20003f06270 */
[----:B------:R-:W-:Y:S01]  /*23b0*/  IMAD.MOV.U32 R33, RZ, RZ, R0 ;  /* 0x000000ffff217224 */ /* 0x000fe200078e0000 */
[----:B------:R-:W-:-:S03]  /*23c0*/  HFMA2.MMA R0, -RZ, RZ, 0, 5.9604644775390625e-08 ;  /* 0x00000001ff007435 */ /* 0x000fc600000001ff */
[----:B------:R-:W-:-:S08]  /*23d0*/  FADD.FTZ R33, R4, R33 ;  /* 0x0000002104217221 */ /* 0x000fd00000010000 */
[----:B------:R-:W-:Y:S02]  /*23e0*/  @P0 FSEL R4, R33, R4, !P1 ;  /* 0x0000000421040208 */ /* 0x000fe40004800000 */
[----:B------:R-:W-:-:S07]  /*23f0*/  @P0 FSEL R5, R36, R5, !P1 ;  /* 0x0000000524050208 */ /* 0x000fce0004800000 */
[----:B------:R-:W-:Y:S05]  /*2400*/  WARPSYNC.COLLECTIVE R32, `(.L_x_2678) ;  /* 0x0000000020087348 */ /* 0x000fea0003c00000 */
[----:B------:R0:W1:Y:S02]  /*2410*/  SHFL.UP P0, R0, R3, R0, R31 ;  /* 0x0400000003007389 */ /* 0x000064000000001f */
[----:B01----:R-:W-:Y:S01]  /*2420*/  ENDCOLLECTIVE ;  /* 0x000000000000791b */ /* 0x003fe20003800000 */
.L_x_2678:
        /* <DEDUP_REMOVED lines=8> */
.L_x_2679:
[----:B------:R-:W-:Y:S02]  /*24b0*/  IMAD.MOV.U32 R3, RZ, RZ, R4 ;  /* 0x000000ffff037224 */ /* 0x000fe400078e0004 */
[----:B------:R-:W-:Y:S01]  /*24c0*/  IMAD.MOV.U32 R5, RZ, RZ, R0 ;  /* 0x000000ffff057224 */ /* 0x000fe200078e0000 */
[----:B------:R-:W-:-:S11]  /*24d0*/  HFMA2.MMA R0, -RZ, RZ, 0, 5.9604644775390625e-08 ;  /* 0x00000001ff007435 */ /* 0x000fd600000001ff */
[----:B------:R-:W-:Y:S05]  /*24e0*/  WARPSYNC.COLLECTIVE R32, `(.L_x_2680) ;  /* 0x0000000020087348 */ /* 0x000fea0003c00000 */
[----:B------:R0:W1:Y:S02]  /*24f0*/  SHFL.UP P0, R0, R3, R0, R31 ;  /* 0x0400000003007389 */ /* 0x000064000000001f */
[----:B01----:R-:W-:Y:S01]  /*2500*/  ENDCOLLECTIVE ;  /* 0x000000000000791b */ /* 0x003fe20003800000 */
.L_x_2680:
[----:B------:R-:W-:Y:S01]  /*2510*/  IMAD.MOV.U32 R4, RZ, RZ, R0 ;  /* 0x000000ffff047224 */ /* 0x000fe200078e0000 */
[----:B------:R-:W-:Y:S06]  /*2520*/  BRA `(.L_x_2681) ;  /* 0xffffffec00fc7947 */ /* 0x000fec000383ffff */
.L_x_2682:
        /* <DEDUP_REMOVED lines=13> */
.L_x_4484:


//--------------------- .text._Z30group_norm_nhwc_fwd_sum_kernelI11Bf16IOFp32WLi120EEv26Group_norm_nhwc_fwd_params --------------------------
	.section	.text._Z30group_norm_nhwc_fwd_sum_kernelI11Bf16IOFp32WLi120EEv26Group_norm_nhwc_fwd_params,"ax",@progbits
	.align	128
        .global         _Z30group_norm_nhwc_fwd_sum_kernelI11Bf16IOFp32WLi120EEv26Group_norm_nhwc_fwd_params
        .type           _Z30group_norm_nhwc_fwd_sum_kernelI11Bf16IOFp32WLi120EEv26Group_norm_nhwc_fwd_params,@function
        .size           _Z30group_norm_nhwc_fwd_sum_kernelI11Bf16IOFp32WLi120EEv26Group_norm_nhwc_fwd_params,(.L_x_4485 - _Z30group_norm_nhwc_fwd_sum_kernelI11Bf16IOFp32WLi120EEv26Group_norm_nhwc_fwd_params)
        .other          _Z30group_norm_nhwc_fwd_sum_kernelI11Bf16IOFp32WLi120EEv26Group_norm_nhwc_fwd_params,@"STO_CUDA_ENTRY STV_DEFAULT"
_Z30group_norm_nhwc_fwd_sum_kernelI11Bf16IOFp32WLi120EEv26Group_norm_nhwc_fwd_params:
.text._Z30group_norm_nhwc_fwd_sum_kernelI11Bf16IOFp32WLi120EEv26Group_norm_nhwc_fwd_params:
        /* <DEDUP_REMOVED lines=40> */
.L_x_2685:
        /* <DEDUP_REMOVED lines=28> */
.L_x_2684:
        /* <DEDUP_REMOVED lines=9> */
.L_x_2686:
        /* <DEDUP_REMOVED lines=97> */
.L_x_2683:
[----:B------:R-:W-:Y:S01]  /*0ae0*/  ULDC UR9, c[0x0][0x29c] ;  /* 0x0000a70000097ab9 */ /* 0x000fe20000000800 */
[----:B------:R-:W0:Y:S01]  /*0af0*/  S2R R7, SR_CgaCtaId ;  /* 0x0000000000077919 */ /* 0x000e220000008800 */
[----:B------:R-:W1:Y:S01]  /*0b00*/  I2F.U32.RP R2, UR9 ;  /* 0x0000000900027d06 */ /* 0x000e620008209000 */
[----:B------:R-:W-:-:S07]  /*0b10*/  ISETP.NE.U32.AND P2, PT, RZ, UR9, PT ;  /* 0x00000009ff007c0c */ /* 0x000fce000bf45070 */
[----:B-1----:R-:W1:Y:S02]  /*0b20*/  MUFU.RCP R2, R2 ;  /* 0x0000000200027308 */ /* 0x002e640000001000 */
[----:B-1----:R-:W-:Y:S02]  /*0b30*/  IADD3 R8, R2, 0xffffffe, RZ ;  /* 0x0ffffffe02087810 */ /* 0x002fe40007ffe0ff */
[----:B------:R-:W-:-:S04]  /*0b40*/  LEA.HI R2, R0, R0, RZ, 0x1e ;  /* 0x0000000000027211 */ /* 0x000fc800078ff0ff */
[----:B------:R1:W2:Y:S02]  /*0b50*/  F2I.FTZ.U32.TRUNC.NTZ R9, R8 ;  /* 0x0000000800097305 */ /* 0x0002a4000021f000 */
[----:B-1----:R-:W-:Y:S02]  /*0b60*/  IMAD.MOV.U32 R8, RZ, RZ, RZ ;  /* 0x000000ffff087224 */ /* 0x002fe400078e00ff */
[----:B--2---:R-:W-:-:S04]  /*0b70*/  IMAD.MOV R5, RZ, RZ, -R9 ;  /* 0x000000ffff057224 */ /* 0x004fc800078e0a09 */
[----:B------:R-:W-:-:S04]  /*0b80*/  IMAD R5, R5, UR9, RZ ;  /* 0x0000000905057c24 */ /* 0x000fc8000f8e02ff */
[----:B------:R-:W-:Y:S01]  /*0b90*/  IMAD.HI.U32 R5, R9, R5, R8 ;  /* 0x0000000509057227 */ /* 0x000fe200078e0008 */
[----:B------:R-:W-:-:S04]  /*0ba0*/  MOV R8, 0x400 ;  /* 0x0000040000087802 */ /* 0x000fc80000000f00 */
[----:B0-----:R-:W-:Y:S01]  /*0bb0*/  LEA R11, R7, R8, 0x18 ;  /* 0x00000008070b7211 */ /* 0x001fe200078ec0ff */
[----:B------:R-:W-:-:S05]  /*0bc0*/  IMAD.HI.U32 R5, R5, R4, RZ ;  /* 0x0000000405057227 */ /* 0x000fca00078e00ff */
[----:B------:R-:W-:-:S05]  /*0bd0*/  IADD3 R9, -R5, RZ, RZ ;  /* 0x000000ff05097210 */ /* 0x000fca0007ffe1ff */
[----:B------:R-:W-:-:S05]  /*0be0*/  IMAD R9, R9, UR9, R4 ;  /* 0x0000000909097c24 */ /* 0x000fca000f8e0204 */
[----:B------:R-:W-:-:S13]  /*0bf0*/  ISETP.GE.U32.AND P0, PT, R9, UR9, PT ;  /* 0x0000000909007c0c */ /* 0x000fda000bf06070 */
[----:B------:R-:W-:Y:S02]  /*0c00*/  @P0 VIADD R9, R9, -UR9 ;  /* 0x8000000909090c36 */ /* 0x000fe40008000000 */
        /* <DEDUP_REMOVED lines=51> */
.L_x_2702:
        /* <DEDUP_REMOVED lines=12> */
.L_x_2690:
[----:B------:R-:W-:Y:S05]  /*1000*/  BSYNC B0 ;  /* 0x0000000000007941 */ /* 0x000fea0003800000 */
.L_x_2689:
[----:B------:R-:W-:-:S13]  /*1010*/  R2UR UR4, R11 ;  /* 0x000000000b0472ca */ /* 0x000fda00000e0000 */
[----:B------:R-:W-:Y:S05]  /*1020*/  BRA.DIV UR4, `(.L_x_2691) ;  /* 0x0000000a04907947 */ /* 0x000fea000b800000 */
[----:B------:R-:W-:Y:S01]  /*1030*/  NOP ;  /* 0x0000000000007918 */ /* 0x000fe20000000000 */
[----:B------:R1:W-:Y:S04]  /*1040*/  STS [R10+0xc0], R3 ;  /* 0x0000c0030a007388 */ /* 0x0003e80000000800 */
[----:B------:R1:W-:Y:S04]  /*1050*/  STS [R10+0xc4], R12 ;  /* 0x0000c40c0a007388 */ /* 0x0003e80000000800 */
[----:B------:R1:W-:Y:S01]  /*1060*/  STS [R10+0xc8], R13 ;  /* 0x0000c80d0a007388 */ /* 0x0003e20000000800 */
[----:B------:R-:W-:Y:S01]  /*1070*/  NOP ;  /* 0x0000000000007918 */ /* 0x000fe20000000000 */
.L_x_2706:
        /* <DEDUP_REMOVED lines=12> */
.L_x_2693:
[----:B------:R-:W-:Y:S05]  /*1140*/  BSYNC B0 ;  /* 0x0000000000007941 */ /* 0x000fea0003800000 */
.L_x_2692:
[----:B------:R-:W-:-:S13]  /*1150*/  R2UR UR4, R11 ;  /* 0x000000000b0472ca */ /* 0x000fda00000e0000 */
[----:B------:R-:W-:Y:S05]  /*1160*/  BRA.DIV UR4, `(.L_x_2694) ;  /* 0x0000000a04707947 */ /* 0x000fea000b800000 */
[----:B------:R-:W-:Y:S01]  /*1170*/  NOP ;  /* 0x0000000000007918 */ /* 0x000fe20000000000 */
[----:B------:R2:W-:Y:S04]  /*1180*/  STS [R10+0xc0], R3 ;  /* 0x0000c0030a007388 */ /* 0x0005e80000000800 */
[----:B------:R2:W-:Y:S04]  /*1190*/  STS [R10+0xc4], R12 ;  /* 0x0000c40c0a007388 */ /* 0x0005e80000000800 */
[----:B------:R2:W-:Y:S01]  /*11a0*/  STS [R10+0xc8], R13 ;  /* 0x0000c80d0a007388 */ /* 0x0005e20000000800 */
[----:B------:R-:W-:Y:S01]  /*11b0*/  NOP ;  /* 0x0000000000007918 */ /* 0x000fe20000000000 */
.L_x_2710:
        /* <DEDUP_REMOVED lines=12> */
.L_x_2696:
[----:B------:R-:W-:Y:S05]  /*1280*/  BSYNC B0 ;  /* 0x0000000000007941 */ /* 0x000fea0003800000 */
.L_x_2695:
[----:B------:R-:W-:-:S13]  /*1290*/  R2UR UR4, R11 ;  /* 0x000000000b0472ca */ /* 0x000fda00000e0000 */
[----:B------:R-:W-:Y:S05]  /*12a0*/  BRA.DIV UR4, `(.L_x_2697) ;  /* 0x0000000a04507947 */ /* 0x000fea000b800000 */
[----:B------:R-:W-:Y:S01]  /*12b0*/  NOP ;  /* 0x0000000000007918 */ /* 0x000fe20000000000 */
[----:B------:R3:W-:Y:S04]  /*12c0*/  STS [R10+0xc0], R3 ;  /* 0x0000c0030a007388 */ /* 0x0007e80000000800 */
[----:B------:R3:W-:Y:S04]  /*12d0*/  STS [R10+0xc4], R12 ;  /* 0x0000c40c0a007388 */ /* 0x0007e80000000800 */
[----:B------:R3:W-:Y:S01]  /*12e0*/  STS [R10+0xc8], R13 ;  /* 0x0000c80d0a007388 */ /* 0x0007e20000000800 */
[----:B------:R-:W-:Y:S01]  /*12f0*/  NOP ;  /* 0x0000000000007918 */ /* 0x000fe20000000000 */
.L_x_2714:
        /* <DEDUP_REMOVED lines=12> */
.L_x_2699:
[----:B------:R-:W-:Y:S05]  /*13c0*/  BSYNC B0 ;  /* 0x0000000000007941 */ /* 0x000fea0003800000 */
.L_x_2698:
        /* <DEDUP_REMOVED lines=25> */
.L_x_2720:
        /* <DEDUP_REMOVED lines=22> */
[----:B----4-:R-:W-:Y:S01]  /*16c0*/  @!P0 FADD.FTZ R22, R3, R22 ;  /* 0x0000001603168221 */ /* 0x010fe20000010000 */
[----:B------:R-:W-:Y:S01]  /*16d0*/  IADD3 R3, R12, R21, RZ ;  /* 0x000000150c037210 */ /* 0x000fe20007ffe0ff */
[----:B------:R4:W-:Y:S04]  /*16e0*/  STS [R6+0x230], R21 ;  /* 0x0002301506007388 */ /* 0x0009e80000000800 */
[----:B------:R4:W-:Y:S01]  /*16f0*/  STS [R6+0x23c], R3 ;  /* 0x00023c0306007388 */ /* 0x0009e20000000800 */
[----:B-----5:R-:W-:Y:S01]  /*1700*/  @!P0 FADD.FTZ R24, R11, R24 ;  /* 0x000000180b188221 */ /* 0x020fe20000010000 */
[----:B------:R-:W-:-:S02]  /*1710*/  IMAD.IADD R11, R14, 0x1, R3 ;  /* 0x000000010e0b7824 */ /* 0x000fc400078e0203 */
[----:B------:R4:W-:Y:S01]  /*1720*/  STS [R6+0x234], R22 ;  /* 0x0002341606007388 */ /* 0x0009e20000000800 */
[C---:B------:R-:W-:Y:S02]  /*1730*/  ISETP.NE.AND P0, PT, R18.reuse, RZ, PT ;  /* 0x000000ff1200720c */ /* 0x040fe40003f05270 */
[----:B------:R-:W-:Y:S01]  /*1740*/  IADD3 R23, R18, R11, RZ ;  /* 0x0000000b12177210 */ /* 0x000fe20007ffe0ff */
[----:B------:R4:W-:Y:S01]  /*1750*/  STS [R6+0x248], R11 ;  /* 0x0002480b06007388 */ /* 0x0009e20000000800 */
[----:B------:R-:W-:-:S03]  /*1760*/  @!P3 FADD.FTZ R13, R13, R22 ;  /* 0x000000160d0db221 */ /* 0x000fc60000010000 */
        /* <DEDUP_REMOVED lines=13> */
.L_x_2687:
[----:B------:R-:W-:Y:S05]  /*1840*/  WARPSYNC.ALL ;  /* 0x0000000000007948 */ /* 0x000fea0003800000 */
[----:B------:R-:W-:Y:S01]  /*1850*/  BAR.SYNC.DEFER_BLOCKING 0x0 ;  /* 0x0000000000007b1d */ /* 0x000fe20000010000 */
[----:B------:R-:W-:-:S07]  /*1860*/  UIADD3 UR4, UR9, -0x2, URZ ;  /* 0xfffffffe09047890 */ /* 0x000fce000fffe03f */
[----:B----4-:R-:W1:Y:S01]  /*1870*/  LDC R11, c[0x0][0x298] ;  /* 0x0000a600ff0b7b82 */ /* 0x010e620000000800 */
[----:B------:R-:W-:-:S07]  /*1880*/  ISETP.NE.AND P1, PT, R4, UR4, PT ;  /* 0x0000000404007c0c */ /* 0x000fce000bf25270 */
[----:B------:R-:W2:Y:S06]  /*1890*/  LDC R13, c[0x0][0x288] ;  /* 0x0000a200ff0d7b82 */ /* 0x000eac0000000800 */
[----:B------:R-:W-:Y:S01]  /*18a0*/  @!P1 VIADD R4, R8, 0x950 ;  /* 0x0000095008049836 */ /* 0x000fe20000000000 */
[----:B0-----:R-:W-:Y:S04]  /*18b0*/  @!P1 LDS R3, [R9+0x238] ;  /* 0x0002380009039984 */ /* 0x001fe80000000800 */
[----:B------:R-:W-:Y:S01]  /*18c0*/  @!P1 LEA R4, R7, R4, 0x18 ;  /* 0x0000000407049211 */ /* 0x000fe200078ec0ff */
[----:B------:R-:W0:Y:S03]  /*18d0*/  @!P1 LDS R2, [R9+0x234] ;  /* 0x0002340009029984 */ /* 0x000e260000000800 */
[----:B------:R-:W-:Y:S01]  /*18e0*/  @!P1 LEA R4, R5, R4, 0x3 ;  /* 0x0000000405049211 */ /* 0x000fe200078e18ff */
[----:B-1----:R-:W-:-:S05]  /*18f0*/  IMAD R6, R11, UR5, R0 ;  /* 0x000000050b067c24 */ /* 0x002fca000f8e0200 */
[----:B--2---:R-:W-:-:S04]  /*1900*/  ISETP.GE.AND P0, PT, R6, R13, PT ;  /* 0x0000000d0600720c */ /* 0x004fc80003f06270 */
[----:B------:R-:W-:Y:S01]  /*1910*/  ISETP.GE.U32.OR P0, PT, R0, R11, P0 ;  /* 0x0000000b0000720c */ /* 0x000fe20000706470 */
[----:B0-----:R0:W-:Y:S01]  /*1920*/  @!P1 STS.64 [R4], R2 ;  /* 0x0000000204009388 */ /* 0x0011e20000000a00 */
        /* <DEDUP_REMOVED lines=16> */
.L_x_2688:
[----:B0-----:R-:W-:Y:S05]  /*1a30*/  WARPSYNC.COLLECTIVE R11, `(.L_x_2701) ;  /* 0x000000000b087348 */ /* 0x001fea0003c00000 */
[----:B------:R-:W-:Y:S01]  /*1a40*/  NOP ;  /* 0x0000000000007918 */ /* 0x000fe20000000000 */
[----:B0-----:R-:W-:Y:S01]  /*1a50*/  ENDCOLLECTIVE ;  /* 0x000000000000791b */ /* 0x001fe20003800000 */
.L_x_2701:
[----:B------:R-:W-:Y:S05]  /*1a60*/  BRA `(.L_x_2702) ;  /* 0xfffffff400347947 */ /* 0x000fea000383ffff */
.L_x_2691:
[----:B------:R-:W-:Y:S01]  /*1a70*/  BSSY B0, `(.L_x_2703) ;  /* 0x0000004000007945 */ /* 0x000fe20003800000 */
[----:B0-----:R-:W-:Y:S05]  /*1a80*/  WARPSYNC.COLLECTIVE R11, `(.L_x_2704) ;  /* 0x000000000b087348 */ /* 0x001fea0003c00000 */
[----:B------:R-:W-:Y:S01]  /*1a90*/  NOP ;  /* 0x0000000000007918 */ /* 0x000fe20000000000 */
[----:B0-----:R-:W-:Y:S01]  /*1aa0*/  ENDCOLLECTIVE ;  /* 0x000000000000791b */ /* 0x001fe20003800000 */
.L_x_2704:
[----:B------:R-:W-:Y:S05]  /*1ab0*/  BSYNC B0 ;  /* 0x0000000000007941 */ /* 0x000fea0003800000 */
.L_x_2703:
[----:B------:R0:W-:Y:S04]  /*1ac0*/  STS [R10+0xc0], R3 ;  /* 0x0000c0030a007388 */ /* 0x0001e80000000800 */
[----:B------:R0:W-:Y:S04]  /*1ad0*/  STS [R10+0xc4], R12 ;  /* 0x0000c40c0a007388 */ /* 0x0001e80000000800 */
[----:B------:R0:W-:Y:S02]  /*1ae0*/  STS [R10+0xc8], R13 ;  /* 0x0000c80d0a007388 */ /* 0x0001e40000000800 */
[----:B0-----:R-:W-:Y:S05]  /*1af0*/  WARPSYNC.COLLECTIVE R11, `(.L_x_2705) ;  /* 0x000000000b087348 */ /* 0x001fea0003c00000 */
[----:B------:R-:W-:Y:S01]  /*1b00*/  NOP ;  /* 0x0000000000007918 */ /* 0x000fe20000000000 */
[----:B0-----:R-:W-:Y:S01]  /*1b10*/  ENDCOLLECTIVE ;  /* 0x000000000000791b */ /* 0x001fe20003800000 */
.L_x_2705:
[----:B------:R-:W-:Y:S05]  /*1b20*/  BRA `(.L_x_2706) ;  /* 0xfffffff400547947 */ /* 0x000fea000383ffff */
.L_x_2694:
[----:B------:R-:W-:Y:S01]  /*1b30*/  BSSY B0, `(.L_x_2707) ;  /* 0x0000004000007945 */ /* 0x000fe20003800000 */
[----:B01----:R-:W-:Y:S05]  /*1b40*/  WARPSYNC.COLLECTIVE R11, `(.L_x_2708) ;  /* 0x000000000b087348 */ /* 0x003fea0003c00000 */
[----:B------:R-:W-:Y:S01]  /*1b50*/  NOP ;  /* 0x0000000000007918 */ /* 0x000fe20000000000 */
[----:B01----:R-:W-:Y:S01]  /*1b60*/  ENDCOLLECTIVE ;  /* 0x000000000000791b */ /* 0x003fe20003800000 */
.L_x_2708:
[----:B------:R-:W-:Y:S05]  /*1b70*/  BSYNC B0 ;  /* 0x0000000000007941 */ /* 0x000fea0003800000 */
.L_x_2707:
[----:B------:R0:W-:Y:S04]  /*1b80*/  STS [R10+0xc0], R3 ;  /* 0x0000c0030a007388 */ /* 0x0001e80000000800 */
[----:B------:R0:W-:Y:S04]  /*1b90*/  STS [R10+0xc4], R12 ;  /* 0x0000c40c0a007388 */ /* 0x0001e80000000800 */
[----:B------:R0:W-:Y:S02]  /*1ba0*/  STS [R10+0xc8], R13 ;  /* 0x0000c80d0a007388 */ /* 0x0001e40000000800 */
[----:B0-----:R-:W-:Y:S05]  /*1bb0*/  WARPSYNC.COLLECTIVE R11, `(.L_x_2709) ;  /* 0x000000000b087348 */ /* 0x001fea0003c00000 */
[----:B------:R-:W-:Y:S01]  /*1bc0*/  NOP ;  /* 0x0000000000007918 */ /* 0x000fe20000000000 */
[----:B0-----:R-:W-:Y:S01]  /*1bd0*/  ENDCOLLECTIVE ;  /* 0x000000000000791b */ /* 0x001fe20003800000 */
.L_x_2709:
[----:B------:R-:W-:Y:S05]  /*1be0*/  BRA `(.L_x_2710) ;  /* 0xfffffff400747947 */ /* 0x000fea000383ffff */
.L_x_2697:
[----:B------:R-:W-:Y:S01]  /*1bf0*/  BSSY B0, `(.L_x_2711) ;  /* 0x0000004000007945 */ /* 0x000fe20003800000 */
[----:B012---:R-:W-:Y:S05]  /*1c00*/  WARPSYNC.COLLECTIVE R11, `(.L_x_2712) ;  /* 0x000000000b087348 */ /* 0x007fea0003c00000 */
[----:B------:R-:W-:Y:S01]  /*1c10*/  NOP ;  /* 0x0000000000007918 */ /* 0x000fe20000000000 */
[----:B012---:R-:W-:Y:S01]  /*1c20*/  ENDCOLLECTIVE ;  /* 0x000000000000791b */ /* 0x007fe20003800000 */
.L_x_2712:
[----:B------:R-:W-:Y:S05]  /*1c30*/  BSYNC B0 ;  /* 0x0000000000007941 */ /* 0x000fea0003800000 */
.L_x_2711:
[----:B------:R0:W-:Y:S04]  /*1c40*/  STS [R10+0xc0], R3 ;  /* 0x0000c0030a007388 */ /* 0x0001e80000000800 */
[----:B------:R0:W-:Y:S04]  /*1c50*/  STS [R10+0xc4], R12 ;  /* 0x0000c40c0a007388 */ /* 0x0001e80000000800 */
[----:B------:R0:W-:Y:S02]  /*1c60*/  STS [R10+0xc8], R13 ;  /* 0x0000c80d0a007388 */ /* 0x0001e40000000800 */
[----:B0-----:R-:W-:Y:S05]  /*1c70*/  WARPSYNC.COLLECTIVE R11, `(.L_x_2713) ;  /* 0x000000000b087348 */ /* 0x001fea0003c00000 */
[----:B------:R-:W-:Y:S01]  /*1c80*/  NOP ;  /* 0x0000000000007918 */ /* 0x000fe20000000000 */
[----:B0-----:R-:W-:Y:S01]  /*1c90*/  ENDCOLLECTIVE ;  /* 0x000000000000791b */ /* 0x001fe20003800000 */
.L_x_2713:
[----:B------:R-:W-:Y:S05]  /*1ca0*/  BRA `(.L_x_2714) ;  /* 0xfffffff400947947 */ /* 0x000fea000383ffff */
.L_x_2700:
[----:B------:R-:W-:Y:S01]  /*1cb0*/  BSSY B0, `(.L_x_2715) ;  /* 0x0000005000007945 */ /* 0x000fe20003800000 */
[----:B------:R-:W-:-:S13]  /*1cc0*/  ISETP.GE.U32.AND P0, PT, R2, 0x10, PT ;  /* 0x000000100200780c */ /* 0x000fda0003f06070 */
[----:B0123--:R-:W-:Y:S05]  /*1cd0*/  WARPSYNC.COLLECTIVE R11, `(.L_x_2716) ;  /* 0x000000000b087348 */ /* 0x00ffea0003c00000 */
[----:B------:R-:W-:Y:S01]  /*1ce0*/  NOP ;  /* 0x0000000000007918 */ /* 0x000fe20000000000 */
[----:B0123--:R-:W-:Y:S01]  /*1cf0*/  ENDCOLLECTIVE ;  /* 0x000000000000791b */ /* 0x00ffe20003800000 */
.L_x_2716:
[----:B------:R-:W-:Y:S05]  /*1d00*/  BSYNC B0 ;  /* 0x0000000000007941 */ /* 0x000fea0003800000 */
.L_x_2715:
[----:B------:R0:W-:Y:S01]  /*1d10*/  STS [R10+0xc0], R3 ;  /* 0x0000c0030a007388 */ /* 0x0001e20000000800 */
[----:B------:R-:W-:-:S03]  /*1d20*/  ISETP.NE.OR P1, PT, R3, RZ, !P0 ;  /* 0x000000ff0300720c */ /* 0x000fc60004725670 */
[----:B------:R0:W-:Y:S04]  /*1d30*/  STS [R10+0xc4], R12 ;  /* 0x0000c40c0a007388 */ /* 0x0001e80000000800 */
[----:B------:R0:W-:Y:S06]  /*1d40*/  STS [R10+0xc8], R13 ;  /* 0x0000c80d0a007388 */ /* 0x0001ec0000000800 */
[----:B0-----:R-:W-:Y:S05]  /*1d50*/  WARPSYNC.COLLECTIVE R11, `(.L_x_2717) ;  /* 0x000000000b087348 */ /* 0x001fea0003c00000 */
[----:B------:R-:W-:Y:S01]  /*1d60*/  NOP ;  /* 0x0000000000007918 */ /* 0x000fe20000000000 */
[----:B0-----:R-:W-:Y:S01]  /*1d70*/  ENDCOLLECTIVE ;  /* 0x000000000000791b */ /* 0x001fe20003800000 */
.L_x_2717:
        /* <DEDUP_REMOVED lines=9> */
.L_x_2718:
        /* <DEDUP_REMOVED lines=9> */
.L_x_2719:
[----:B------:R-:W-:Y:S05]  /*1ea0*/  BRA `(.L_x_2720) ;  /* 0xfffffff400ac7947 */ /* 0x000fea000383ffff */
.L_x_2721:
        /* <DEDUP_REMOVED lines=13> */
.L_x_4485:


//--------------------- .text._Z30group_norm_nhwc_fwd_sum_kernelI11Bf16IOFp32WLi140EEv26Group_norm_nhwc_fwd_params --------------------------
	.section	.text._Z30group_norm_nhwc_fwd_sum_kernelI11Bf16IOFp32WLi140EEv26Group_norm_nhwc_fwd_params,"ax",@progbits
	.align	128
        .global         _Z30group_norm_nhwc_fwd_sum_kernelI11Bf16IOFp32WLi140EEv26Group_norm_nhwc_fwd_params
        .type           _Z30group_norm_nhwc_fwd_sum_kernelI11Bf16IOFp32WLi140EEv26Group_norm_nhwc_fwd_params,@function
        .size           _Z30group_norm_nhwc_fwd_sum_kernelI11Bf16IOFp32WLi140EEv26Group_norm_nhwc_fwd_params,(.L_x_4486 - _Z30group_norm_nhwc_fwd_sum_kernelI11Bf16IOFp32WLi140EEv26Group_norm_nhwc_fwd_params)
        .other          _Z30group_norm_nhwc_fwd_sum_kernelI11Bf16IOFp32WLi140EEv26Group_norm_nhwc_fwd_params,@"STO_CUDA_ENTRY STV_DEFAULT"
_Z30group_norm_nhwc_fwd_sum_kernelI11Bf16IOFp32WLi140EEv26Group_norm_nhwc_fwd_params:
.text._Z30group_norm_nhwc_fwd_sum_kernelI11Bf16IOFp32WLi140EEv26Group_norm_nhwc_fwd_params:
        /* <DEDUP_REMOVED lines=40> */
.L_x_2724:
        /* <DEDUP_REMOVED lines=28> */
.L_x_2723:
        /* <DEDUP_REMOVED lines=9> */
.L_x_2725:
        /* <DEDUP_REMOVED lines=97> */
.L_x_2722:
        /* <DEDUP_REMOVED lines=10> */
[----:B------:R-:W-:Y:S01]  /*0b80*/  IMAD.HI.U32 R9, R9, R7, R8 ;  /* 0x0000000709097227 */ /* 0x000fe200078e0008 */
[----:B------:R-:W-:-:S05]  /*0b90*/  MOV R8, 0x400 ;  /* 0x0000040000087802 */ /* 0x000fca0000000f00 */
        /* <DEDUP_REMOVED lines=8> */
[----:B------:R-:W-:Y:S02]  /*0c20*/  @P0 VIADD R7, R7, -UR9 ;  /* 0x8000000907070c36 */ /* 0x000fe40008000000 */
[----:B------:R-:W-:-:S03]  /*0c30*/  @P0 VIADD R2, R2, 0x1 ;  /* 0x0000000102020836 */ /* 0x000fc60000000000 */
[----:B------:R-:W-:-:S13]  /*0c40*/  ISETP.GE.U32.AND P1, PT, R7, UR9, PT ;  /* 0x0000000907007c0c */ /* 0x000fda000bf26070 */
[----:B------:R-:W-:Y:S02]  /*0c50*/  @P1 IADD3 R2, R2, 0x1, RZ ;  /* 0x0000000102021810 */ /* 0x000fe40007ffe0ff */
        /* <DEDUP_REMOVED lines=51> */
.L_x_2741:
        /* <DEDUP_REMOVED lines=12> */
.L_x_2729:
[----:B------:R-:W-:Y:S05]  /*1050*/  BSYNC B0 ;  /* 0x0000000000007941 */ /* 0x000fea0003800000 */
.L_x_2728:
[----:B------:R-:W-:-:S13]  /*1060*/  R2UR UR4, R9 ;  /* 0x00000000090472ca */ /* 0x000fda00000e0000 */
[----:B------:R-:W-:Y:S05]  /*1070*/  BRA.DIV UR4, `(.L_x_2730) ;  /* 0x0000000a04c87947 */ /* 0x000fea000b800000 */
[----:B------:R-:W-:Y:S01]  /*1080*/  NOP ;  /* 0x0000000000007918 */ /* 0x000fe20000000000 */
[----:B------:R1:W-:Y:S04]  /*1090*/  STS [R12+0xc0], R7 ;  /* 0x0000c0070c007388 */ /* 0x0003e80000000800 */
[----:B------:R1:W-:Y:S04]  /*10a0*/  STS [R12+0xc4], R11 ;  /* 0x0000c40b0c007388 */ /* 0x0003e80000000800 */
[----:B------:R1:W-:Y:S01]  /*10b0*/  STS [R12+0xc8], R10 ;  /* 0x0000c80a0c007388 */ /* 0x0003e20000000800 */
[----:B------:R-:W-:Y:S01]  /*10c0*/  NOP ;  /* 0x0000000000007918 */ /* 0x000fe20000000000 */
.L_x_2745:
        /* <DEDUP_REMOVED lines=12> */
.L_x_2732:
[----:B------:R-:W-:Y:S05]  /*1190*/  BSYNC B0 ;  /* 0x0000000000007941 */ /* 0x000fea0003800000 */
.L_x_2731:
[----:B------:R-:W-:-:S13]  /*11a0*/  R2UR UR4, R9 ;  /* 0x00000000090472ca */ /* 0x000fda00000e0000 */
[----:B------:R-:W-:Y:S05]  /*11b0*/  BRA.DIV UR4, `(.L_x_2733) ;  /* 0x0000000a04a87947 */ /* 0x000fea000b800000 */
[----:B------:R-:W-:Y:S01]  /*11c0*/  NOP ;  /* 0x0000000000007918 */ /* 0x000fe20000000000 */
[----:B------:R2:W-:Y:S04]  /*11d0*/  STS [R12+0xc0], R7 ;  /* 0x0000c0070c007388 */ /* 0x0005e80000000800 */
[----:B------:R2:W-:Y:S04]  /*11e0*/  STS [R12+0xc4], R11 ;  /* 0x0000c40b0c007388 */ /* 0x0005e80000000800 */
[----:B------:R2:W-:Y:S01]  /*11f0*/  STS [R12+0xc8], R10 ;  /* 0x0000c80a0c007388 */ /* 0x0005e20000000800 */
[----:B------:R-:W-:Y:S01]  /*1200*/  NOP ;  /* 0x0000000000007918 */ /* 0x000fe20000000000 */
.L_x_2749:
        /* <DEDUP_REMOVED lines=12> */
.L_x_2735:
[----:B------:R-:W-:Y:S05]  /*12d0*/  BSYNC B0 ;  /* 0x0000000000007941 */ /* 0x000fea0003800000 */
.L_x_2734:
[----:B------:R-:W-:-:S13]  /*12e0*/  R2UR UR4, R9 ;  /* 0x00000000090472ca */ /* 0x000fda00000e0000 */
[----:B------:R-:W-:Y:S05]  /*12f0*/  BRA.DIV UR4, `(.L_x_2736) ;  /* 0x0000000a04887947 */ /* 0x000fea000b800000 */
[----:B------:R-:W-:Y:S01]  /*1300*/  NOP ;  /* 0x0000000000007918 */ /* 0x000fe20000000000 */
[----:B------:R3:W-:Y:S04]  /*1310*/  STS [R12+0xc0], R7 ;  /* 0x0000c0070c007388 */ /* 0x0007e80000000800 */
[----:B------:R3:W-:Y:S04]  /*1320*/  STS [R12+0xc4], R11 ;  /* 0x0000c40b0c007388 */ /* 0x0007e80000000800 */
[----:B------:R3:W-:Y:S01]  /*1330*/  STS [R12+0xc8], R10 ;  /* 0x0000c80a0c007388 */ /* 0x0007e20000000800 */
[----:B------:R-:W-:Y:S01]  /*1340*/  NOP ;  /* 0x0000000000007918 */ /* 0x000fe20000000000 */
.L_x_2753:
        /* <DEDUP_REMOVED lines=12> */
.L_x_2738:
[----:B------:R-:W-:Y:S05]  /*1410*/  BSYNC B0 ;  /* 0x0000000000007941 */ /* 0x000fea0003800000 */
.L_x_2737:
        /* <DEDUP_REMOVED lines=25> */
.L_x_2759:
[----:B------:R-:W1:Y:S01]  /*15b0*/  LDS R22, [R3+0x210] ;  /* 0x0002100003167984 */ /* 0x000e620000000800 */
[----:B------:R-:W-:Y:S02]  /*15c0*/  ISETP.NE.AND P1, PT, R0, RZ, PT ;  /* 0x000000ff0000720c */ /* 0x000fe40003f25270 */
[----:B------:R-:W-:Y:S01]  /*15d0*/  PLOP3.LUT P0, PT, PT, PT, PT, 0x80, 0x0 ;  /* 0x000000000000781c */ /* 0x000fe20003f0f070 */
[----:B------:R-:W2:Y:S01]  /*15e0*/  LDS R16, [R3+0x21c] ;  /* 0x00021c0003107984 */ /* 0x000ea20000000800 */
[----:B------:R-:W-:-:S03]  /*15f0*/  LEA R23, R5, R8, 0x18 ;  /* 0x0000000805177211 */ /* 0x000fc600078ec0ff */
[----:B0-----:R-:W0:Y:S02]  /*1600*/  LDS R11, [R12+0xb4] ;  /* 0x0000b4000c0b7984 */ /* 0x001e240000000800 */
[----:B------:R-:W-:Y:S02]  /*1610*/  IMAD R23, R0, 0x3c, R23 ;  /* 0x0000003c00177824 */ /* 0x000fe400078e0217 */
[----:B------:R-:W-:Y:S04]  /*1620*/  LDS R13, [R12+0xb8] ;  /* 0x0000b8000c0d7984 */ /* 0x000fe80000000800 */
[----:B------:R-:W3:Y:S04]  /*1630*/  LDS R24, [R3+0x214] ;  /* 0x0002140003187984 */ /* 0x000ee80000000800 */
[----:B------:R-:W-:Y:S04]  /*1640*/  LDS R26, [R3+0x218] ;  /* 0x00021800031a7984 */ /* 0x000fe80000000800 */
[----:B------:R-:W4:Y:S04]  /*1650*/  LDS R15, [R12+0xbc] ;  /* 0x0000bc000c0f7984 */ /* 0x000f280000000800 */
        /* <DEDUP_REMOVED lines=9> */
[----:B0-----:R-:W-:-:S03]  /*16f0*/  @P1 IADD3 R22, R11, R22, RZ ;  /* 0x000000160b161210 */ /* 0x001fc60007ffe0ff */
[----:B------:R-:W0:Y:S02]  /*1700*/  LDS R10, [R3+0x230] ;  /* 0x00023000030a7984 */ /* 0x000e240000000800 */
[----:B------:R-:W-:Y:S02]  /*1710*/  IMAD.IADD R11, R16, 0x1, R22 ;  /* 0x00000001100b7824 */ /* 0x000fe400078e0216 */
[----:B------:R-:W0:Y:S02]  /*1720*/  LDS R9, [R3+0x238] ;  /* 0x0002380003097984 */ /* 0x000e240000000800 */
[----:B---3--:R-:W-:Y:S02]  /*1730*/  @!P0 FADD.FTZ R24, R13, R24 ;  /* 0x000000180d188221 */ /* 0x008fe40000010000 */
[----:B------:R-:W3:Y:S04]  /*1740*/  LDS R7, [R3+0x23c] ;  /* 0x00023c0003077984 */ /* 0x000ee80000000800 */
[----:B------:R-:W3:Y:S01]  /*1750*/  LDS R6, [R3+0x244] ;  /* 0x0002440003067984 */ /* 0x000ee20000000800 */
[----:B----4-:R-:W-:-:S03]  /*1760*/  @!P0 FADD.FTZ R26, R15, R26 ;  /* 0x0000001a0f1a8221 */ /* 0x010fc60000010000 */
[----:B------:R4:W3:Y:S01]  /*1770*/  LDS R12, [R3+0x248] ;  /* 0x00024800030c7984 */ /* 0x0008e20000000800 */
[----:B-----5:R-:W-:Y:S02]  /*1780*/  ISETP.NE.AND P0, PT, R18, RZ, PT ;  /* 0x000000ff1200720c */ /* 0x020fe40003f05270 */
[----:B------:R-:W-:Y:S01]  /*1790*/  ISETP.NE.AND P1, PT, R20, RZ, PT ;  /* 0x000000ff1400720c */ /* 0x000fe20003f25270 */
[----:B------:R0:W-:Y:S01]  /*17a0*/  STS [R23+0x210], R22 ;  /* 0x0002101617007388 */ /* 0x0001e20000000800 */
[----:B------:R-:W-:Y:S01]  /*17b0*/  @!P2 FADD.FTZ R17, R17, R24 ;  /* 0x000000181111a221 */ /* 0x000fe20000010000 */
[----:B----4-:R-:W-:Y:S02]  /*17c0*/  IADD3 R3, R18, R11, RZ ;  /* 0x0000000b12037210 */ /* 0x010fe40007ffe0ff */
[----:B------:R4:W-:Y:S01]  /*17d0*/  STS [R23+0x21c], R11 ;  /* 0x00021c0b17007388 */ /* 0x0009e20000000800 */
[----:B------:R-:W-:Y:S02]  /*17e0*/  @!P2 FADD.FTZ R19, R19, R26 ;  /* 0x0000001a1313a221 */ /* 0x000fe40000010000 */
[----:B------:R-:W-:Y:S01]  /*17f0*/  IMAD.IADD R20, R20, 0x1, R3 ;  /* 0x0000000114147824 */ /* 0x000fe200078e0203 */
[----:B------:R4:W-:Y:S01]  /*1800*/  STS [R23+0x214], R24 ;  /* 0x0002141817007388 */ /* 0x0009e20000000800 */
[----:B-1----:R-:W-:-:S03]  /*1810*/  ISETP.NE.AND P2, PT, R21, RZ, PT ;  /* 0x000000ff1500720c */ /* 0x002fc60003f45270 */
[----:B------:R-:W-:Y:S01]  /*1820*/  IADD3 R21, R21, R20, RZ ;  /* 0x0000001415157210 */ /* 0x000fe20007ffe0ff */
[----:B--2---:R-:W-:Y:S01]  /*1830*/  @!P0 FADD.FTZ R14, R14, R17 ;  /* 0x000000110e0e8221 */ /* 0x004fe20000010000 */
[----:B------:R4:W-:Y:S01]  /*1840*/  STS [R23+0x218], R26 ;  /* 0x0002181a17007388 */ /* 0x0009e20000000800 */
[----:B0-----:R-:W-:-:S03]  /*1850*/  @!P0 FADD.FTZ R10, R10, R19 ;  /* 0x000000130a0a8221 */ /* 0x001fc60000010000 */
[----:B------:R4:W-:Y:S01]  /*1860*/  STS [R23+0x228], R3 ;  /* 0x0002280317007388 */ /* 0x0009e20000000800 */
[----:B------:R-:W-:-:S03]  /*1870*/  @!P1 FADD.FTZ R9, R9, R14 ;  /* 0x0000000e09099221 */ /* 0x000fc60000010000 */
[----:B------:R4:W-:Y:S01]  /*1880*/  STS [R23+0x220], R17 ;  /* 0x0002201117007388 */ /* 0x0009e20000000800 */
[----:B---3--:R-:W-:-:S03]  /*1890*/  @!P1 FADD.FTZ R7, R7, R10 ;  /* 0x0000000a07079221 */ /* 0x008fc60000010000 */
        /* <DEDUP_REMOVED lines=10> */
[----:B------:R4:W-:Y:S02]  /*1940*/  STS [R23+0x248], R12 ;  /* 0x0002480c17007388 */ /* 0x0009e40000000800 */
.L_x_2726:
[----:B----4-:R-:W-:Y:S01]  /*1950*/  LEA R3, R5, R8, 0x18 ;  /* 0x0000000805037211 */ /* 0x010fe200078ec0ff */
[----:B------:R-:W-:Y:S05]  /*1960*/  WARPSYNC.ALL ;  /* 0x0000000000007948 */ /* 0x000fea0003800000 */
        /* <DEDUP_REMOVED lines=21> */
[--C-:B------:R-:W-:Y:S01]  /*1ac0*/  IMAD R3, R10, UR4, R9.reuse ;  /* 0x000000040a037c24 */ /* 0x100fe2000f8e0209 */
        /* <DEDUP_REMOVED lines=9> */
.L_x_2727:
[----:B0-----:R-:W-:Y:S05]  /*1b60*/  WARPSYNC.COLLECTIVE R9, `(.L_x_2740) ;  /* 0x0000000009087348 */ /* 0x001fea0003c00000 */
[----:B------:R-:W-:Y:S01]  /*1b70*/  NOP ;  /* 0x0000000000007918 */ /* 0x000fe20000000000 */
[----:B0-----:R-:W-:Y:S01]  /*1b80*/  ENDCOLLECTIVE ;  /* 0x000000000000791b */ /* 0x001fe20003800000 */
.L_x_2740:
[----:B------:R-:W-:Y:S05]  /*1b90*/  BRA `(.L_x_2741) ;  /* 0xfffffff000fc7947 */ /* 0x000fea000383ffff */
.L_x_2730:
[----:B------:R-:W-:Y:S01]  /*1ba0*/  BSSY B0, `(.L_x_2742) ;  /* 0x0000004000007945 */ /* 0x000fe20003800000 */
[----:B0-----:R-:W-:Y:S05]  /*1bb0*/  WARPSYNC.COLLECTIVE R9, `(.L_x_2743) ;  /* 0x0000000009087348 */ /* 0x001fea0003c00000 */
[----:B------:R-:W-:Y:S01]  /*1bc0*/  NOP ;  /* 0x0000000000007918 */ /* 0x000fe20000000000 */
[----:B0-----:R-:W-:Y:S01]  /*1bd0*/  ENDCOLLECTIVE ;  /* 0x000000000000791b */ /* 0x001fe20003800000 */
.L_x_2743:
[----:B------:R-:W-:Y:S05]  /*1be0*/  BSYNC B0 ;  /* 0x0000000000007941 */ /* 0x000fea0003800000 */
.L_x_2742:
[----:B------:R0:W-:Y:S04]  /*1bf0*/  STS [R12+0xc0], R7 ;  /* 0x0000c0070c007388 */ /* 0x0001e80000000800 */
[----:B------:R0:W-:Y:S04]  /*1c00*/  STS [R12+0xc4], R11 ;  /* 0x0000c40b0c007388 */ /* 0x0001e80000000800 */
[----:B------:R0:W-:Y:S02]  /*1c10*/  STS [R12+0xc8], R10 ;  /* 0x0000c80a0c007388 */ /* 0x0001e40000000800 */
[----:B0-----:R-:W-:Y:S05]  /*1c20*/  WARPSYNC.COLLECTIVE R9, `(.L_x_2744) ;  /* 0x0000000009087348 */ /* 0x001fea0003c00000 */
[----:B------:R-:W-:Y:S01]  /*1c30*/  NOP ;  /* 0x0000000000007918 */ /* 0x000fe20000000000 */
[----:B0-----:R-:W-:Y:S01]  /*1c40*/  ENDCOLLECTIVE ;  /* 0x000000000000791b */ /* 0x001fe20003800000 */
.L_x_2744:
[----:B------:R-:W-:Y:S05]  /*1c50*/  BRA `(.L_x_2745) ;  /* 0xfffffff4001c7947 */ /* 0x000fea000383ffff */
.L_x_2733:
[----:B------:R-:W-:Y:S01]  /*1c60*/  BSSY B0, `(.L_x_2746) ;  /* 0x0000004000007945 */ /* 0x000fe20003800000 */
[----:B01----:R-:W-:Y:S05]  /*1c70*/  WARPSYNC.COLLECTIVE R9, `(.L_x_2747) ;  /* 0x0000000009087348 */ /* 0x003fea0003c00000 */
[----:B------:R-:W-:Y:S01]  /*1c80*/  NOP ;  /* 0x0000000000007918 */ /* 0x000fe20000000000 */
[----:B01----:R-:W-:Y:S01]  /*1c90*/  ENDCOLLECTIVE ;  /* 0x000000000000791b */ /* 0x003fe20003800000 */
.L_x_2747:
[----:B------:R-:W-:Y:S05]  /*1ca0*/  BSYNC B0 ;  /* 0x0000000000007941 */ /* 0x000fea0003800000 */
.L_x_2746:
[----:B------:R0:W-:Y:S04]  /*1cb0*/  STS [R12+0xc0], R7 ;  /* 0x0000c0070c007388 */ /* 0x0001e80000000800 */
[----:B------:R0:W-:Y:S04]  /*1cc0*/  STS [R12+0xc4], R11 ;  /* 0x0000c40b0c007388 */ /* 0x0001e80000000800 */
[----:B------:R0:W-:Y:S02]  /*1cd0*/  STS [R12+0xc8], R10 ;  /* 0x0000c80a0c007388 */ /* 0x0001e40000000800 */
[----:B0-----:R-:W-:Y:S05]  /*1ce0*/  WARPSYNC.COLLECTIVE R9, `(.L_x_2748) ;  /* 0x0000000009087348 */ /* 0x001fea0003c00000 */
[----:B------:R-:W-:Y:S01]  /*1cf0*/  NOP ;  /* 0x0000000000007918 */ /* 0x000fe20000000000 */
[----:B0-----:R-:W-:Y:S01]  /*1d00*/  ENDCOLLECTIVE ;  /* 0x000000000000791b */ /* 0x001fe20003800000 */
.L_x_2748:
[----:B------:R-:W-:Y:S05]  /*1d10*/  BRA `(.L_x_2749) ;  /* 0xfffffff4003c7947 */ /* 0x000fea000383ffff */
.L_x_2736:
[----:B------:R-:W-:Y:S01]  /*1d20*/  BSSY B0, `(.L_x_2750) ;  /* 0x0000004000007945 */ /* 0x000fe20003800000 */
[----:B012---:R-:W-:Y:S05]  /*1d30*/  WARPSYNC.COLLECTIVE R9, `(.L_x_2751) ;  /* 0x0000000009087348 */ /* 0x007fea0003c00000 */
[----:B------:R-:W-:Y:S01]  /*1d40*/  NOP ;  /* 0x0000000000007918 */ /* 0x000fe20000000000 */
[----:B012---:R-:W-:Y:S01]  /*1d50*/  ENDCOLLECTIVE ;  /* 0x000000000000791b */ /* 0x007fe20003800000 */
.L_x_2751:
[----:B------:R-:W-:Y:S05]  /*1d60*/  BSYNC B0 ;  /* 0x0000000000007941 */ /* 0x000fea0003800000 */
.L_x_2750:
[----:B------:R0:W-:Y:S04]  /*1d70*/  STS [R12+0xc0], R7 ;  /* 0x0000c0070c007388 */ /* 0x0001e80000000800 */
[----:B------:R0:W-:Y:S04]  /*1d80*/  STS [R12+0xc4], R11 ;  /* 0x0000c40b0c007388 */ /* 0x0001e80000000800 */
[----:B------:R0:W-:Y:S02]  /*1d90*/  STS [R12+0xc8], R10 ;  /* 0x0000c80a0c007388 */ /* 0x0001e40000000800 */
[----:B0-----:R-:W-:Y:S05]  /*1da0*/  WARPSYNC.COLLECTIVE R9, `(.L_x_2752) ;  /* 0x0000000009087348 */ /* 0x001fea0003c00000 */
[----:B------:R-:W-:Y:S01]  /*1db0*/  NOP ;  /* 0x0000000000007918 */ /* 0x000fe20000000000 */
[----:B0-----:R-:W-:Y:S01]  /*1dc0*/  ENDCOLLECTIVE ;  /* 0x000000000000791b */ /* 0x001fe20003800000 */
.L_x_2752:
[----:B------:R-:W-:Y:S05]  /*1dd0*/  BRA `(.L_x_2753) ;  /* 0xfffffff4005c7947 */ /* 0x000fea000383ffff */
.L_x_2739:
[----:B------:R-:W-:Y:S01]  /*1de0*/  BSSY B0, `(.L_x_2754) ;  /* 0x0000005000007945 */ /* 0x000fe20003800000 */
[----:B------:R-:W-:-:S13]  /*1df0*/  ISETP.GE.U32.AND P0, PT, R6, 0x10, PT ;  /* 0x000000100600780c */ /* 0x000fda0003f06070 */
[----:B0123--:R-:W-:Y:S05]  /*1e00*/  WARPSYNC.COLLECTIVE R9, `(.L_x_2755) ;  /* 0x0000000009087348 */ /* 0x00ffea0003c00000 */
[----:B------:R-:W-:Y:S01]  /*1e10*/  NOP ;  /* 0x0000000000007918 */ /* 0x000fe20000000000 */
[----:B0123--:R-:W-:Y:S01]  /*1e20*/  ENDCOLLECTIVE ;  /* 0x000000000000791b */ /* 0x00ffe20003800000 */
.L_x_2755:
[----:B------:R-:W-:Y:S05]  /*1e30*/  BSYNC B0 ;  /* 0x0000000000007941 */ /* 0x000fea0003800000 */
.L_x_2754:
[----:B------:R0:W-:Y:S01]  /*1e40*/  STS [R12+0xc0], R7 ;  /* 0x0000c0070c007388 */ /* 0x0001e20000000800 */
[----:B------:R-:W-:-:S03]  /*1e50*/  ISETP.NE.OR P1, PT, R7, RZ, !P0 ;  /* 0x000000ff0700720c */ /* 0x000fc60004725670 */
[----:B------:R0:W-:Y:S04]  /*1e60*/  STS [R12+0xc4], R11 ;  /* 0x0000c40b0c007388 */ /* 0x0001e80000000800 */
[----:B------:R0:W-:Y:S06]  /*1e70*/  STS [R12+0xc8], R10 ;  /* 0x0000c80a0c007388 */ /* 0x0001ec0000000800 */
[----:B0-----:R-:W-:Y:S05]  /*1e80*/  WARPSYNC.COLLECTIVE R9, `(.L_x_2756) ;  /* 0x0000000009087348 */ /* 0x001fea0003c00000 */
[----:B------:R-:W-:Y:S01]  /*1e90*/  NOP ;  /* 0x0000000000007918 */ /* 0x000fe20000000000 */
[----:B0-----:R-:W-:Y:S01]  /*1ea0*/  ENDCOLLECTIVE ;  /* 0x000000000000791b */ /* 0x001fe20003800000 */
.L_x_2756:
        /* <DEDUP_REMOVED lines=9> */
.L_x_2757:
        /* <DEDUP_REMOVED lines=9> */
.L_x_2758:
[----:B------:R-:W-:Y:S05]  /*1fd0*/  BRA `(.L_x_2759) ;  /* 0xfffffff400747947 */ /* 0x000fea000383ffff */
.L_x_2760:
        /* <DEDUP_REMOVED lines=10> */
.L_x_4486:


//--------------------- .text._Z30group_norm_nhwc_fwd_sum_kernelI11Bf16IOFp32WLi160EEv26Group_norm_nhwc_fwd_params --------------------------
	.section	.text._Z30group_norm_nhwc_fwd_sum_kernelI11Bf16IOFp32WLi160EEv26Group_norm_nhwc_fwd_params,"ax",@progbits
	.align	128
        .global         _Z30group_norm_nhwc_fwd_sum_kernelI11Bf16IOFp32WLi160EEv26Group_norm_nhwc_fwd_params
        .type           _Z30group_norm_nhwc_fwd_sum_kernelI11Bf16IOFp32WLi160EEv26Group_norm_nhwc_fwd_params,@function
        .size           _Z30group_norm_nhwc_fwd_sum_kernelI11Bf16IOFp32WLi160EEv26Group_norm_nhwc_fwd_params,(.L_x_4487 - _Z30group_norm_nhwc_fwd_sum_kernelI11Bf16IOFp32WLi160EEv26Group_norm_nhwc_fwd_params)
        .other          _Z30group_norm_nhwc_fwd_sum_kernelI11Bf16IOFp32WLi160EEv26Group_norm_nhwc_fwd_params,@"STO_CUDA_ENTRY STV_DEFAULT"
_Z30group_norm_nhwc_fwd_sum_kernelI11Bf16IOFp32WLi160EEv26Group_norm_nhwc_fwd_params:
.text._Z30group_norm_nhwc_fwd_sum_kernelI11Bf16IOFp32WLi160EEv26Group_norm_nhwc_fwd_params:
        /* <DEDUP_REMOVED lines=40> */
.L_x_2763:
        /* <DEDUP_REMOVED lines=28> */
.L_x_2762:
        /* <DEDUP_REMOVED lines=14> */
.L_x_2764:
        /* <DEDUP_REMOVED lines=98> */
.L_x_2761:
        /* <DEDUP_REMOVED lines=34> */
[----:B------:R-:W0:Y:S01]  /*0d60*/  S2R R24, SR_LANEID ;  /* 0x0000000000187919 */ /* 0x000e220000000000 */
[----:B------:R-:W-:-:S03]  /*0d70*/  UMOV UR6, 0xffffffff ;  /* 0xffffffff00067882 */ /* 0x000fc60000000000 */
[----:B------:R-:W-:Y:S04]  /*0d80*/  LDS R18, [R0+0x20] ;  /* 0x0000200000127984 */ /* 0x000fe80000000800 */
[----:B------:R-:W1:Y:S04]  /*0d90*/  LDS R17, [R0+0x14] ;  /* 0x0000140000117984 */ /* 0x000e680000000800 */
[----:B------:R-:W-:Y:S04]  /*0da0*/  LDS R16, [R0+0x24] ;  /* 0x0000240000107984 */ /* 0x000fe80000000800 */
[----:B------:R-:W2:Y:S04]  /*0db0*/  LDS R15, [R0+0x18] ;  /* 0x00001800000f7984 */ /* 0x000ea80000000800 */
        /* <DEDUP_REMOVED lines=9> */
[----:B------:R-:W1:Y:S04]  /*0e50*/  LDS R4, [R0+0x48] ;  /* 0x0000480000047984 */ /* 0x000e680000000800 */
[----:B------:R-:W1:Y:S01]  /*0e60*/  LDS R8, [R0+0x40] ;  /* 0x0000400000087984 */ /* 0x000e620000000800 */
[----:B--2---:R-:W-:-:S03]  /*0e70*/  FADD.FTZ R21, R16, R15 ;  /* 0x0000000f10157221 */ /* 0x004fc60000010000 */
[----:B------:R2:W1:Y:S01]  /*0e80*/  LDS R7, [R0+0x10] ;  /* 0x0000100000077984 */ /* 0x0004620000000800 */
[----:B---3--:R-:W-:-:S04]  /*0e90*/  ISETP.NE.AND P1, PT, R19, RZ, PT ;  /* 0x000000ff1300720c */ /* 0x008fc80003f25270 */
[----:B------:R-:W-:Y:S02]  /*0ea0*/  FSEL R5, R5, R18, !P1 ;  /* 0x0000001205057208 */ /* 0x000fe40004800000 */
[----:B------:R-:W-:-:S03]  /*0eb0*/  FSEL R21, R21, R16, !P1 ;  /* 0x0000001015157208 */ /* 0x000fc60004800000 */
[----:B----4-:R-:W-:Y:S02]  /*0ec0*/  FADD.FTZ R5, R5, R12 ;  /* 0x0000000c05057221 */ /* 0x010fe40000010000 */
[----:B-----5:R-:W-:Y:S01]  /*0ed0*/  FADD.FTZ R21, R21, R10 ;  /* 0x0000000a15157221 */ /* 0x020fe20000010000 */
[----:B0-----:R-:W-:-:S04]  /*0ee0*/  ISETP.NE.AND P2, PT, R14, RZ, PT ;  /* 0x000000ff0e00720c */ /* 0x001fc80003f45270 */
[----:B------:R-:W-:Y:S02]  /*0ef0*/  FSEL R2, R5, R12, !P2 ;  /* 0x0000000c05027208 */ /* 0x000fe40005000000 */
[----:B--2---:R-:W-:-:S03]  /*0f00*/  FSEL R0, R21, R10, !P2 ;  /* 0x0000000a15007208 */ /* 0x004fc60005000000 */
[----:B------:R-:W-:Y:S02]  /*0f10*/  FADD.FTZ R2, R2, R11 ;  /* 0x0000000b02027221 */ /* 0x000fe40000010000 */
[----:B------:R-:W-:Y:S01]  /*0f20*/  FADD.FTZ R0, R0, R9 ;  /* 0x0000000900007221 */ /* 0x000fe20000010000 */
[----:B------:R-:W-:-:S04]  /*0f30*/  ISETP.NE.AND P3, PT, R13, RZ, PT ;  /* 0x000000ff0d00720c */ /* 0x000fc80003f65270 */
[----:B------:R-:W-:Y:S02]  /*0f40*/  FSEL R5, R2, R11, !P3 ;  /* 0x0000000b02057208 */ /* 0x000fe40005800000 */
[----:B------:R-:W-:-:S03]  /*0f50*/  FSEL R21, R0, R9, !P3 ;  /* 0x0000000900157208 */ /* 0x000fc60005800000 */
[----:B------:R-:W-:Y:S02]  /*0f60*/  FADD.FTZ R5, R5, R6 ;  /* 0x0000000605057221 */ /* 0x000fe40000010000 */
[----:B-1----:R-:W-:Y:S01]  /*0f70*/  FADD.FTZ R21, R21, R4 ;  /* 0x0000000415157221 */ /* 0x002fe20000010000 */
[----:B------:R-:W-:Y:S02]  /*0f80*/  ISETP.NE.AND P4, PT, R8, RZ, PT ;  /* 0x000000ff0800720c */ /* 0x000fe40003f85270 */
        /* <DEDUP_REMOVED lines=59> */
.L_x_2785:
        /* <DEDUP_REMOVED lines=39> */
.L_x_2765:
[----:B0-2---:R-:W0:Y:S01]  /*15b0*/  S2R R9, SR_CgaCtaId ;  /* 0x0000000000097919 */ /* 0x005e220000008800 */
[----:B------:R-:W2:Y:S01]  /*15c0*/  LDC R4, c[0x0][0x29c] ;  /* 0x0000a700ff047b82 */ /* 0x000ea20000000800 */
[----:B------:R-:W-:Y:S01]  /*15d0*/  MOV R8, 0x400 ;  /* 0x0000040000087802 */ /* 0x000fe20000000f00 */
[----:B------:R-:W-:Y:S05]  /*15e0*/  WARPSYNC.ALL ;  /* 0x0000000000007948 */ /* 0x000fea0003800000 */
[----:B------:R-:W3:Y:S01]  /*15f0*/  S2R R2, SR_TID.X ;  /* 0x0000000000027919 */ /* 0x000ee20000002100 */
[----:B------:R-:W4:Y:S01]  /*1600*/  S2R R7, SR_TID.X ;  /* 0x0000000000077919 */ /* 0x000f220000002100 */
[----:B--2---:R-:W-:Y:S01]  /*1610*/  IMAD R0, R3, R4, RZ ;  /* 0x0000000403007224 */ /* 0x004fe200078e02ff */
[----:B0-----:R-:W-:-:S05]  /*1620*/  LEA R5, R9, R8, 0x18 ;  /* 0x0000000809057211 */ /* 0x001fca00078ec0ff */
[----:B---3--:R-:W-:Y:S02]  /*1630*/  IMAD R10, R2, 0xc, R5 ;  /* 0x0000000c020a7824 */ /* 0x008fe400078e0205 */
[----:B----4-:R-:W-:Y:S01]  /*1640*/  IMAD R0, R7, 0x2, -R0 ;  /* 0x0000000207007824 */ /* 0x010fe200078e0a00 */
[----:B------:R-:W-:Y:S01]  /*1650*/  BAR.SYNC.DEFER_BLOCKING 0x0 ;  /* 0x0000000000007b1d */ /* 0x000fe20000010000 */
[----:B------:R-:W-:-:S05]  /*1660*/  VIADD R5, R4, 0xfffffffe ;  /* 0xfffffffe04057836 */ /* 0x000fca0000000000 */
[----:B------:R-:W-:Y:S02]  /*1670*/  ISETP.NE.AND P1, PT, R0, R5, PT ;  /* 0x000000050000720c */ /* 0x000fe40003f25270 */
[----:B------:R-:W0:Y:S08]  /*1680*/  S2UR UR6, SR_CTAID.X ;  /* 0x00000000000679c3 */ /* 0x000e300000002500 */
[----:B------:R-:W0:Y:S03]  /*1690*/  LDC R6, c[0x0][0x298] ;  /* 0x0000a600ff067b82 */ /* 0x000e260000000800 */
[----:B------:R-:W-:-:S04]  /*16a0*/  @!P1 IADD3 R0, R8, 0x7a0, RZ ;  /* 0x000007a008009810 */ /* 0x000fc80007ffe0ff */
[----:B------:R-:W-:Y:S01]  /*16b0*/  @!P1 LEA R0, R9, R0, 0x18 ;  /* 0x0000000009009211 */ /* 0x000fe200078ec0ff */
[----:B------:R-:W-:Y:S04]  /*16c0*/  @!P1 LDS R5, [R10+0x18] ;  /* 0x000018000a059984 */ /* 0x000fe80000000800 */
[----:B------:R-:W2:Y:S01]  /*16d0*/  @!P1 LDS R4, [R10+0x14] ;  /* 0x000014000a049984 */ /* 0x000ea20000000800 */
[----:B------:R-:W-:Y:S02]  /*16e0*/  @!P1 IMAD R0, R3, 0x8, R0 ;  /* 0x0000000803009824 */ /* 0x000fe400078e0200 */
        /* <DEDUP_REMOVED lines=8> */
[----:B------:R-:W0:Y:S01]  /*1770*/  S2R R3, SR_CTAID.Z ;  /* 0x0000000000037919 */ /* 0x000e220000002700 */
[----:B------:R-:W2:Y:S03]  /*1780*/  LDC.64 R4, c[0x0][0x250] ;  /* 0x00009400ff047b82 */ /* 0x000ea60000000a00 */
[----:B------:R-:W-:-:S04]  /*1790*/  LEA R0, R9, R0, 0x18 ;  /* 0x0000000009007211 */ /* 0x000fc800078ec0ff */
[----:B------:R-:W-:-:S05]  /*17a0*/  LEA R0, R7, R0, 0x3 ;  /* 0x0000000007007211 */ /* 0x000fca00078e18ff */
[----:B------:R-:W3:Y:S01]  /*17b0*/  LDS.64 R6, [R0] ;  /* 0x0000000000067984 */ /* 0x000ee20000000a00 */
[----:B0-----:R-:W-:-:S04]  /*17c0*/  IMAD.SHL.U32 R3, R3, 0x2, RZ ;  /* 0x0000000203037824 */ /* 0x001fc800078e00ff */
[C---:B------:R-:W-:Y:S02]  /*17d0*/  VIADD R9, R3.reuse, 0x1 ;  /* 0x0000000103097836 */ /* 0x040fe40000000000 */
[--C-:B------:R-:W-:Y:S02]  /*17e0*/  IMAD R3, R3, UR6, R2.reuse ;  /* 0x0000000603037c24 */ /* 0x100fe4000f8e0202 */
[----:B------:R-:W-:Y:S02]  /*17f0*/  IMAD R9, R9, UR6, R2 ;  /* 0x0000000609097c24 */ /* 0x000fe4000f8e0202 */
[----:B--2---:R-:W-:-:S04]  /*1800*/  IMAD.WIDE R2, R3, 0x4, R4 ;  /* 0x0000000403027825 */ /* 0x004fc800078e0204 */
[----:B------:R-:W-:Y:S01]  /*1810*/  IMAD.WIDE R4, R9, 0x4, R4 ;  /* 0x0000000409047825 */ /* 0x000fe200078e0204 */
[----:B---3--:R-:W-:Y:S04]  /*1820*/  REDG.E.ADD.F32.FTZ.RN.STRONG.GPU desc[UR4][R2.64], R6 ;  /* 0x00000006020079a6 */ /* 0x008fe8000c10f384 */
[----:B------:R-:W-:Y:S01]  /*1830*/  REDG.E.ADD.F32.FTZ.RN.STRONG.GPU desc[UR4][R4.64], R7 ;  /* 0x00000007040079a6 */ /* 0x000fe2000c10f384 */
[----:B------:R-:W-:Y:S05]  /*1840*/  EXIT ;  /* 0x000000000000794d */ /* 0x000fea0003800000 */
.L_x_2766:
[----:B------:R-:W-:Y:S01]  /*1850*/  MOV R5, R23 ;  /* 0x0000001700057202 */ /* 0x000fe20000000f00 */
[----:B------:R-:W-:Y:S01]  /*1860*/  IMAD.MOV.U32 R0, RZ, RZ, 0x1 ;  /* 0x00000001ff007424 */ /* 0x000fe200078e00ff */
[----:B------:R-:W-:Y:S01]  /*1870*/  MOV R21, 0xffffffff ;  /* 0xffffffff00157802 */ /* 0x000fe20000000f00 */
[----:B------:R-:W-:Y:S01]  /*1880*/  IMAD.MOV.U32 R20, RZ, RZ, RZ ;  /* 0x000000ffff147224 */ /* 0x000fe200078e00ff */
[----:B------:R-:W-:Y:S02]  /*1890*/  ISETP.GE.AND P6, PT, R24, 0x1, PT ;  /* 0x000000011800780c */ /* 0x000fe40003fc6270 */
[----:B------:R-:W-:-:S13]  /*18a0*/  ISETP.NE.AND P5, PT, R23, RZ, PT ;  /* 0x000000ff1700720c */ /* 0x000fda0003fa5270 */
[----:B------:R-:W-:Y:S05]  /*18b0*/  WARPSYNC.COLLECTIVE R21, `(.L_x_2767) ;  /* 0x0000000015087348 */ /* 0x000fea0003c00000 */
[----:B------:R0:W1:Y:S02]  /*18c0*/  SHFL.UP P0, R27, R5, R0, R20 ;  /* 0x04000000051b7389 */ /* 0x0000640000000014 */
[----:B01----:R-:W-:Y:S01]  /*18d0*/  ENDCOLLECTIVE ;  /* 0x000000000000791b */ /* 0x003fe20003800000 */
.L_x_2767:
[----:B------:R-:W-:Y:S02]  /*18e0*/  IMAD.MOV.U32 R5, RZ, RZ, R22 ;  /* 0x000000ffff057224 */ /* 0x000fe400078e0016 */
[----:B------:R-:W-:-:S07]  /*18f0*/  IMAD.MOV.U32 R26, RZ, RZ, R27 ;  /* 0x000000ffff1a7224 */ /* 0x000fce00078e001b */
[----:B------:R-:W-:Y:S05]  /*1900*/  WARPSYNC.COLLECTIVE R21, `(.L_x_2768) ;  /* 0x0000000015087348 */ /* 0x000fea0003c00000 */
[----:B------:R0:W1:Y:S02]  /*1910*/  SHFL.UP P0, R27, R5, R0, R20 ;  /* 0x04000000051b7389 */ /* 0x0000640000000014 */
[----:B01----:R-:W-:Y:S01]  /*1920*/  ENDCOLLECTIVE ;  /* 0x000000000000791b */ /* 0x003fe20003800000 */
.L_x_2768:
[----:B------:R-:W-:Y:S02]  /*1930*/  @P6 IMAD.IADD R23, R23, 0x1, R26 ;  /* 0x0000000117176824 */ /* 0x000fe400078e021a */
[----:B------:R-:W-:Y:S01]  /*1940*/  IMAD.MOV.U32 R5, RZ, RZ, R2 ;  /* 0x000000ffff057224 */ /* 0x000fe200078e0002 */
[----:B------:R-:W-:-:S07]  /*1950*/  MOV R25, R27 ;  /* 0x0000001b00197202 */ /* 0x000fce0000000f00 */
[----:B------:R-:W-:Y:S05]  /*1960*/  WARPSYNC.COLLECTIVE R21, `(.L_x_2769) ;  /* 0x0000000015087348 */ /* 0x000fea0003c00000 */
[----:B------:R0:W1:Y:S02]  /*1970*/  SHFL.UP P0, R27, R5, R0, R20 ;  /* 0x04000000051b7389 */ /* 0x0000640000000014 */
[----:B01----:R-:W-:Y:S01]  /*1980*/  ENDCOLLECTIVE ;  /* 0x000000000000791b */ /* 0x003fe20003800000 */
.L_x_2769:
        /* <DEDUP_REMOVED lines=9> */
.L_x_2770:
[----:B------:R-:W-:Y:S02]  /*1a20*/  ISETP.GE.AND P6, PT, R24, 0x2, PT ;  /* 0x000000021800780c */ /* 0x000fe40003fc6270 */
[----:B------:R-:W-:Y:S02]  /*1a30*/  ISETP.NE.AND P5, PT, R23, RZ, PT ;  /* 0x000000ff1700720c */ /* 0x000fe40003fa5270 */
[----:B------:R-:W-:Y:S01]  /*1a40*/  MOV R5, R22 ;  /* 0x0000001600057202 */ /* 0x000fe20000000f00 */
[----:B------:R-:W-:-:S10]  /*1a50*/  IMAD.MOV.U32 R26, RZ, RZ, R27 ;  /* 0x000000ffff1a7224 */ /* 0x000fd400078e001b */
[----:B------:R-:W-:Y:S05]  /*1a60*/  WARPSYNC.COLLECTIVE R21, `(.L_x_2771) ;  /* 0x0000000015087348 */ /* 0x000fea0003c00000 */
[----:B------:R0:W1:Y:S02]  /*1a70*/  SHFL.UP P0, R27, R5, R0, R20 ;  /* 0x04000000051b7389 */ /* 0x0000640000000014 */
[----:B01----:R-:W-:Y:S01]  /*1a80*/  ENDCOLLECTIVE ;  /* 0x000000000000791b */ /* 0x003fe20003800000 */
.L_x_2771:
[----:B------:R-:W-:Y:S01]  /*1a90*/  @P6 IADD3 R23, R23, R26, RZ ;  /* 0x0000001a17176210 */ /* 0x000fe20007ffe0ff */
[----:B------:R-:W-:Y:S02]  /*1aa0*/  IMAD.MOV.U32 R5, RZ, RZ, R2 ;  /* 0x000000ffff057224 */ /* 0x000fe400078e0002 */
[----:B------:R-:W-:-:S07]  /*1ab0*/  IMAD.MOV.U32 R25, RZ, RZ, R27 ;  /* 0x000000ffff197224 */ /* 0x000fce00078e001b */
[----:B------:R-:W-:Y:S05]  /*1ac0*/  WARPSYNC.COLLECTIVE R21, `(.L_x_2772) ;  /* 0x0000000015087348 */ /* 0x000fea0003c00000 */
[----:B------:R0:W1:Y:S02]  /*1ad0*/  SHFL.UP P0, R27, R5, R0, R20 ;  /* 0x04000000051b7389 */ /* 0x0000640000000014 */
[----:B01----:R-:W-:Y:S01]  /*1ae0*/  ENDCOLLECTIVE ;  /* 0x000000000000791b */ /* 0x003fe20003800000 */
.L_x_2772:
        /* <DEDUP_REMOVED lines=9> */
.L_x_2773:
[----:B------:R-:W-:Y:S02]  /*1b80*/  ISETP.GE.AND P6, PT, R24, 0x4, PT ;  /* 0x000000041800780c */ /* 0x000fe40003fc6270 */
[----:B------:R-:W-:Y:S01]  /*1b90*/  ISETP.NE.AND P5, PT, R23, RZ, PT ;  /* 0x000000ff1700720c */ /* 0x000fe20003fa5270 */
[----:B------:R-:W-:Y:S01]  /*1ba0*/  IMAD.MOV.U32 R5, RZ, RZ, R22 ;  /* 0x000000ffff057224 */ /* 0x000fe200078e0016 */
[----:B------:R-:W-:-:S11]  /*1bb0*/  MOV R26, R27 ;  /* 0x0000001b001a7202 */ /* 0x000fd60000000f00 */
[----:B------:R-:W-:Y:S05]  /*1bc0*/  WARPSYNC.COLLECTIVE R21, `(.L_x_2774) ;  /* 0x0000000015087348 */ /* 0x000fea0003c00000 */
[----:B------:R0:W1:Y:S02]  /*1bd0*/  SHFL.UP P0, R27, R5, R0, R20 ;  /* 0x04000000051b7389 */ /* 0x0000640000000014 */
[----:B01----:R-:W-:Y:S01]  /*1be0*/  ENDCOLLECTIVE ;  /* 0x000000000000791b */ /* 0x003fe20003800000 */
.L_x_2774:
[----:B------:R-:W-:Y:S01]  /*1bf0*/  @P6 IMAD.IADD R23, R23, 0x1, R26 ;  /* 0x0000000117176824 */ /* 0x000fe200078e021a */
[----:B------:R-:W-:Y:S01]  /*1c00*/  MOV R5, R2 ;  /* 0x0000000200057202 */ /* 0x000fe20000000f00 */
[----:B------:R-:W-:-:S07]  /*1c10*/  IMAD.MOV.U32 R25, RZ, RZ, R27 ;  /* 0x000000ffff197224 */ /* 0x000fce00078e001b */
[----:B------:R-:W-:Y:S05]  /*1c20*/  WARPSYNC.COLLECTIVE R21, `(.L_x_2775) ;  /* 0x0000000015087348 */ /* 0x000fea0003c00000 */
[----:B------:R0:W1:Y:S02]  /*1c30*/  SHFL.UP P0, R27, R5, R0, R20 ;  /* 0x04000000051b7389 */ /* 0x0000640000000014 */
[----:B01----:R-:W-:Y:S01]  /*1c40*/  ENDCOLLECTIVE ;  /* 0x000000000000791b */ /* 0x003fe20003800000 */
.L_x_2775:
        /* <DEDUP_REMOVED lines=9> */
.L_x_2776:
[----:B------:R-:W-:Y:S02]  /*1ce0*/  ISETP.NE.AND P5, PT, R23, RZ, PT ;  /* 0x000000ff1700720c */ /* 0x000fe40003fa5270 */
[----:B------:R-:W-:Y:S01]  /*1cf0*/  ISETP.GE.AND P6, PT, R24, 0x8, PT ;  /* 0x000000081800780c */ /* 0x000fe20003fc6270 */
[----:B------:R-:W-:Y:S02]  /*1d00*/  IMAD.MOV.U32 R5, RZ, RZ, R22 ;  /* 0x000000ffff057224 */ /* 0x000fe400078e0016 */
[----:B------:R-:W-:-:S10]  /*1d10*/  IMAD.MOV.U32 R26, RZ, RZ, R27 ;  /* 0x000000ffff1a7224 */ /* 0x000fd400078e001b */
[----:B------:R-:W-:Y:S05]  /*1d20*/  WARPSYNC.COLLECTIVE R21, `(.L_x_2777) ;  /* 0x0000000015087348 */ /* 0x000fea0003c00000 */
[----:B------:R0:W1:Y:S02]  /*1d30*/  SHFL.UP P0, R27, R5, R0, R20 ;  /* 0x04000000051b7389 */ /* 0x0000640000000014 */
[----:B01----:R-:W-:Y:S01]  /*1d40*/  ENDCOLLECTIVE ;  /* 0x000000000000791b */ /* 0x003fe20003800000 */
.L_x_2777:
[----:B------:R-:W-:Y:S01]  /*1d50*/  IMAD.MOV.U32 R5, RZ, RZ, R2 ;  /* 0x000000ffff057224 */ /* 0x000fe200078e0002 */
[----:B------:R-:W-:-:S07]  /*1d60*/  MOV R25, R27 ;  /* 0x0000001b00197202 */ /* 0x000fce0000000f00 */
[----:B------:R-:W-:Y:S05]  /*1d70*/  WARPSYNC.COLLECTIVE R21, `(.L_x_2778) ;  /* 0x0000000015087348 */ /* 0x000fea0003c00000 */
[----:B------:R0:W1:Y:S02]  /*1d80*/  SHFL.UP P0, R27, R5, R0, R20 ;  /* 0x04000000051b7389 */ /* 0x0000640000000014 */
[----:B01----:R-:W-:Y:S01]  /*1d90*/  ENDCOLLECTIVE ;  /* 0x000000000000791b */ /* 0x003fe20003800000 */
.L_x_2778:
        /* <DEDUP_REMOVED lines=14> */
.L_x_2779:
[----:B------:R-:W-:Y:S02]  /*1e80*/  IMAD.MOV.U32 R5, RZ, RZ, R22 ;  /* 0x000000ffff057224 */ /* 0x000fe400078e0016 */
[----:B------:R-:W-:-:S07]  /*1e90*/  IMAD.MOV.U32 R26, RZ, RZ, R27 ;  /* 0x000000ffff1a7224 */ /* 0x000fce00078e001b */
[----:B------:R-:W-:Y:S05]  /*1ea0*/  WARPSYNC.COLLECTIVE R21, `(.L_x_2780) ;  /* 0x0000000015087348 */ /* 0x000fea0003c00000 */
[----:B------:R0:W1:Y:S02]  /*1eb0*/  SHFL.UP P0, R27, R5, R0, R20 ;  /* 0x04000000051b7389 */ /* 0x0000640000000014 */
[----:B01----:R-:W-:Y:S01]  /*1ec0*/  ENDCOLLECTIVE ;  /* 0x000000000000791b */ /* 0x003fe20003800000 */
.L_x_2780:
[----:B------:R-:W-:Y:S01]  /*1ed0*/  @P6 IADD3 R23, R23, R26, RZ ;  /* 0x0000001a17176210 */ /* 0x000fe20007ffe0ff */
[----:B------:R-:W-:Y:S01]  /*1ee0*/  IMAD.MOV.U32 R5, RZ, RZ, R2 ;  /* 0x000000ffff057224 */ /* 0x000fe200078e0002 */
[----:B------:R-:W-:-:S07]  /*1ef0*/  MOV R25, R27 ;  /* 0x0000001b00197202 */ /* 0x000fce0000000f00 */
[----:B------:R-:W-:Y:S05]  /*1f00*/  WARPSYNC.COLLECTIVE R21, `(.L_x_2781) ;  /* 0x0000000015087348 */ /* 0x000fea0003c00000 */
[----:B------:R0:W1:Y:S02]  /*1f10*/  SHFL.UP P0, R27, R5, R0, R20 ;  /* 0x04000000051b7389 */ /* 0x0000640000000014 */
[----:B01----:R-:W-:Y:S01]  /*1f20*/  ENDCOLLECTIVE ;  /* 0x000000000000791b */ /* 0x003fe20003800000 */
.L_x_2781:
        /* <DEDUP_REMOVED lines=9> */
.L_x_2782:
[----:B------:R-:W-:Y:S01]  /*1fc0*/  IMAD.MOV.U32 R5, RZ, RZ, R22 ;  /* 0x000000ffff057224 */ /* 0x000fe200078e0016 */
[----:B------:R-:W-:-:S07]  /*1fd0*/  MOV R25, R27 ;  /* 0x0000001b00197202 */ /* 0x000fce0000000f00 */
[----:B------:R-:W-:Y:S05]  /*1fe0*/  WARPSYNC.COLLECTIVE R21, `(.L_x_2783) ;  /* 0x0000000015087348 */ /* 0x000fea0003c00000 */
[----:B------:R0:W1:Y:S02]  /*1ff0*/  SHFL.UP P0, R27, R5, R0, R20 ;  /* 0x04000000051b7389 */ /* 0x0000640000000014 */
[----:B01----:R-:W-:Y:S01]  /*2000*/  ENDCOLLECTIVE ;  /* 0x000000000000791b */ /* 0x003fe20003800000 */
.L_x_2783:
[----:B------:R-:W-:Y:S01]  /*2010*/  IMAD.MOV.U32 R5, RZ, RZ, R2 ;  /* 0x000000ffff057224 */ /* 0x000fe200078e0002 */
[----:B------:R-:W-:-:S07]  /*2020*/  MOV R22, R27 ;  /* 0x0000001b00167202 */ /* 0x000fce0000000f00 */
[----:B------:R-:W-:Y:S05]  /*2030*/  WARPSYNC.COLLECTIVE R21, `(.L_x_2784) ;  /* 0x0000000015087348 */ /* 0x000fea0003c00000 */
[----:B------:R0:W1:Y:S02]  /*2040*/  SHFL.UP P0, R27, R5, R0, R20 ;  /* 0x04000000051b7389 */ /* 0x0000640000000014 */
[----:B01----:R-:W-:Y:S01]  /*2050*/  ENDCOLLECTIVE ;  /* 0x000000000000791b */ /* 0x003fe20003800000 */
.L_x_2784:
[----:B------:R-:W-:Y:S01]  /*2060*/  MOV R2, R27 ;  /* 0x0000001b00027202 */ /* 0x000fe20000000f00 */
[----:B------:R-:W-:Y:S06]  /*2070*/  BRA `(.L_x_2785) ;  /* 0xfffffff000b07947 */ /* 0x000fec000383ffff */
.L_x_2786:
        /* <DEDUP_REMOVED lines=16> */
.L_x_4487:


//--------------------- .text._Z30group_norm_nhwc_fwd_sum_kernelI11Bf16IOBf16WLi196EEv26Group_norm_nhwc_fwd_params --------------------------
	.section	.text._Z30group_norm_nhwc_fwd_sum_kernelI11Bf16IOBf16WLi196EEv26Group_norm_nhwc_fwd_params,"ax",@progbits
	.align	128
        .global         _Z30group_norm_nhwc_fwd_sum_kernelI11Bf16IOBf16WLi196EEv26Group_norm_nhwc_fwd_params
        .type           _Z30group_norm_nhwc_fwd_sum_kernelI11Bf16IOBf16WLi196EEv26Group_norm_nhwc_fwd_params,@function
        .size           _Z30group_norm_nhwc_fwd_sum_kernelI11Bf16IOBf16WLi196EEv26Group_norm_nhwc_fwd_params,(.L_x_4488 - _Z30group_norm_nhwc_fwd_sum_kernelI11Bf16IOBf16WLi196EEv26Group_norm_nhwc_fwd_params)
        .other          _Z30group_norm_nhwc_fwd_sum_kernelI11Bf16IOBf16WLi196EEv26Group_norm_nhwc_fwd_params,@"STO_CUDA_ENTRY STV_DEFAULT"
_Z30group_norm_nhwc_fwd_sum_kernelI11Bf16IOBf16WLi196EEv26Group_norm_nhwc_fwd_params:
.text._Z30group_norm_nhwc_fwd_sum_kernelI11Bf16IOBf16WLi196EEv26Group_norm_nhwc_fwd_params:
        /* <DEDUP_REMOVED lines=40> */
.L_x_2789:
        /* <DEDUP_REMOVED lines=28> */
.L_x_2788:
        /* <DEDUP_REMOVED lines=9> */
.L_x_2790:
        /* <DEDUP_REMOVED lines=97> */
.L_x_2787:
        /* <DEDUP_REMOVED lines=88> */
.L_x_2806:
        /* <DEDUP_REMOVED lines=12> */
.L_x_2794:
[----:B------:R-:W-:Y:S05]  /*1120*/  BSYNC B0 ;  /* 0x0000000000007941 */ /* 0x000fea0003800000 */
.L_x_2793:
[----:B------:R-:W-:-:S13]  /*1130*/  R2UR UR4, R3 ;  /* 0x00000000030472ca */ /* 0x000fda00000e0000 */
[----:B------:R-:W-:Y:S05]  /*1140*/  BRA.DIV UR4, `(.L_x_2795) ;  /* 0x0000000e04187947 */ /* 0x000fea000b800000 */
[----:B------:R-:W-:Y:S01]  /*1150*/  NOP ;  /* 0x0000000000007918 */ /* 0x000fe20000000000 */
[----:B------:R0:W-:Y:S04]  /*1160*/  STS [R7+0xc0], R12 ;  /* 0x0000c00c07007388 */ /* 0x0001e80000000800 */
[----:B------:R0:W-:Y:S04]  /*1170*/  STS [R7+0xc4], R9 ;  /* 0x0000c40907007388 */ /* 0x0001e80000000800 */
[----:B------:R0:W-:Y:S01]  /*1180*/  STS [R7+0xc8], R8 ;  /* 0x0000c80807007388 */ /* 0x0001e20000000800 */
[----:B------:R-:W-:Y:S01]  /*1190*/  NOP ;  /* 0x0000000000007918 */ /* 0x000fe20000000000 */
.L_x_2810:
        /* <DEDUP_REMOVED lines=12> */
.L_x_2797:
[----:B------:R-:W-:Y:S05]  /*1260*/  BSYNC B0 ;  /* 0x0000000000007941 */ /* 0x000fea0003800000 */
.L_x_2796:
[----:B------:R-:W-:-:S13]  /*1270*/  R2UR UR4, R3 ;  /* 0x00000000030472ca */ /* 0x000fda00000e0000 */
[----:B------:R-:W-:Y:S05]  /*1280*/  BRA.DIV UR4, `(.L_x_2798) ;  /* 0x0000000a04f87947 */ /* 0x000fea000b800000 */
[----:B------:R-:W-:Y:S01]  /*1290*/  NOP ;  /* 0x0000000000007918 */ /* 0x000fe20000000000 */
[----:B------:R2:W-:Y:S04]  /*12a0*/  STS [R7+0xc0], R12 ;  /* 0x0000c00c07007388 */ /* 0x0005e80000000800 */
[----:B------:R2:W-:Y:S04]  /*12b0*/  STS [R7+0xc4], R9 ;  /* 0x0000c40907007388 */ /* 0x0005e80000000800 */
[----:B------:R2:W-:Y:S01]  /*12c0*/  STS [R7+0xc8], R8 ;  /* 0x0000c80807007388 */ /* 0x0005e20000000800 */
[----:B------:R-:W-:Y:S01]  /*12d0*/  NOP ;  /* 0x0000000000007918 */ /* 0x000fe20000000000 */
.L_x_2814:
        /* <DEDUP_REMOVED lines=12> */
.L_x_2800:
[----:B------:R-:W-:Y:S05]  /*13a0*/  BSYNC B0 ;  /* 0x0000000000007941 */ /* 0x000fea0003800000 */
.L_x_2799:
[----:B------:R-:W-:-:S13]  /*13b0*/  R2UR UR4, R3 ;  /* 0x00000000030472ca */ /* 0x000fda00000e0000 */
[----:B------:R-:W-:Y:S05]  /*13c0*/  BRA.DIV UR4, `(.L_x_2801) ;  /* 0x0000000a04d87947 */ /* 0x000fea000b800000 */
[----:B------:R-:W-:Y:S01]  /*13d0*/  NOP ;  /* 0x0000000000007918 */ /* 0x000fe20000000000 */
[----:B------:R3:W-:Y:S04]  /*13e0*/  STS [R7+0xc0], R12 ;  /* 0x0000c00c07007388 */ /* 0x0007e80000000800 */
[----:B------:R3:W-:Y:S04]  /*13f0*/  STS [R7+0xc4], R9 ;  /* 0x0000c40907007388 */ /* 0x0007e80000000800 */
[----:B------:R3:W-:Y:S01]  /*1400*/  STS [R7+0xc8], R8 ;  /* 0x0000c80807007388 */ /* 0x0007e20000000800 */
[----:B------:R-:W-:Y:S01]  /*1410*/  NOP ;  /* 0x0000000000007918 */ /* 0x000fe20000000000 */
.L_x_2818:
        /* <DEDUP_REMOVED lines=12> */
.L_x_2803:
[----:B------:R-:W-:Y:S05]  /*14e0*/  BSYNC B0 ;  /* 0x0000000000007941 */ /* 0x000fea0003800000 */
.L_x_2802:
        /* <DEDUP_REMOVED lines=25> */
.L_x_2824:
        /* <DEDUP_REMOVED lines=76> */
.L_x_2791:
        /* <DEDUP_REMOVED lines=35> */
.L_x_2792:
[----:B-1----:R-:W-:Y:S05]  /*1d70*/  WARPSYNC.COLLECTIVE R3, `(.L_x_2805) ;  /* 0x0000000003087348 */ /* 0x002fea0003c00000 */
[----:B------:R-:W-:Y:S01]  /*1d80*/  NOP ;  /* 0x0000000000007918 */ /* 0x000fe20000000000 */
[----:B-1----:R-:W-:Y:S01]  /*1d90*/  ENDCOLLECTIVE ;  /* 0x000000000000791b */ /* 0x002fe20003800000 */
.L_x_2805:
[----:B------:R-:W-:Y:S05]  /*1da0*/  BRA `(.L_x_2806) ;  /* 0xfffffff000ac7947 */ /* 0x000fea000383ffff */
.L_x_2795:
[----:B------:R-:W-:Y:S01]  /*1db0*/  BSSY B0, `(.L_x_2807) ;  /* 0x0000004000007945 */ /* 0x000fe20003800000 */
[----:B-1----:R-:W-:Y:S05]  /*1dc0*/  WARPSYNC.COLLECTIVE R3, `(.L_x_2808) ;  /* 0x0000000003087348 */ /* 0x002fea0003c00000 */
[----:B------:R-:W-:Y:S01]  /*1dd0*/  NOP ;  /* 0x0000000000007918 */ /* 0x000fe20000000000 */
[----:B-1----:R-:W-:Y:S01]  /*1de0*/  ENDCOLLECTIVE ;  /* 0x000000000000791b */ /* 0x002fe20003800000 */
.L_x_2808:
[----:B------:R-:W-:Y:S05]  /*1df0*/  BSYNC B0 ;  /* 0x0000000000007941 */ /* 0x000fea0003800000 */
.L_x_2807:
[----:B------:R0:W-:Y:S04]  /*1e00*/  STS [R7+0xc0], R12 ;  /* 0x0000c00c07007388 */ /* 0x0001e80000000800 */
[----:B------:R0:W-:Y:S04]  /*1e10*/  STS [R7+0xc4], R9 ;  /* 0x0000c40907007388 */ /* 0x0001e80000000800 */
[----:B------:R0:W-:Y:S02]  /*1e20*/  STS [R7+0xc8], R8 ;  /* 0x0000c80807007388 */ /* 0x0001e40000000800 */
[----:B0-----:R-:W-:Y:S05]  /*1e30*/  WARPSYNC.COLLECTIVE R3, `(.L_x_2809) ;  /* 0x0000000003087348 */ /* 0x001fea0003c00000 */
[----:B------:R-:W-:Y:S01]  /*1e40*/  NOP ;  /* 0x0000000000007918 */ /* 0x000fe20000000000 */
[----:B0-----:R-:W-:Y:S01]  /*1e50*/  ENDCOLLECTIVE ;  /* 0x000000000000791b */ /* 0x001fe20003800000 */
.L_x_2809:
[----:B------:R-:W-:Y:S05]  /*1e60*/  BRA `(.L_x_2810) ;  /* 0xfffffff000cc7947 */ /* 0x000fea000383ffff */
.L_x_2798:
[----:B------:R-:W-:Y:S01]  /*1e70*/  BSSY B0, `(.L_x_2811) ;  /* 0x0000004000007945 */ /* 0x000fe20003800000 */
[----:B01----:R-:W-:Y:S05]  /*1e80*/  WARPSYNC.COLLECTIVE R3, `(.L_x_2812) ;  /* 0x0000000003087348 */ /* 0x003fea0003c00000 */
[----:B------:R-:W-:Y:S01]  /*1e90*/  NOP ;  /* 0x0000000000007918 */ /* 0x000fe20000000000 */
[----:B01----:R-:W-:Y:S01]  /*1ea0*/  ENDCOLLECTIVE ;  /* 0x000000000000791b */ /* 0x003fe20003800000 */
.L_x_2812:
[----:B------:R-:W-:Y:S05]  /*1eb0*/  BSYNC B0 ;  /* 0x0000000000007941 */ /* 0x000fea0003800000 */
.L_x_2811:
[----:B------:R0:W-:Y:S04]  /*1ec0*/  STS [R7+0xc0], R12 ;  /* 0x0000c00c07007388 */ /* 0x0001e80000000800 */
[----:B------:R0:W-:Y:S04]  /*1ed0*/  STS [R7+0xc4], R9 ;  /* 0x0000c40907007388 */ /* 0x0001e80000000800 */
[----:B------:R0:W-:Y:S02]  /*1ee0*/  STS [R7+0xc8], R8 ;  /* 0x0000c80807007388 */ /* 0x0001e40000000800 */
[----:B0-----:R-:W-:Y:S05]  /*1ef0*/  WARPSYNC.COLLECTIVE R3, `(.L_x_2813) ;  /* 0x0000000003087348 */ /* 0x001fea0003c00000 */
[----:B------:R-:W-:Y:S01]  /*1f00*/  NOP ;  /* 0x0000000000007918 */ /* 0x000fe20000000000 */
[----:B0-----:R-:W-:Y:S01]  /*1f10*/  ENDCOLLECTIVE ;  /* 0x000000000000791b */ /* 0x001fe20003800000 */
.L_x_2813:
[----:B------:R-:W-:Y:S05]  /*1f20*/  BRA `(.L_x_2814) ;  /* 0xfffffff000ec7947 */ /* 0x000fea000383ffff */
.L_x_2801:
[----:B------:R-:W-:Y:S01]  /*1f30*/  BSSY B0, `(.L_x_2815) ;  /* 0x0000004000007945 */ /* 0x000fe20003800000 */
[----:B012---:R-:W-:Y:S05]  /*1f40*/  WARPSYNC.COLLECTIVE R3, `(.L_x_2816) ;  /* 0x0000000003087348 */ /* 0x007fea0003c00000 */
[----:B------:R-:W-:Y:S01]  /*1f50*/  NOP ;  /* 0x0000000000007918 */ /* 0x000fe20000000000 */
[----:B012---:R-:W-:Y:S01]  /*1f60*/  ENDCOLLECTIVE ;  /* 0x000000000000791b */ /* 0x007fe20003800000 */
.L_x_2816:
[----:B------:R-:W-:Y:S05]  /*1f70*/  BSYNC B0 ;  /* 0x0000000000007941 */ /* 0x000fea0003800000 */
.L_x_2815:
[----:B------:R0:W-:Y:S04]  /*1f80*/  STS [R7+0xc0], R12 ;  /* 0x0000c00c07007388 */ /* 0x0001e80000000800 */
[----:B------:R0:W-:Y:S04]  /*1f90*/  STS [R7+0xc4], R9 ;  /* 0x0000c40907007388 */ /* 0x0001e80000000800 */
[----:B------:R0:W-:Y:S02]  /*1fa0*/  STS [R7+0xc8], R8 ;  /* 0x0000c80807007388 */ /* 0x0001e40000000800 */
[----:B0-----:R-:W-:Y:S05]  /*1fb0*/  WARPSYNC.COLLECTIVE R3, `(.L_x_2817) ;  /* 0x0000000003087348 */ /* 0x001fea0003c00000 */
[----:B------:R-:W-:Y:S01]  /*1fc0*/  NOP ;  /* 0x0000000000007918 */ /* 0x000fe20000000000 */
[----:B0-----:R-:W-:Y:S01]  /*1fd0*/  ENDCOLLECTIVE ;  /* 0x000000000000791b */ /* 0x001fe20003800000 */
.L_x_2817:
[----:B------:R-:W-:Y:S05]  /*1fe0*/  BRA `(.L_x_2818) ;  /* 0xfffffff4000c7947 */ /* 0x000fea000383ffff */
.L_x_2804:
[----:B------:R-:W-:Y:S01]  /*1ff0*/  BSSY B0, `(.L_x_2819) ;  /* 0x0000005000007945 */ /* 0x000fe20003800000 */
[----:B------:R-:W-:-:S13]  /*2000*/  ISETP.GE.U32.AND P0, PT, R2, 0x10, PT ;  /* 0x000000100200780c */ /* 0x000fda0003f06070 */
[----:B0123--:R-:W-:Y:S05]  /*2010*/  WARPSYNC.COLLECTIVE R3, `(.L_x_2820) ;  /* 0x0000000003087348 */ /* 0x00ffea0003c00000 */
[----:B------:R-:W-:Y:S01]  /*2020*/  NOP ;  /* 0x0000000000007918 */ /* 0x000fe20000000000 */
[----:B0123--:R-:W-:Y:S01]  /*2030*/  ENDCOLLECTIVE ;  /* 0x000000000000791b */ /* 0x00ffe20003800000 */
.L_x_2820:
[----:B------:R-:W-:Y:S05]  /*2040*/  BSYNC B0 ;  /* 0x0000000000007941 */ /* 0x000fea0003800000 */
.L_x_2819:
[----:B------:R0:W-:Y:S01]  /*2050*/  STS [R7+0xc0], R12 ;  /* 0x0000c00c07007388 */ /* 0x0001e20000000800 */
[----:B------:R-:W-:-:S03]  /*2060*/  ISETP.NE.OR P1, PT, R12, RZ, !P0 ;  /* 0x000000ff0c00720c */ /* 0x000fc60004725670 */
[----:B------:R0:W-:Y:S04]  /*2070*/  STS [R7+0xc4], R9 ;  /* 0x0000c40907007388 */ /* 0x0001e80000000800 */
[----:B------:R0:W-:Y:S06]  /*2080*/  STS [R7+0xc8], R8 ;  /* 0x0000c80807007388 */ /* 0x0001ec0000000800 */
[----:B0-----:R-:W-:Y:S05]  /*2090*/  WARPSYNC.COLLECTIVE R3, `(.L_x_2821) ;  /* 0x0000000003087348 */ /* 0x001fea0003c00000 */
[----:B------:R-:W-:Y:S01]  /*20a0*/  NOP ;  /* 0x0000000000007918 */ /* 0x000fe20000000000 */
[----:B0-----:R-:W-:Y:S01]  /*20b0*/  ENDCOLLECTIVE ;  /* 0x000000000000791b */ /* 0x001fe20003800000 */
.L_x_2821:
        /* <DEDUP_REMOVED lines=9> */
.L_x_2822:
        /* <DEDUP_REMOVED lines=9> */
.L_x_2823:
[----:B------:R-:W-:Y:S05]  /*21e0*/  BRA `(.L_x_2824) ;  /* 0xfffffff400247947 */ /* 0x000fea000383ffff */
.L_x_2825:
        /* <DEDUP_REMOVED lines=9> */
.L_x_4488:


//--------------------- .text._Z30group_norm_nhwc_fwd_sum_kernelI11Bf16IOBf16WLi168EEv26Group_norm_nhwc_fwd_params --------------------------
	.section	.text._Z30group_norm_nhwc_fwd_sum_kernelI11Bf16IOBf16WLi168EEv26Group_norm_nhwc_fwd_params,"ax",@progbits
	.align	128
        .global         _Z30group_norm_nhwc_fwd_sum_kernelI11Bf16IOBf16WLi168EEv26Group_norm_nhwc_fwd_params
        .type           _Z30group_norm_nhwc_fwd_sum_kernelI11Bf16IOBf16WLi168EEv26Group_norm_nhwc_fwd_params,@function
        .size           _Z30group_norm_nhwc_fwd_sum_kernelI11Bf16IOBf16WLi168EEv26Group_norm_nhwc_fwd_params,(.L_x_4489 - _Z30group_norm_nhwc_fwd_sum_kernelI11Bf16IOBf16WLi168EEv26Group_norm_nhwc_fwd_params)
        .other          _Z30group_norm_nhwc_fwd_sum_kernelI11Bf16IOBf16WLi168EEv26Group_norm_nhwc_fwd_params,@"STO_CUDA_ENTRY STV_DEFAULT"
_Z30group_norm_nhwc_fwd_sum_kernelI11Bf16IOBf16WLi168EEv26Group_norm_nhwc_fwd_params:
.text._Z30group_norm_nhwc_fwd_sum_kernelI11Bf16IOBf16WLi168EEv26Group_norm_nhwc_fwd_params:
        /* <DEDUP_REMOVED lines=40> */
.L_x_2828:
        /* <DEDUP_REMOVED lines=28> */
.L_x_2827:
        /* <DEDUP_REMOVED lines=9> */
.L_x_2829:
        /* <DEDUP_REMOVED lines=97> */
.L_x_2826:
        /* <DEDUP_REMOVED lines=84> */
.L_x_2845:
        /* <DEDUP_REMOVED lines=12> */
.L_x_2833:
[----:B------:R-:W-:Y:S05]  /*10e0*/  BSYNC B0 ;  /* 0x0000000000007941 */ /* 0x000fea0003800000 */
.L_x_2832:
[----:B------:R-:W-:-:S13]  /*10f0*/  R2UR UR5, R3 ;  /* 0x00000000030572ca */ /* 0x000fda00000e0000 */
[----:B------:R-:W-:Y:S05]  /*1100*/  BRA.DIV UR5, `(.L_x_2834) ;  /* 0x0000000e050c7947 */ /* 0x000fea000b800000 */
[----:B------:R-:W-:Y:S01]  /*1110*/  NOP ;  /* 0x0000000000007918 */ /* 0x000fe20000000000 */
[----:B------:R0:W-:Y:S04]  /*1120*/  STS [R9+0xc0], R16 ;  /* 0x0000c01009007388 */ /* 0x0001e80000000800 */
[----:B------:R0:W-:Y:S04]  /*1130*/  STS [R9+0xc4], R10 ;  /* 0x0000c40a09007388 */ /* 0x0001e80000000800 */
[----:B------:R0:W-:Y:S01]  /*1140*/  STS [R9+0xc8], R11 ;  /* 0x0000c80b09007388 */ /* 0x0001e20000000800 */
[----:B------:R-:W-:Y:S01]  /*1150*/  NOP ;  /* 0x0000000000007918 */ /* 0x000fe20000000000 */
.L_x_2849:
        /* <DEDUP_REMOVED lines=12> */
.L_x_2836:
[----:B------:R-:W-:Y:S05]  /*1220*/  BSYNC B0 ;  /* 0x0000000000007941 */ /* 0x000fea0003800000 */
.L_x_2835:
[----:B------:R-:W-:-:S13]  /*1230*/  R2UR UR5, R3 ;  /* 0x00000000030572ca */ /* 0x000fda00000e0000 */
[----:B------:R-:W-:Y:S05]  /*1240*/  BRA.DIV UR5, `(.L_x_2837) ;  /* 0x0000000a05ec7947 */ /* 0x000fea000b800000 */
[----:B------:R-:W-:Y:S01]  /*1250*/  NOP ;  /* 0x0000000000007918 */ /* 0x000fe20000000000 */
[----:B------:R2:W-:Y:S04]  /*1260*/  STS [R9+0xc0], R16 ;  /* 0x0000c01009007388 */ /* 0x0005e80000000800 */
[----:B------:R2:W-:Y:S04]  /*1270*/  STS [R9+0xc4], R10 ;  /* 0x0000c40a09007388 */ /* 0x0005e80000000800 */
[----:B------:R2:W-:Y:S01]  /*1280*/  STS [R9+0xc8], R11 ;  /* 0x0000c80b09007388 */ /* 0x0005e20000000800 */
[----:B------:R-:W-:Y:S01]  /*1290*/  NOP ;  /* 0x0000000000007918 */ /* 0x000fe20000000000 */
.L_x_2853:
        /* <DEDUP_REMOVED lines=12> */
.L_x_2839:
[----:B------:R-:W-:Y:S05]  /*1360*/  BSYNC B0 ;  /* 0x0000000000007941 */ /* 0x000fea0003800000 */
.L_x_2838:
[----:B------:R-:W-:-:S13]  /*1370*/  R2UR UR5, R3 ;  /* 0x00000000030572ca */ /* 0x000fda00000e0000 */
[----:B------:R-:W-:Y:S05]  /*1380*/  BRA.DIV UR5, `(.L_x_2840) ;  /* 0x0000000a05cc7947 */ /* 0x000fea000b800000 */
[----:B------:R-:W-:Y:S01]  /*1390*/  NOP ;  /* 0x0000000000007918 */ /* 0x000fe20000000000 */
[----:B------:R3:W-:Y:S04]  /*13a0*/  STS [R9+0xc0], R16 ;  /* 0x0000c01009007388 */ /* 0x0007e80000000800 */
[----:B------:R3:W-:Y:S04]  /*13b0*/  STS [R9+0xc4], R10 ;  /* 0x0000c40a09007388 */ /* 0x0007e80000000800 */
[----:B------:R3:W-:Y:S01]  /*13c0*/  STS [R9+0xc8], R11 ;  /* 0x0000c80b09007388 */ /* 0x0007e20000000800 */
[----:B------:R-:W-:Y:S01]  /*13d0*/  NOP ;  /* 0x0000000000007918 */ /* 0x000fe20000000000 */
.L_x_2857:
        /* <DEDUP_REMOVED lines=12> */
.L_x_2842:
[----:B------:R-:W-:Y:S05]  /*14a0*/  BSYNC B0 ;  /* 0x0000000000007941 */ /* 0x000fea0003800000 */
.L_x_2841:
        /* <DEDUP_REMOVED lines=25> */
.L_x_2863:
        /* <DEDUP_REMOVED lines=72> */
.L_x_2830:
        /* <DEDUP_REMOVED lines=36> */
.L_x_2831:
[----:B-1----:R-:W-:Y:S05]  /*1d00*/  WARPSYNC.COLLECTIVE R3, `(.L_x_2844) ;  /* 0x0000000003087348 */ /* 0x002fea0003c00000 */
[----:B------:R-:W-:Y:S01]  /*1d10*/  NOP ;  /* 0x0000000000007918 */ /* 0x000fe20000000000 */
[----:B-1----:R-:W-:Y:S01]  /*1d20*/  ENDCOLLECTIVE ;  /* 0x000000000000791b */ /* 0x002fe20003800000 */
.L_x_2844:
[----:B------:R-:W-:Y:S05]  /*1d30*/  BRA `(.L_x_2845) ;  /* 0xfffffff000b87947 */ /* 0x000fea000383ffff */
.L_x_2834:
[----:B------:R-:W-:Y:S01]  /*1d40*/  BSSY B0, `(.L_x_2846) ;  /* 0x0000004000007945 */ /* 0x000fe20003800000 */
[----:B-1----:R-:W-:Y:S05]  /*1d50*/  WARPSYNC.COLLECTIVE R3, `(.L_x_2847) ;  /* 0x0000000003087348 */ /* 0x002fea0003c00000 */
[----:B------:R-:W-:Y:S01]  /*1d60*/  NOP ;  /* 0x0000000000007918 */ /* 0x000fe20000000000 */
[----:B-1----:R-:W-:Y:S01]  /*1d70*/  ENDCOLLECTIVE ;  /* 0x000000000000791b */ /* 0x002fe20003800000 */
.L_x_2847:
[----:B------:R-:W-:Y:S05]  /*1d80*/  BSYNC B0 ;  /* 0x0000000000007941 */ /* 0x000fea0003800000 */
.L_x_2846:
[----:B------:R0:W-:Y:S04]  /*1d90*/  STS [R9+0xc0], R16 ;  /* 0x0000c01009007388 */ /* 0x0001e80000000800 */
[----:B------:R0:W-:Y:S04]  /*1da0*/  STS [R9+0xc4], R10 ;  /* 0x0000c40a09007388 */ /* 0x0001e80000000800 */
[----:B------:R0:W-:Y:S02]  /*1db0*/  STS [R9+0xc8], R11 ;  /* 0x0000c80b09007388 */ /* 0x0001e40000000800 */
[----:B0-----:R-:W-:Y:S05]  /*1dc0*/  WARPSYNC.COLLECTIVE R3, `(.L_x_2848) ;  /* 0x0000000003087348 */ /* 0x001fea0003c00000 */
[----:B------:R-:W-:Y:S01]  /*1dd0*/  NOP ;  /* 0x0000000000007918 */ /* 0x000fe20000000000 */
[----:B0-----:R-:W-:Y:S01]  /*1de0*/  ENDCOLLECTIVE ;  /* 0x000000000000791b */ /* 0x001fe20003800000 */
.L_x_2848:
[----:B------:R-:W-:Y:S05]  /*1df0*/  BRA `(.L_x_2849) ;  /* 0xfffffff000d87947 */ /* 0x000fea000383ffff */
.L_x_2837:
[----:B------:R-:W-:Y:S01]  /*1e00*/  BSSY B0, `(.L_x_2850) ;  /* 0x0000004000007945 */ /* 0x000fe20003800000 */
[----:B01----:R-:W-:Y:S05]  /*1e10*/  WARPSYNC.COLLECTIVE R3, `(.L_x_2851) ;  /* 0x0000000003087348 */ /* 0x003fea0003c00000 */
[----:B------:R-:W-:Y:S01]  /*1e20*/  NOP ;  /* 0x0000000000007918 */ /* 0x000fe20000000000 */
[----:B01----:R-:W-:Y:S01]  /*1e30*/  ENDCOLLECTIVE ;  /* 0x000000000000791b */ /* 0x003fe20003800000 */
.L_x_2851:
[----:B------:R-:W-:Y:S05]  /*1e40*/  BSYNC B0 ;  /* 0x0000000000007941 */ /* 0x000fea0003800000 */
.L_x_2850:
[----:B------:R0:W-:Y:S04]  /*1e50*/  STS [R9+0xc0], R16 ;  /* 0x0000c01009007388 */ /* 0x0001e80000000800 */
[----:B------:R0:W-:Y:S04]  /*1e60*/  STS [R9+0xc4], R10 ;  /* 0x0000c40a09007388 */ /* 0x0001e80000000800 */
[----:B------:R0:W-:Y:S02]  /*1e70*/  STS [R9+0xc8], R11 ;  /* 0x0000c80b09007388 */ /* 0x0001e40000000800 */
[----:B0-----:R-:W-:Y:S05]  /*1e80*/  WARPSYNC.COLLECTIVE R3, `(.L_x_2852) ;  /* 0x0000000003087348 */ /* 0x001fea0003c00000 */
[----:B------:R-:W-:Y:S01]  /*1e90*/  NOP ;  /* 0x0000000000007918 */ /* 0x000fe20000000000 */
[----:B0-----:R-:W-:Y:S01]  /*1ea0*/  ENDCOLLECTIVE ;  /* 0x000000000000791b */ /* 0x001fe20003800000 */
.L_x_2852:
[----:B------:R-:W-:Y:S05]  /*1eb0*/  BRA `(.L_x_2853) ;  /* 0xfffffff000f87947 */ /* 0x000fea000383ffff */
.L_x_2840:
[----:B------:R-:W-:Y:S01]  /*1ec0*/  BSSY B0, `(.L_x_2854) ;  /* 0x0000004000007945 */ /* 0x000fe20003800000 */
[----:B012---:R-:W-:Y:S05]  /*1ed0*/  WARPSYNC.COLLECTIVE R3, `(.L_x_2855) ;  /* 0x0000000003087348 */ /* 0x007fea0003c00000 */
[----:B------:R-:W-:Y:S01]  /*1ee0*/  NOP ;  /* 0x0000000000007918 */ /* 0x000fe20000000000 */
[----:B012---:R-:W-:Y:S01]  /*1ef0*/  ENDCOLLECTIVE ;  /* 0x000000000000791b */ /* 0x007fe20003800000 */
.L_x_2855:
[----:B------:R-:W-:Y:S05]  /*1f00*/  BSYNC B0 ;  /* 0x0000000000007941 */ /* 0x000fea0003800000 */
.L_x_2854:
[----:B------:R0:W-:Y:S04]  /*1f10*/  STS [R9+0xc0], R16 ;  /* 0x0000c01009007388 */ /* 0x0001e80000000800 */
[----:B------:R0:W-:Y:S04]  /*1f20*/  STS [R9+0xc4], R10 ;  /* 0x0000c40a09007388 */ /* 0x0001e80000000800 */
[----:B------:R0:W-:Y:S02]  /*1f30*/  STS [R9+0xc8], R11 ;  /* 0x0000c80b09007388 */ /* 0x0001e40000000800 */
[----:B0-----:R-:W-:Y:S05]  /*1f40*/  WARPSYNC.COLLECTIVE R3, `(.L_x_2856) ;  /* 0x0000000003087348 */ /* 0x001fea0003c00000 */
[----:B------:R-:W-:Y:S01]  /*1f50*/  NOP ;  /* 0x0000000000007918 */ /* 0x000fe20000000000 */
[----:B0-----:R-:W-:Y:S01]  /*1f60*/  ENDCOLLECTIVE ;  /* 0x000000000000791b */ /* 0x001fe20003800000 */
.L_x_2856:
[----:B------:R-:W-:Y:S05]  /*1f70*/  BRA `(.L_x_2857) ;  /* 0xfffffff400187947 */ /* 0x000fea000383ffff */
.L_x_2843:
[----:B------:R-:W-:Y:S01]  /*1f80*/  BSSY B0, `(.L_x_2858) ;  /* 0x0000005000007945 */ /* 0x000fe20003800000 */
[----:B------:R-:W-:-:S13]  /*1f90*/  ISETP.GE.U32.AND P0, PT, R2, 0x10, PT ;  /* 0x000000100200780c */ /* 0x000fda0003f06070 */
[----:B0123--:R-:W-:Y:S05]  /*1fa0*/  WARPSYNC.COLLECTIVE R3, `(.L_x_2859) ;  /* 0x0000000003087348 */ /* 0x00ffea0003c00000 */
[----:B------:R-:W-:Y:S01]  /*1fb0*/  NOP ;  /* 0x0000000000007918 */ /* 0x000fe20000000000 */
[----:B0123--:R-:W-:Y:S01]  /*1fc0*/  ENDCOLLECTIVE ;  /* 0x000000000000791b */ /* 0x00ffe20003800000 */
.L_x_2859:
[----:B------:R-:W-:Y:S05]  /*1fd0*/  BSYNC B0 ;  /* 0x0000000000007941 */ /* 0x000fea0003800000 */
.L_x_2858:
[----:B------:R0:W-:Y:S01]  /*1fe0*/  STS [R9+0xc0], R16 ;  /* 0x0000c01009007388 */ /* 0x0001e20000000800 */
[----:B------:R-:W-:-:S03]  /*1ff0*/  ISETP.NE.OR P1, PT, R16, RZ, !P0 ;  /* 0x000000ff1000720c */ /* 0x000fc60004725670 */
[----:B------:R0:W-:Y:S04]  /*2000*/  STS [R9+0xc4], R10 ;  /* 0x0000c40a09007388 */ /* 0x0001e80000000800 */
[----:B------:R0:W-:Y:S06]  /*2010*/  STS [R9+0xc8], R11 ;  /* 0x0000c80b09007388 */ /* 0x0001ec0000000800 */
[----:B0-----:R-:W-:Y:S05]  /*2020*/  WARPSYNC.COLLECTIVE R3, `(.L_x_2860) ;  /* 0x0000000003087348 */ /* 0x001fea0003c00000 */
[----:B------:R-:W-:Y:S01]  /*2030*/  NOP ;  /* 0x0000000000007918 */ /* 0x000fe20000000000 */
[----:B0-----:R-:W-:Y:S01]  /*2040*/  ENDCOLLECTIVE ;  /* 0x000000000000791b */ /* 0x001fe20003800000 */
.L_x_2860:
        /* <DEDUP_REMOVED lines=9> */
.L_x_2861:
        /* <DEDUP_REMOVED lines=9> */
.L_x_2862:
[----:B------:R-:W-:Y:S05]  /*2170*/  BRA `(.L_x_2863) ;  /* 0xfffffff400307947 */ /* 0x000fea000383ffff */
.L_x_2864:
        /* <DEDUP_REMOVED lines=16> */
.L_x_4489:


//--------------------- .text._Z30group_norm_nhwc_fwd_sum_kernelI11Bf16IOBf16WLi64EEv26Group_norm_nhwc_fwd_params --------------------------
	.section	.text._Z30group_norm_nhwc_fwd_sum_kernelI11Bf16IOBf16WLi64EEv26Group_norm_nhwc_fwd_params,"ax",@progbits
	.align	128
        .global         _Z30group_norm_nhwc_fwd_sum_kernelI11Bf16IOBf16WLi64EEv26Group_norm_nhwc_fwd_params
        .type           _Z30group_norm_nhwc_fwd_sum_kernelI11Bf16IOBf16WLi64EEv26Group_norm_nhwc_fwd_params,@function
        .size           _Z30group_norm_nhwc_fwd_sum_kernelI11Bf16IOBf16WLi64EEv26Group_norm_nhwc_fwd_params,(.L_x_4490 - _Z30group_norm_nhwc_fwd_sum_kernelI11Bf16IOBf16WLi64EEv26Group_norm_nhwc_fwd_params)
        .other          _Z30group_norm_nhwc_fwd_sum_kernelI11Bf16IOBf16WLi64EEv26Group_norm_nhwc_fwd_params,@"STO_CUDA_ENTRY STV_DEFAULT"
_Z30group_norm_nhwc_fwd_sum_kernelI11Bf16IOBf16WLi64EEv26Group_norm_nhwc_fwd_params:
.text._Z30group_norm_nhwc_fwd_sum_kernelI11Bf16IOBf16WLi64EEv26Group_norm_nhwc_fwd_params:
        /* <DEDUP_REMOVED lines=40> */
.L_x_2867:
        /* <DEDUP_REMOVED lines=28> */
.L_x_2866:
        /* <DEDUP_REMOVED lines=14> */
.L_x_2868:
        /* <DEDUP_REMOVED lines=98> */
.L_x_2865:
        /* <DEDUP_REMOVED lines=99> */
.L_x_2889:
        /* <DEDUP_REMOVED lines=13> */
.L_x_2869:
        /* <DEDUP_REMOVED lines=34> */
.L_x_2870:
        /* <DEDUP_REMOVED lines=9> */
.L_x_2871:
[----:B------:R-:W-:Y:S01]  /*14f0*/  IMAD.MOV.U32 R22, RZ, RZ, R15 ;  /* 0x000000ffff167224 */ /* 0x000fe200078e000f */
[----:B------:R-:W-:-:S07]  /*1500*/  MOV R17, R19 ;  /* 0x0000001300117202 */ /* 0x000fce0000000f00 */
[----:B------:R-:W-:Y:S05]  /*1510*/  WARPSYNC.COLLECTIVE R21, `(.L_x_2872) ;  /* 0x0000000015087348 */ /* 0x000fea0003c00000 */
[----:B------:R0:W1:Y:S02]  /*1520*/  SHFL.UP P0, R19, R22, R23, R24 ;  /* 0x0400001716137389 */ /* 0x0000640000000018 */
[----:B01----:R-:W-:Y:S01]  /*1530*/  ENDCOLLECTIVE ;  /* 0x000000000000791b */ /* 0x003fe20003800000 */
.L_x_2872:
[----:B------:R-:W-:Y:S01]  /*1540*/  @P3 IMAD.IADD R0, R0, 0x1, R17 ;  /* 0x0000000100003824 */ /* 0x000fe200078e0211 */
[----:B------:R-:W-:Y:S01]  /*1550*/  MOV R22, R16 ;  /* 0x0000001000167202 */ /* 0x000fe20000000f00 */
[----:B------:R-:W-:-:S07]  /*1560*/  IMAD.MOV.U32 R20, RZ, RZ, R19 ;  /* 0x000000ffff147224 */ /* 0x000fce00078e0013 */
[----:B------:R-:W-:Y:S05]  /*1570*/  WARPSYNC.COLLECTIVE R21, `(.L_x_2873) ;  /* 0x0000000015087348 */ /* 0x000fea0003c00000 */
[----:B------:R0:W1:Y:S02]  /*1580*/  SHFL.UP P0, R19, R22, R23, R24 ;  /* 0x0400001716137389 */ /* 0x0000640000000018 */
[----:B01----:R-:W-:Y:S01]  /*1590*/  ENDCOLLECTIVE ;  /* 0x000000000000791b */ /* 0x003fe20003800000 */
.L_x_2873:
        /* <DEDUP_REMOVED lines=9> */
.L_x_2874:
[----:B------:R-:W-:Y:S02]  /*1630*/  ISETP.GE.AND P3, PT, R14, 0x2, PT ;  /* 0x000000020e00780c */ /* 0x000fe40003f66270 */
[----:B------:R-:W-:Y:S01]  /*1640*/  ISETP.NE.AND P2, PT, R0, RZ, PT ;  /* 0x000000ff0000720c */ /* 0x000fe20003f45270 */
[----:B------:R-:W-:Y:S02]  /*1650*/  IMAD.MOV.U32 R22, RZ, RZ, R15 ;  /* 0x000000ffff167224 */ /* 0x000fe400078e000f */
[----:B------:R-:W-:-:S10]  /*1660*/  IMAD.MOV.U32 R17, RZ, RZ, R19 ;  /* 0x000000ffff117224 */ /* 0x000fd400078e0013 */
[----:B------:R-:W-:Y:S05]  /*1670*/  WARPSYNC.COLLECTIVE R21, `(.L_x_2875) ;  /* 0x0000000015087348 */ /* 0x000fea0003c00000 */
[----:B------:R0:W1:Y:S02]  /*1680*/  SHFL.UP P0, R19, R22, R23, R24 ;  /* 0x0400001716137389 */ /* 0x0000640000000018 */
[----:B01----:R-:W-:Y:S01]  /*1690*/  ENDCOLLECTIVE ;  /* 0x000000000000791b */ /* 0x003fe20003800000 */
.L_x_2875:
[----:B------:R-:W-:Y:S02]  /*16a0*/  @P3 IMAD.IADD R0, R0, 0x1, R17 ;  /* 0x0000000100003824 */ /* 0x000fe400078e0211 */
[----:B------:R-:W-:Y:S01]  /*16b0*/  IMAD.MOV.U32 R22, RZ, RZ, R16 ;  /* 0x000000ffff167224 */ /* 0x000fe200078e0010 */
[----:B------:R-:W-:-:S07]  /*16c0*/  MOV R20, R19 ;  /* 0x0000001300147202 */ /* 0x000fce0000000f00 */
[----:B------:R-:W-:Y:S05]  /*16d0*/  WARPSYNC.COLLECTIVE R21, `(.L_x_2876) ;  /* 0x0000000015087348 */ /* 0x000fea0003c00000 */
[----:B------:R0:W1:Y:S02]  /*16e0*/  SHFL.UP P0, R19, R22, R23, R24 ;  /* 0x0400001716137389 */ /* 0x0000640000000018 */
[----:B01----:R-:W-:Y:S01]  /*16f0*/  ENDCOLLECTIVE ;  /* 0x000000000000791b */ /* 0x003fe20003800000 */
.L_x_2876:
        /* <DEDUP_REMOVED lines=9> */
.L_x_2877:
[----:B------:R-:W-:Y:S02]  /*1790*/  ISETP.GE.AND P3, PT, R14, 0x4, PT ;  /* 0x000000040e00780c */ /* 0x000fe40003f66270 */
[----:B------:R-:W-:Y:S02]  /*17a0*/  ISETP.NE.AND P2, PT, R0, RZ, PT ;  /* 0x000000ff0000720c */ /* 0x000fe40003f45270 */
[----:B------:R-:W-:Y:S01]  /*17b0*/  MOV R22, R15 ;  /* 0x0000000f00167202 */ /* 0x000fe20000000f00 */
[----:B------:R-:W-:-:S10]  /*17c0*/  IMAD.MOV.U32 R17, RZ, RZ, R19 ;  /* 0x000000ffff117224 */ /* 0x000fd400078e0013 */
[----:B------:R-:W-:Y:S05]  /*17d0*/  WARPSYNC.COLLECTIVE R21, `(.L_x_2878) ;  /* 0x0000000015087348 */ /* 0x000fea0003c00000 */
[----:B------:R0:W1:Y:S02]  /*17e0*/  SHFL.UP P0, R19, R22, R23, R24 ;  /* 0x0400001716137389 */ /* 0x0000640000000018 */
[----:B01----:R-:W-:Y:S01]  /*17f0*/  ENDCOLLECTIVE ;  /* 0x000000000000791b */ /* 0x003fe20003800000 */
.L_x_2878:
[----:B------:R-:W-:Y:S01]  /*1800*/  @P3 IADD3 R0, R0, R17, RZ ;  /* 0x0000001100003210 */ /* 0x000fe20007ffe0ff */
[----:B------:R-:W-:Y:S02]  /*1810*/  IMAD.MOV.U32 R22, RZ, RZ, R16 ;  /* 0x000000ffff167224 */ /* 0x000fe400078e0010 */
[----:B------:R-:W-:-:S07]  /*1820*/  IMAD.MOV.U32 R20, RZ, RZ, R19 ;  /* 0x000000ffff147224 */ /* 0x000fce00078e0013 */
[----:B------:R-:W-:Y:S05]  /*1830*/  WARPSYNC.COLLECTIVE R21, `(.L_x_2879) ;  /* 0x0000000015087348 */ /* 0x000fea0003c00000 */
[----:B------:R0:W1:Y:S02]  /*1840*/  SHFL.UP P0, R19, R22, R23, R24 ;  /* 0x0400001716137389 */ /* 0x0000640000000018 */
[----:B01----:R-:W-:Y:S01]  /*1850*/  ENDCOLLECTIVE ;  /* 0x000000000000791b */ /* 0x003fe20003800000 */
.L_x_2879:
        /* <DEDUP_REMOVED lines=9> */
.L_x_2880:
[----:B------:R-:W-:Y:S02]  /*18f0*/  ISETP.GE.AND P3, PT, R14, 0x8, PT ;  /* 0x000000080e00780c */ /* 0x000fe40003f66270 */
[----:B------:R-:W-:Y:S01]  /*1900*/  ISETP.NE.AND P2, PT, R0, RZ, PT ;  /* 0x000000ff0000720c */ /* 0x000fe20003f45270 */
[----:B------:R-:W-:Y:S01]  /*1910*/  IMAD.MOV.U32 R22, RZ, RZ, R15 ;  /* 0x000000ffff167224 */ /* 0x000fe200078e000f */
[----:B------:R-:W-:-:S11]  /*1920*/  MOV R17, R19 ;  /* 0x0000001300117202 */ /* 0x000fd60000000f00 */
[----:B------:R-:W-:Y:S05]  /*1930*/  WARPSYNC.COLLECTIVE R21, `(.L_x_2881) ;  /* 0x0000000015087348 */ /* 0x000fea0003c00000 */
[----:B------:R0:W1:Y:S02]  /*1940*/  SHFL.UP P0, R19, R22, R23, R24 ;  /* 0x0400001716137389 */ /* 0x0000640000000018 */
[----:B01----:R-:W-:Y:S01]  /*1950*/  ENDCOLLECTIVE ;  /* 0x000000000000791b */ /* 0x003fe20003800000 */
.L_x_2881:
[----:B------:R-:W-:Y:S01]  /*1960*/  @P3 IMAD.IADD R0, R0, 0x1, R17 ;  /* 0x0000000100003824 */ /* 0x000fe200078e0211 */
[----:B------:R-:W-:Y:S01]  /*1970*/  MOV R22, R16 ;  /* 0x0000001000167202 */ /* 0x000fe20000000f00 */
[----:B------:R-:W-:-:S07]  /*1980*/  IMAD.MOV.U32 R20, RZ, RZ, R19 ;  /* 0x000000ffff147224 */ /* 0x000fce00078e0013 */
[----:B------:R-:W-:Y:S05]  /*1990*/  WARPSYNC.COLLECTIVE R21, `(.L_x_2882) ;  /* 0x0000000015087348 */ /* 0x000fea0003c00000 */
[----:B------:R0:W1:Y:S02]  /*19a0*/  SHFL.UP P0, R19, R22, R23, R24 ;  /* 0x0400001716137389 */ /* 0x0000640000000018 */
[----:B01----:R-:W-:Y:S01]  /*19b0*/  ENDCOLLECTIVE ;  /* 0x000000000000791b */ /* 0x003fe20003800000 */
.L_x_2882:
        /* <DEDUP_REMOVED lines=9> */
.L_x_2883:
[----:B------:R-:W-:Y:S01]  /*1a50*/  ISETP.GE.AND P2, PT, R14, 0x10, PT ;  /* 0x000000100e00780c */ /* 0x000fe20003f46270 */
[----:B------:R-:W-:Y:S01]  /*1a60*/  IMAD.MOV.U32 R22, RZ, RZ, R15 ;  /* 0x000000ffff167224 */ /* 0x000fe200078e000f */
[----:B------:R-:W-:-:S11]  /*1a70*/  MOV R17, R19 ;  /* 0x0000001300117202 */ /* 0x000fd60000000f00 */
[----:B------:R-:W-:Y:S05]  /*1a80*/  WARPSYNC.COLLECTIVE R21, `(.L_x_2884) ;  /* 0x0000000015087348 */ /* 0x000fea0003c00000 */
[----:B------:R0:W1:Y:S02]  /*1a90*/  SHFL.UP P0, R19, R22, R23, R24 ;  /* 0x0400001716137389 */ /* 0x0000640000000018 */
[----:B01----:R-:W-:Y:S01]  /*1aa0*/  ENDCOLLECTIVE ;  /* 0x000000000000791b */ /* 0x003fe20003800000 */
.L_x_2884:
[----:B------:R-:W-:Y:S01]  /*1ab0*/  IMAD.MOV.U32 R22, RZ, RZ, R16 ;  /* 0x000000ffff167224 */ /* 0x000fe200078e0010 */
[----:B------:R-:W-:-:S07]  /*1ac0*/  MOV R20, R19 ;  /* 0x0000001300147202 */ /* 0x000fce0000000f00 */
[----:B------:R-:W-:Y:S05]  /*1ad0*/  WARPSYNC.COLLECTIVE R21, `(.L_x_2885) ;  /* 0x0000000015087348 */ /* 0x000fea0003c00000 */
[----:B------:R0:W1:Y:S02]  /*1ae0*/  SHFL.UP P0, R19, R22, R23, R24 ;  /* 0x0400001716137389 */ /* 0x0000640000000018 */
[----:B01----:R-:W-:Y:S01]  /*1af0*/  ENDCOLLECTIVE ;  /* 0x000000000000791b */ /* 0x003fe20003800000 */
.L_x_2885:
        /* <DEDUP_REMOVED lines=11> */
.L_x_2886:
[----:B------:R-:W-:Y:S01]  /*1bb0*/  MOV R22, R15 ;  /* 0x0000000f00167202 */ /* 0x000fe20000000f00 */
[----:B------:R-:W-:-:S07]  /*1bc0*/  IMAD.MOV.U32 R17, RZ, RZ, R19 ;  /* 0x000000ffff117224 */ /* 0x000fce00078e0013 */
[----:B------:R-:W-:Y:S05]  /*1bd0*/  WARPSYNC.COLLECTIVE R21, `(.L_x_2887) ;  /* 0x0000000015087348 */ /* 0x000fea0003c00000 */
[----:B------:R0:W1:Y:S02]  /*1be0*/  SHFL.UP P0, R19, R22, R23, R24 ;  /* 0x0400001716137389 */ /* 0x0000640000000018 */
[----:B01----:R-:W-:Y:S01]  /*1bf0*/  ENDCOLLECTIVE ;  /* 0x000000000000791b */ /* 0x003fe20003800000 */
.L_x_2887:
[----:B------:R-:W-:Y:S01]  /*1c00*/  MOV R22, R16 ;  /* 0x0000001000167202 */ /* 0x000fe20000000f00 */
[----:B------:R-:W-:-:S07]  /*1c10*/  IMAD.MOV.U32 R14, RZ, RZ, R19 ;  /* 0x000000ffff0e7224 */ /* 0x000fce00078e0013 */
[----:B------:R-:W-:Y:S05]  /*1c20*/  WARPSYNC.COLLECTIVE R21, `(.L_x_2888) ;  /* 0x0000000015087348 */ /* 0x000fea0003c00000 */
[----:B------:R0:W1:Y:S02]  /*1c30*/  SHFL.UP P0, R19, R22, R23, R24 ;  /* 0x0400001716137389 */ /* 0x0000640000000018 */
[----:B01----:R-:W-:Y:S01]  /*1c40*/  ENDCOLLECTIVE ;  /* 0x000000000000791b */ /* 0x003fe20003800000 */
.L_x_2888:
[----:B------:R-:W-:Y:S05]  /*1c50*/  BRA `(.L_x_2889) ;  /* 0xfffffff400447947 */ /* 0x000fea000383ffff */
.L_x_2890:
        /* <DEDUP_REMOVED lines=10> */
.L_x_4490:


//--------------------- .text._Z30group_norm_nhwc_fwd_sum_kernelI11Bf16IOBf16WLi128EEv26Group_norm_nhwc_fwd_params --------------------------
	.section	.text._Z30group_norm_nhwc_fwd_sum_kernelI11Bf16IOBf16WLi128EEv26Group_norm_nhwc_fwd_params,"ax",@progbits
	.align	128
        .global         _Z30group_norm_nhwc_fwd_sum_kernelI11Bf16IOBf16WLi128EEv26Group_norm_nhwc_fwd_params
        .type           _Z30group_norm_nhwc_fwd_sum_kernelI11Bf16IOBf16WLi128EEv26Group_norm_nhwc_fwd_params,@function
        .size           _Z30group_norm_nhwc_fwd_sum_kernelI11Bf16IOBf16WLi128EEv26Group_norm_nhwc_fwd_params,(.L_x_4491 - _Z30group_norm_nhwc_fwd_sum_kernelI11Bf16IOBf16WLi128EEv26Group_norm_nhwc_fwd_params)
        .other          _Z30group_norm_nhwc_fwd_sum_kernelI11Bf16IOBf16WLi128EEv26Group_norm_nhwc_fwd_params,@"STO_CUDA_ENTRY STV_DEFAULT"
_Z30group_norm_nhwc_fwd_sum_kernelI11Bf16IOBf16WLi128EEv26Group_norm_nhwc_fwd_params:
.text._Z30group_norm_nhwc_fwd_sum_kernelI11Bf16IOBf16WLi128EEv26Group_norm_nhwc_fwd_params:
        /* <DEDUP_REMOVED lines=40> */
.L_x_2893:
        /* <DEDUP_REMOVED lines=28> */
.L_x_2892:
        /* <DEDUP_REMOVED lines=14> */
.L_x_2894:
        /* <DEDUP_REMOVED lines=98> */
.L_x_2891:
        /* <DEDUP_REMOVED lines=123> */
.L_x_2915:
        /* <DEDUP_REMOVED lines=28> */
.L_x_2895:
        /* <DEDUP_REMOVED lines=36> */
.L_x_2896:
        /* <DEDUP_REMOVED lines=10> */
.L_x_2897:
[----:B------:R-:W-:Y:S01]  /*1790*/  IMAD.MOV.U32 R11, RZ, RZ, R22 ;  /* 0x000000ffff0b7224 */ /* 0x000fe200078e0016 */
[----:B------:R-:W-:-:S07]  /*17a0*/  MOV R26, R27 ;  /* 0x0000001b001a7202 */ /* 0x000fce0000000f00 */
[----:B------:R-:W-:Y:S05]  /*17b0*/  WARPSYNC.COLLECTIVE R0, `(.L_x_2898) ;  /* 0x0000000000087348 */ /* 0x000fea0003c00000 */
[----:B------:R0:W1:Y:S02]  /*17c0*/  SHFL.UP P0, R27, R11, R2, R9 ;  /* 0x040000020b1b7389 */ /* 0x0000640000000009 */
[----:B01----:R-:W-:Y:S01]  /*17d0*/  ENDCOLLECTIVE ;  /* 0x000000000000791b */ /* 0x003fe20003800000 */
.L_x_2898:
[----:B------:R-:W-:Y:S01]  /*17e0*/  @P5 IMAD.IADD R23, R23, 0x1, R26 ;  /* 0x0000000117175824 */ /* 0x000fe200078e021a */
[----:B------:R-:W-:Y:S01]  /*17f0*/  MOV R11, R4 ;  /* 0x00000004000b7202 */ /* 0x000fe20000000f00 */
[----:B------:R-:W-:-:S07]  /*1800*/  IMAD.MOV.U32 R25, RZ, RZ, R27 ;  /* 0x000000ffff197224 */ /* 0x000fce00078e001b */
[----:B------:R-:W-:Y:S05]  /*1810*/  WARPSYNC.COLLECTIVE R0, `(.L_x_2899) ;  /* 0x0000000000087348 */ /* 0x000fea0003c00000 */
[----:B------:R0:W1:Y:S02]  /*1820*/  SHFL.UP P0, R27, R11, R2, R9 ;  /* 0x040000020b1b7389 */ /* 0x0000640000000009 */
[----:B01----:R-:W-:Y:S01]  /*1830*/  ENDCOLLECTIVE ;  /* 0x000000000000791b */ /* 0x003fe20003800000 */
.L_x_2899:
        /* <DEDUP_REMOVED lines=9> */
.L_x_2900:
[----:B------:R-:W-:Y:S02]  /*18d0*/  ISETP.GE.AND P5, PT, R24, 0x2, PT ;  /* 0x000000021800780c */ /* 0x000fe40003fa6270 */
[----:B------:R-:W-:Y:S01]  /*18e0*/  ISETP.NE.AND P4, PT, R23, RZ, PT ;  /* 0x000000ff1700720c */ /* 0x000fe20003f85270 */
[----:B------:R-:W-:Y:S02]  /*18f0*/  IMAD.MOV.U32 R11, RZ, RZ, R22 ;  /* 0x000000ffff0b7224 */ /* 0x000fe400078e0016 */
[----:B------:R-:W-:-:S10]  /*1900*/  IMAD.MOV.U32 R26, RZ, RZ, R27 ;  /* 0x000000ffff1a7224 */ /* 0x000fd400078e001b */
[----:B------:R-:W-:Y:S05]  /*1910*/  WARPSYNC.COLLECTIVE R0, `(.L_x_2901) ;  /* 0x0000000000087348 */ /* 0x000fea0003c00000 */
[----:B------:R0:W1:Y:S02]  /*1920*/  SHFL.UP P0, R27, R11, R2, R9 ;  /* 0x040000020b1b7389 */ /* 0x0000640000000009 */
[----:B01----:R-:W-:Y:S01]  /*1930*/  ENDCOLLECTIVE ;  /* 0x000000000000791b */ /* 0x003fe20003800000 */
.L_x_2901:
[----:B------:R-:W-:Y:S02]  /*1940*/  @P5 IMAD.IADD R23, R23, 0x1, R26 ;  /* 0x0000000117175824 */ /* 0x000fe400078e021a */
[----:B------:R-:W-:Y:S01]  /*1950*/  IMAD.MOV.U32 R11, RZ, RZ, R4 ;  /* 0x000000ffff0b7224 */ /* 0x000fe200078e0004 */
[----:B------:R-:W-:-:S07]  /*1960*/  MOV R25, R27 ;  /* 0x0000001b00197202 */ /* 0x000fce0000000f00 */
[----:B------:R-:W-:Y:S05]  /*1970*/  WARPSYNC.COLLECTIVE R0, `(.L_x_2902) ;  /* 0x0000000000087348 */ /* 0x000fea0003c00000 */
[----:B------:R0:W1:Y:S02]  /*1980*/  SHFL.UP P0, R27, R11, R2, R9 ;  /* 0x040000020b1b7389 */ /* 0x0000640000000009 */
[----:B01----:R-:W-:Y:S01]  /*1990*/  ENDCOLLECTIVE ;  /* 0x000000000000791b */ /* 0x003fe20003800000 */
.L_x_2902:
        /* <DEDUP_REMOVED lines=9> */
.L_x_2903:
[----:B------:R-:W-:Y:S02]  /*1a30*/  ISETP.GE.AND P5, PT, R24, 0x4, PT ;  /* 0x000000041800780c */ /* 0x000fe40003fa6270 */
[----:B------:R-:W-:Y:S02]  /*1a40*/  ISETP.NE.AND P4, PT, R23, RZ, PT ;  /* 0x000000ff1700720c */ /* 0x000fe40003f85270 */
[----:B------:R-:W-:Y:S01]  /*1a50*/  MOV R11, R22 ;  /* 0x00000016000b7202 */ /* 0x000fe20000000f00 */
[----:B------:R-:W-:-:S10]  /*1a60*/  IMAD.MOV.U32 R26, RZ, RZ, R27 ;  /* 0x000000ffff1a7224 */ /* 0x000fd400078e001b */
[----:B------:R-:W-:Y:S05]  /*1a70*/  WARPSYNC.COLLECTIVE R0, `(.L_x_2904) ;  /* 0x0000000000087348 */ /* 0x000fea0003c00000 */
[----:B------:R0:W1:Y:S02]  /*1a80*/  SHFL.UP P0, R27, R11, R2, R9 ;  /* 0x040000020b1b7389 */ /* 0x0000640000000009 */
[----:B01----:R-:W-:Y:S01]  /*1a90*/  ENDCOLLECTIVE ;  /* 0x000000000000791b */ /* 0x003fe20003800000 */
.L_x_2904:
[----:B------:R-:W-:Y:S01]  /*1aa0*/  @P5 IADD3 R23, R23, R26, RZ ;  /* 0x0000001a17175210 */ /* 0x000fe20007ffe0ff */
[----:B------:R-:W-:Y:S02]  /*1ab0*/  IMAD.MOV.U32 R11, RZ, RZ, R4 ;  /* 0x000000ffff0b7224 */ /* 0x000fe400078e0004 */
[----:B------:R-:W-:-:S07]  /*1ac0*/  IMAD.MOV.U32 R25, RZ, RZ, R27 ;  /* 0x000000ffff197224 */ /* 0x000fce00078e001b */
[----:B------:R-:W-:Y:S05]  /*1ad0*/  WARPSYNC.COLLECTIVE R0, `(.L_x_2905) ;  /* 0x0000000000087348 */ /* 0x000fea0003c00000 */
[----:B------:R0:W1:Y:S02]  /*1ae0*/  SHFL.UP P0, R27, R11, R2, R9 ;  /* 0x040000020b1b7389 */ /* 0x0000640000000009 */
[----:B01----:R-:W-:Y:S01]  /*1af0*/  ENDCOLLECTIVE ;  /* 0x000000000000791b */ /* 0x003fe20003800000 */
.L_x_2905:
        /* <DEDUP_REMOVED lines=9> */
.L_x_2906:
        /* <DEDUP_REMOVED lines=8> */
.L_x_2907:
[----:B------:R-:W-:Y:S01]  /*1c10*/  @P6 IADD3 R23, R23, R26, RZ ;  /* 0x0000001a17176210 */ /* 0x000fe20007ffe0ff */
[----:B------:R-:W-:Y:S01]  /*1c20*/  IMAD.MOV.U32 R11, RZ, RZ, R4 ;  /* 0x000000ffff0b7224 */ /* 0x000fe200078e0004 */
[----:B------:R-:W-:-:S07]  /*1c30*/  MOV R25, R27 ;  /* 0x0000001b00197202 */ /* 0x000fce0000000f00 */
[----:B------:R-:W-:Y:S05]  /*1c40*/  WARPSYNC.COLLECTIVE R0, `(.L_x_2908) ;  /* 0x0000000000087348 */ /* 0x000fea0003c00000 */
[----:B------:R0:W1:Y:S02]  /*1c50*/  SHFL.UP P0, R27, R11, R2, R9 ;  /* 0x040000020b1b7389 */ /* 0x0000640000000009 */
[----:B01----:R-:W-:Y:S01]  /*1c60*/  ENDCOLLECTIVE ;  /* 0x000000000000791b */ /* 0x003fe20003800000 */
.L_x_2908:
        /* <DEDUP_REMOVED lines=9> */
.L_x_2909:
[----:B------:R-:W-:Y:S01]  /*1d00*/  ISETP.NE.AND P5, PT, R23, RZ, PT ;  /* 0x000000ff1700720c */ /* 0x000fe20003fa5270 */
[----:B------:R-:W-:Y:S02]  /*1d10*/  IMAD.MOV.U32 R11, RZ, RZ, R22 ;  /* 0x000000ffff0b7224 */ /* 0x000fe400078e0016 */
[----:B------:R-:W-:-:S10]  /*1d20*/  IMAD.MOV.U32 R26, RZ, RZ, R27 ;  /* 0x000000ffff1a7224 */ /* 0x000fd400078e001b */
[----:B------:R-:W-:Y:S05]  /*1d30*/  WARPSYNC.COLLECTIVE R0, `(.L_x_2910) ;  /* 0x0000000000087348 */ /* 0x000fea0003c00000 */
[----:B------:R0:W1:Y:S02]  /*1d40*/  SHFL.UP P0, R27, R11, R2, R9 ;  /* 0x040000020b1b7389 */ /* 0x0000640000000009 */
[----:B01----:R-:W-:Y:S01]  /*1d50*/  ENDCOLLECTIVE ;  /* 0x000000000000791b */ /* 0x003fe20003800000 */
.L_x_2910:
[----:B------:R-:W-:Y:S01]  /*1d60*/  @P4 IADD3 R23, R23, R26, RZ ;  /* 0x0000001a17174210 */ /* 0x000fe20007ffe0ff */
[----:B------:R-:W-:Y:S01]  /*1d70*/  IMAD.MOV.U32 R11, RZ, RZ, R4 ;  /* 0x000000ffff0b7224 */ /* 0x000fe200078e0004 */
[----:B------:R-:W-:-:S07]  /*1d80*/  MOV R25, R27 ;  /* 0x0000001b00197202 */ /* 0x000fce0000000f00 */
[----:B------:R-:W-:Y:S05]  /*1d90*/  WARPSYNC.COLLECTIVE R0, `(.L_x_2911) ;  /* 0x0000000000087348 */ /* 0x000fea0003c00000 */
[----:B------:R0:W1:Y:S02]  /*1da0*/  SHFL.UP P0, R27, R11, R2, R9 ;  /* 0x040000020b1b7389 */ /* 0x0000640000000009 */
[----:B01----:R-:W-:Y:S01]  /*1db0*/  ENDCOLLECTIVE ;  /* 0x000000000000791b */ /* 0x003fe20003800000 */
.L_x_2911:
        /* <DEDUP_REMOVED lines=9> */
.L_x_2912:
[----:B------:R-:W-:Y:S01]  /*1e50*/  IMAD.MOV.U32 R11, RZ, RZ, R22 ;  /* 0x000000ffff0b7224 */ /* 0x000fe200078e0016 */
[----:B------:R-:W-:-:S07]  /*1e60*/  MOV R25, R27 ;  /* 0x0000001b00197202 */ /* 0x000fce0000000f00 */
[----:B------:R-:W-:Y:S05]  /*1e70*/  WARPSYNC.COLLECTIVE R0, `(.L_x_2913) ;  /* 0x0000000000087348 */ /* 0x000fea0003c00000 */
[----:B------:R0:W1:Y:S02]  /*1e80*/  SHFL.UP P0, R27, R11, R2, R9 ;  /* 0x040000020b1b7389 */ /* 0x0000640000000009 */
[----:B01----:R-:W-:Y:S01]  /*1e90*/  ENDCOLLECTIVE ;  /* 0x000000000000791b */ /* 0x003fe20003800000 */
.L_x_2913:
[----:B------:R-:W-:Y:S01]  /*1ea0*/  IMAD.MOV.U32 R11, RZ, RZ, R4 ;  /* 0x000000ffff0b7224 */ /* 0x000fe200078e0004 */
[----:B------:R-:W-:-:S07]  /*1eb0*/  MOV R22, R27 ;  /* 0x0000001b00167202 */ /* 0x000fce0000000f00 */
[----:B------:R-:W-:Y:S05]  /*1ec0*/  WARPSYNC.COLLECTIVE R0, `(.L_x_2914) ;  /* 0x0000000000087348 */ /* 0x000fea0003c00000 */
[----:B------:R0:W1:Y:S02]  /*1ed0*/  SHFL.UP P0, R27, R11, R2, R9 ;  /* 0x040000020b1b7389 */ /* 0x0000640000000009 */
[----:B01----:R-:W-:Y:S01]  /*1ee0*/  ENDCOLLECTIVE ;  /* 0x000000000000791b */ /* 0x003fe20003800000 */
.L_x_2914:
[----:B------:R-:W-:Y:S02]  /*1ef0*/  MOV R4, R27 ;  /* 0x0000001b00047202 */ /* 0x000fe40000000f00 */
[----:B------:R-:W-:-:S05]  /*1f00*/  LEA R27, R6, R3, 0x18 ;  /* 0x00000003061b7211 */ /* 0x000fca00078ec0ff */
[----:B------:R-:W-:Y:S01]  /*1f10*/  IMAD R27, R24, 0x3c, R27 ;  /* 0x0000003c181b7824 */ /* 0x000fe200078e021b */
[----:B------:R-:W-:Y:S06]  /*1f20*/  BRA `(.L_x_2915) ;  /* 0xfffffff000f07947 */ /* 0x000fec000383ffff */
.L_x_2916:
        /* <DEDUP_REMOVED lines=13> */
.L_x_4491:


//--------------------- .text._Z30group_norm_nhwc_fwd_sum_kernelI11Bf16IOBf16WLi192EEv26Group_norm_nhwc_fwd_params --------------------------
	.section	.text._Z30group_norm_nhwc_fwd_sum_kernelI11Bf16IOBf16WLi192EEv26Group_norm_nhwc_fwd_params,"ax",@progbits
	.align	128
        .global         _Z30group_norm_nhwc_fwd_sum_kernelI11Bf16IOBf16WLi192EEv26Group_norm_nhwc_fwd_params
        .type           _Z30group_norm_nhwc_fwd_sum_kernelI11Bf16IOBf16WLi192EEv26Group_norm_nhwc_fwd_params,@function
        .size           _Z30group_norm_nhwc_fwd_sum_kernelI11Bf16IOBf16WLi192EEv26Group_norm_nhwc_fwd_params,(.L_x_4492 - _Z30group_norm_nhwc_fwd_sum_kernelI11Bf16IOBf16WLi192EEv26Group_norm_nhwc_fwd_params)
        .other          _Z30group_norm_nhwc_fwd_sum_kernelI11Bf16IOBf16WLi192EEv26Group_norm_nhwc_fwd_params,@"STO_CUDA_ENTRY STV_DEFAULT"
_Z30group_norm_nhwc_fwd_sum_kernelI11Bf16IOBf16WLi192EEv26Group_norm_nhwc_fwd_params:
.text._Z30group_norm_nhwc_fwd_sum_kernelI11Bf16IOBf16WLi192EEv26Group_norm_nhwc_fwd_params:
        /* <DEDUP_REMOVED lines=40> */
.L_x_2919:
        /* <DEDUP_REMOVED lines=28> */
.L_x_2918:
        /* <DEDUP_REMOVED lines=14> */
.L_x_2920:
        /* <DEDUP_REMOVED lines=98> */
.L_x_2917:
        /* <DEDUP_REMOVED lines=140> */
.L_x_2942:
        /* <DEDUP_REMOVED lines=48> */
.L_x_2922:
[----:B------:R-:W-:Y:S05]  /*1700*/  BSYNC B0 ;  /* 0x0000000000007941 */ /* 0x000fea0003800000 */
.L_x_2921:
        /* <DEDUP_REMOVED lines=44> */
.L_x_2923:
        /* <DEDUP_REMOVED lines=8> */
.L_x_2924:
[----:B------:R-:W-:Y:S01]  /*1a50*/  MOV R23, R24 ;  /* 0x0000001800177202 */ /* 0x000fe20000000f00 */
[----:B------:R-:W-:-:S07]  /*1a60*/  IMAD.MOV.U32 R0, RZ, RZ, R28 ;  /* 0x000000ffff007224 */ /* 0x000fce00078e001c */
[----:B------:R-:W-:Y:S05]  /*1a70*/  WARPSYNC.COLLECTIVE R26, `(.L_x_2925) ;  /* 0x000000001a087348 */ /* 0x000fea0003c00000 */
[----:B------:R0:W1:Y:S02]  /*1a80*/  SHFL.UP P0, R28, R23, R22, R25 ;  /* 0x04000016171c7389 */ /* 0x0000640000000019 */
[----:B01----:R-:W-:Y:S01]  /*1a90*/  ENDCOLLECTIVE ;  /* 0x000000000000791b */ /* 0x003fe20003800000 */
.L_x_2925:
[----:B------:R-:W-:Y:S01]  /*1aa0*/  IMAD.MOV.U32 R23, RZ, RZ, R2 ;  /* 0x000000ffff177224 */ /* 0x000fe200078e0002 */
[----:B------:R-:W-:Y:S01]  /*1ab0*/  ISETP.GE.AND P0, PT, R29, 0x1, PT ;  /* 0x000000011d00780c */ /* 0x000fe20003f06270 */
[----:B------:R-:W-:-:S12]  /*1ac0*/  FADD.FTZ R28, R24, R28 ;  /* 0x0000001c181c7221 */ /* 0x000fd80000010000 */
[----:B------:R-:W-:-:S07]  /*1ad0*/  @P0 FSEL R24, R28, R24, !P6 ;  /* 0x000000181c180208 */ /* 0x000fce0007000000 */
[----:B------:R-:W-:Y:S05]  /*1ae0*/  WARPSYNC.COLLECTIVE R26, `(.L_x_2926) ;  /* 0x000000001a087348 */ /* 0x000fea0003c00000 */
[----:B------:R0:W1:Y:S02]  /*1af0*/  SHFL.UP P0, R28, R23, R22, R25 ;  /* 0x04000016171c7389 */ /* 0x0000640000000019 */
[----:B01----:R-:W-:Y:S01]  /*1b00*/  ENDCOLLECTIVE ;  /* 0x000000000000791b */ /* 0x003fe20003800000 */
.L_x_2926:
        /* <DEDUP_REMOVED lines=11> */
.L_x_2927:
[----:B------:R-:W-:Y:S01]  /*1bc0*/  IMAD.MOV.U32 R23, RZ, RZ, R24 ;  /* 0x000000ffff177224 */ /* 0x000fe200078e0018 */
[----:B------:R-:W-:-:S07]  /*1bd0*/  MOV R0, R28 ;  /* 0x0000001c00007202 */ /* 0x000fce0000000f00 */
[----:B------:R-:W-:Y:S05]  /*1be0*/  WARPSYNC.COLLECTIVE R26, `(.L_x_2928) ;  /* 0x000000001a087348 */ /* 0x000fea0003c00000 */
[----:B------:R0:W1:Y:S02]  /*1bf0*/  SHFL.UP P0, R28, R23, R22, R25 ;  /* 0x04000016171c7389 */ /* 0x0000640000000019 */
[----:B01----:R-:W-:Y:S01]  /*1c00*/  ENDCOLLECTIVE ;  /* 0x000000000000791b */ /* 0x003fe20003800000 */
.L_x_2928:
[----:B------:R-:W-:Y:S01]  /*1c10*/  IMAD.MOV.U32 R23, RZ, RZ, R2 ;  /* 0x000000ffff177224 */ /* 0x000fe200078e0002 */
[----:B------:R-:W-:Y:S01]  /*1c20*/  ISETP.GE.AND P0, PT, R29, 0x2, PT ;  /* 0x000000021d00780c */ /* 0x000fe20003f06270 */
[----:B------:R-:W-:-:S12]  /*1c30*/  FADD.FTZ R28, R24, R28 ;  /* 0x0000001c181c7221 */ /* 0x000fd80000010000 */
[----:B------:R-:W-:-:S07]  /*1c40*/  @P0 FSEL R24, R28, R24, !P6 ;  /* 0x000000181c180208 */ /* 0x000fce0007000000 */
[----:B------:R-:W-:Y:S05]  /*1c50*/  WARPSYNC.COLLECTIVE R26, `(.L_x_2929) ;  /* 0x000000001a087348 */ /* 0x000fea0003c00000 */
[----:B------:R0:W1:Y:S02]  /*1c60*/  SHFL.UP P0, R28, R23, R22, R25 ;  /* 0x04000016171c7389 */ /* 0x0000640000000019 */
[----:B01----:R-:W-:Y:S01]  /*1c70*/  ENDCOLLECTIVE ;  /* 0x000000000000791b */ /* 0x003fe20003800000 */
.L_x_2929:
        /* <DEDUP_REMOVED lines=11> */
.L_x_2930:
[----:B------:R-:W-:Y:S02]  /*1d30*/  IMAD.MOV.U32 R23, RZ, RZ, R24 ;  /* 0x000000ffff177224 */ /* 0x000fe400078e0018 */
[----:B------:R-:W-:-:S07]  /*1d40*/  IMAD.MOV.U32 R0, RZ, RZ, R28 ;  /* 0x000000ffff007224 */ /* 0x000fce00078e001c */
[----:B------:R-:W-:Y:S05]  /*1d50*/  WARPSYNC.COLLECTIVE R26, `(.L_x_2931) ;  /* 0x000000001a087348 */ /* 0x000fea0003c00000 */
[----:B------:R0:W1:Y:S02]  /*1d60*/  SHFL.UP P0, R28, R23, R22, R25 ;  /* 0x04000016171c7389 */ /* 0x0000640000000019 */
[----:B01----:R-:W-:Y:S01]  /*1d70*/  ENDCOLLECTIVE ;  /* 0x000000000000791b */ /* 0x003fe20003800000 */
.L_x_2931:
[----:B------:R-:W-:Y:S02]  /*1d80*/  MOV R23, R2 ;  /* 0x0000000200177202 */ /* 0x000fe40000000f00 */
[----:B------:R-:W-:Y:S01]  /*1d90*/  ISETP.GE.AND P0, PT, R29, 0x4, PT ;  /* 0x000000041d00780c */ /* 0x000fe20003f06270 */
[----:B------:R-:W-:-:S12]  /*1da0*/  FADD.FTZ R28, R24, R28 ;  /* 0x0000001c181c7221 */ /* 0x000fd80000010000 */
[----:B------:R-:W-:-:S07]  /*1db0*/  @P0 FSEL R24, R28, R24, !P6 ;  /* 0x000000181c180208 */ /* 0x000fce0007000000 */
[----:B------:R-:W-:Y:S05]  /*1dc0*/  WARPSYNC.COLLECTIVE R26, `(.L_x_2932) ;  /* 0x000000001a087348 */ /* 0x000fea0003c00000 */
[----:B------:R0:W1:Y:S02]  /*1dd0*/  SHFL.UP P0, R28, R23, R22, R25 ;  /* 0x04000016171c7389 */ /* 0x0000640000000019 */
[----:B01----:R-:W-:Y:S01]  /*1de0*/  ENDCOLLECTIVE ;  /* 0x000000000000791b */ /* 0x003fe20003800000 */
.L_x_2932:
        /* <DEDUP_REMOVED lines=11> */
.L_x_2933:
[----:B------:R-:W-:Y:S01]  /*1ea0*/  MOV R23, R24 ;  /* 0x0000001800177202 */ /* 0x000fe20000000f00 */
[----:B------:R-:W-:-:S07]  /*1eb0*/  IMAD.MOV.U32 R0, RZ, RZ, R28 ;  /* 0x000000ffff007224 */ /* 0x000fce00078e001c */
[----:B------:R-:W-:Y:S05]  /*1ec0*/  WARPSYNC.COLLECTIVE R26, `(.L_x_2934) ;  /* 0x000000001a087348 */ /* 0x000fea0003c00000 */
[----:B------:R0:W1:Y:S02]  /*1ed0*/  SHFL.UP P0, R28, R23, R22, R25 ;  /* 0x04000016171c7389 */ /* 0x0000640000000019 */
[----:B01----:R-:W-:Y:S01]  /*1ee0*/  ENDCOLLECTIVE ;  /* 0x000000000000791b */ /* 0x003fe20003800000 */
.L_x_2934:
[----:B------:R-:W-:Y:S01]  /*1ef0*/  IMAD.MOV.U32 R23, RZ, RZ, R2 ;  /* 0x000000ffff177224 */ /* 0x000fe200078e0002 */
[----:B------:R-:W-:Y:S01]  /*1f00*/  ISETP.GE.AND P0, PT, R29, 0x8, PT ;  /* 0x000000081d00780c */ /* 0x000fe20003f06270 */
[----:B------:R-:W-:-:S12]  /*1f10*/  FADD.FTZ R28, R24, R28 ;  /* 0x0000001c181c7221 */ /* 0x000fd80000010000 */
[----:B------:R-:W-:-:S07]  /*1f20*/  @P0 FSEL R24, R28, R24, !P6 ;  /* 0x000000181c180208 */ /* 0x000fce0007000000 */
[----:B------:R-:W-:Y:S05]  /*1f30*/  WARPSYNC.COLLECTIVE R26, `(.L_x_2935) ;  /* 0x000000001a087348 */ /* 0x000fea0003c00000 */
[----:B------:R0:W1:Y:S02]  /*1f40*/  SHFL.UP P0, R28, R23, R22, R25 ;  /* 0x04000016171c7389 */ /* 0x0000640000000019 */
[----:B01----:R-:W-:Y:S01]  /*1f50*/  ENDCOLLECTIVE ;  /* 0x000000000000791b */ /* 0x003fe20003800000 */
.L_x_2935:
        /* <DEDUP_REMOVED lines=11> */
.L_x_2936:
[----:B------:R-:W-:Y:S01]  /*2010*/  IMAD.MOV.U32 R23, RZ, RZ, R24 ;  /* 0x000000ffff177224 */ /* 0x000fe200078e0018 */
[----:B------:R-:W-:-:S13]  /*2020*/  ISETP.GE.AND P0, PT, R29, 0x10, PT ;  /* 0x000000101d00780c */ /* 0x000fda0003f06270 */
[----:B------:R-:W-:-:S07]  /*2030*/  @P0 IADD3 R27, R27, R28, RZ ;  /* 0x0000001c1b1b0210 */ /* 0x000fce0007ffe0ff */
[----:B------:R-:W-:Y:S05]  /*2040*/  WARPSYNC.COLLECTIVE R26, `(.L_x_2937) ;  /* 0x000000001a087348 */ /* 0x000fea0003c00000 */
[----:B------:R0:W1:Y:S02]  /*2050*/  SHFL.UP P0, R28, R23, R22, R25 ;  /* 0x04000016171c7389 */ /* 0x0000640000000019 */
[----:B01----:R-:W-:Y:S01]  /*2060*/  ENDCOLLECTIVE ;  /* 0x000000000000791b */ /* 0x003fe20003800000 */
.L_x_2937:
[----:B------:R-:W-:Y:S01]  /*2070*/  MOV R23, R2 ;  /* 0x0000000200177202 */ /* 0x000fe20000000f00 */
[----:B------:R-:W-:-:S07]  /*2080*/  IMAD.MOV.U32 R0, RZ, RZ, R28 ;  /* 0x000000ffff007224 */ /* 0x000fce00078e001c */
[----:B------:R-:W-:Y:S05]  /*2090*/  WARPSYNC.COLLECTIVE R26, `(.L_x_2938) ;  /* 0x000000001a087348 */ /* 0x000fea0003c00000 */
[----:B------:R0:W1:Y:S02]  /*20a0*/  SHFL.UP P0, R28, R23, R22, R25 ;  /* 0x04000016171c7389 */ /* 0x0000640000000019 */
[----:B01----:R-:W-:Y:S01]  /*20b0*/  ENDCOLLECTIVE ;  /* 0x000000000000791b */ /* 0x003fe20003800000 */
.L_x_2938:
        /* <DEDUP_REMOVED lines=12> */
.L_x_2939:
[----:B------:R-:W-:Y:S02]  /*2180*/  IMAD.MOV.U32 R23, RZ, RZ, R24 ;  /* 0x000000ffff177224 */ /* 0x000fe400078e0018 */
[----:B------:R-:W-:-:S07]  /*2190*/  IMAD.MOV.U32 R29, RZ, RZ, R28 ;  /* 0x000000ffff1d7224 */ /* 0x000fce00078e001c */
[----:B------:R-:W-:Y:S05]  /*21a0*/  WARPSYNC.COLLECTIVE R26, `(.L_x_2940) ;  /* 0x000000001a087348 */ /* 0x000fea0003c00000 */
[----:B------:R0:W1:Y:S02]  /*21b0*/  SHFL.UP P0, R28, R23, R22, R25 ;  /* 0x04000016171c7389 */ /* 0x0000640000000019 */
[----:B01----:R-:W-:Y:S01]  /*21c0*/  ENDCOLLECTIVE ;  /* 0x000000000000791b */ /* 0x003fe20003800000 */
.L_x_2940:
[----:B------:R-:W-:Y:S01]  /*21d0*/  IMAD.MOV.U32 R23, RZ, RZ, R2 ;  /* 0x000000ffff177224 */ /* 0x000fe200078e0002 */
[----:B------:R-:W-:-:S07]  /*21e0*/  MOV R24, R28 ;  /* 0x0000001c00187202 */ /* 0x000fce0000000f00 */
[----:B------:R-:W-:Y:S05]  /*21f0*/  WARPSYNC.COLLECTIVE R26, `(.L_x_2941) ;  /* 0x000000001a087348 */ /* 0x000fea0003c00000 */
[----:B------:R0:W1:Y:S02]  /*2200*/  SHFL.UP P0, R28, R23, R22, R25 ;  /* 0x04000016171c7389 */ /* 0x0000640000000019 */
[----:B01----:R-:W-:Y:S01]  /*2210*/  ENDCOLLECTIVE ;  /* 0x000000000000791b */ /* 0x003fe20003800000 */
.L_x_2941:
[----:B------:R-:W-:Y:S05]  /*2220*/  BRA `(.L_x_2942) ;  /* 0xfffffff000747947 */ /* 0x000fea000383ffff */
.L_x_2943:
        /* <DEDUP_REMOVED lines=13> */
.L_x_4492:


//--------------------- .text._Z30group_norm_nhwc_fwd_sum_kernelI11Bf16IOBf16WLi448EEv26Group_norm_nhwc_fwd_params --------------------------
	.section	.text._Z30group_norm_nhwc_fwd_sum_kernelI11Bf16IOBf16WLi448EEv26Group_norm_nhwc_fwd_params,"ax",@progbits
	.align	128
        .global         _Z30group_norm_nhwc_fwd_sum_kernelI11Bf16IOBf16WLi448EEv26Group_norm_nhwc_fwd_params
        .type           _Z30group_norm_nhwc_fwd_sum_kernelI11Bf16IOBf16WLi448EEv26Group_norm_nhwc_fwd_params,@function
        .size           _Z30group_norm_nhwc_fwd_sum_kernelI11Bf16IOBf16WLi448EEv26Group_norm_nhwc_fwd_params,(.L_x_4493 - _Z30group_norm_nhwc_fwd_sum_kernelI11Bf16IOBf16WLi448EEv26Group_norm_nhwc_fwd_params)
        .other          _Z30group_norm_nhwc_fwd_sum_kernelI11Bf16IOBf16WLi448EEv26Group_norm_nhwc_fwd_params,@"STO_CUDA_ENTRY STV_DEFAULT"
_Z30group_norm_nhwc_fwd_sum_kernelI11Bf16IOBf16WLi448EEv26Group_norm_nhwc_fwd_params:
.text._Z30group_norm_nhwc_fwd_sum_kernelI11Bf16IOBf16WLi448EEv26Group_norm_nhwc_fwd_params:
        /* <DEDUP_REMOVED lines=42> */
.L_x_2946:
        /* <DEDUP_REMOVED lines=26> */
.L_x_2945:
        /* <DEDUP_REMOVED lines=14> */
.L_x_2947:
        /* <DEDUP_REMOVED lines=96> */
.L_x_2944:
        /* <DEDUP_REMOVED lines=219> */
.L_x_2969:
        /* <DEDUP_REMOVED lines=114> */
.L_x_2949:
[----:B------:R-:W-:Y:S05]  /*1ff0*/  BSYNC B0 ;  /* 0x0000000000007941 */ /* 0x000fea0003800000 */
.L_x_2948:
        /* <DEDUP_REMOVED lines=45> */
.L_x_2950:
        /* <DEDUP_REMOVED lines=10> */
.L_x_2951:
        /* <DEDUP_REMOVED lines=8> */
.L_x_2952:
[----:B------:R-:W-:Y:S01]  /*23f0*/  FADD.FTZ R3, R4, R0 ;  /* 0x0000000004037221 */ /* 0x000fe20000010000 */
[----:B------:R-:W-:-:S04]  /*2400*/  HFMA2.MMA R0, -RZ, RZ, 0, 5.9604644775390625e-08 ;  /* 0x00000001ff007435 */ /* 0x000fc800000001ff */
[----:B------:R-:W-:Y:S01]  /*2410*/  @P1 FSEL R4, R3, R4, !P0 ;  /* 0x0000000403041208 */ /* 0x000fe20004000000 */
[----:B------:R-:W-:-:S07]  /*2420*/  IMAD.MOV.U32 R3, RZ, RZ, R2 ;  /* 0x000000ffff037224 */ /* 0x000fce00078e0002 */
[----:B------:R-:W-:Y:S05]  /*2430*/  WARPSYNC.COLLECTIVE R50, `(.L_x_2953) ;  /* 0x0000000032087348 */ /* 0x000fea0003c00000 */
[----:B------:R0:W1:Y:S02]  /*2440*/  SHFL.UP P6, R0, R3, R0, R49 ;  /* 0x0400000003007389 */ /* 0x00006400000c0031 */
[----:B01----:R-:W-:Y:S01]  /*2450*/  ENDCOLLECTIVE ;  /* 0x000000000000791b */ /* 0x003fe20003800000 */
.L_x_2953:
        /* <DEDUP_REMOVED lines=11> */
.L_x_2954:
[----:B------:R-:W-:Y:S02]  /*2510*/  IMAD.MOV.U32 R3, RZ, RZ, R4 ;  /* 0x000000ffff037224 */ /* 0x000fe400078e0004 */
[----:B------:R-:W-:Y:S01]  /*2520*/  IMAD.MOV.U32 R52, RZ, RZ, R0 ;  /* 0x000000ffff347224 */ /* 0x000fe200078e0000 */
[----:B------:R-:W-:-:S04]  /*2530*/  HFMA2.MMA R0, -RZ, RZ, 0, 1.1920928955078125e-07 ;  /* 0x00000002ff007435 */ /* 0x000fc800000001ff */
[----:B------:R-:W-:-:S07]  /*2540*/  @P0 IADD3 R5, R5, R52, RZ ;  /* 0x0000003405050210 */ /* 0x000fce0007ffe0ff */
[----:B------:R-:W-:Y:S05]  /*2550*/  WARPSYNC.COLLECTIVE R50, `(.L_x_2955) ;  /* 0x0000000032087348 */ /* 0x000fea0003c00000 */
[----:B------:R0:W1:Y:S02]  /*2560*/  SHFL.UP P6, R0, R3, R0, R49 ;  /* 0x0400000003007389 */ /* 0x00006400000c0031 */
[----:B01----:R-:W-:Y:S01]  /*2570*/  ENDCOLLECTIVE ;  /* 0x000000000000791b */ /* 0x003fe20003800000 */
.L_x_2955:
[----:B------:R-:W-:Y:S01]  /*2580*/  FADD.FTZ R3, R4, R0 ;  /* 0x0000000004037221 */ /* 0x000fe20000010000 */
[----:B------:R-:W-:-:S04]  /*2590*/  IMAD.MOV.U32 R0, RZ, RZ, 0x2 ;  /* 0x00000002ff007424 */ /* 0x000fc800078e00ff */
[----:B------:R-:W-:Y:S01]  /*25a0*/  @P0 FSEL R4, R3, R4, !P1 ;  /* 0x0000000403040208 */ /* 0x000fe20004800000 */
[----:B------:R-:W-:-:S07]  /*25b0*/  IMAD.MOV.U32 R3, RZ, RZ, R2 ;  /* 0x000000ffff037224 */ /* 0x000fce00078e0002 */
[----:B------:R-:W-:Y:S05]  /*25c0*/  WARPSYNC.COLLECTIVE R50, `(.L_x_2956) ;  /* 0x0000000032087348 */ /* 0x000fea0003c00000 */
[----:B------:R0:W1:Y:S02]  /*25d0*/  SHFL.UP P6, R0, R3, R0, R49 ;  /* 0x0400000003007389 */ /* 0x00006400000c0031 */
[----:B01----:R-:W-:Y:S01]  /*25e0*/  ENDCOLLECTIVE ;  /* 0x000000000000791b */ /* 0x003fe20003800000 */
.L_x_2956:
        /* <DEDUP_REMOVED lines=11> */
.L_x_2957:
[----:B------:R-:W-:Y:S01]  /*26a0*/  IMAD.MOV.U32 R3, RZ, RZ, R4 ;  /* 0x000000ffff037224 */ /* 0x000fe200078e0004 */
[----:B------:R-:W-:Y:S01]  /*26b0*/  MOV R52, R0 ;  /* 0x0000000000347202 */ /* 0x000fe20000000f00 */
[----:B------:R-:W-:-:S04]  /*26c0*/  IMAD.MOV.U32 R0, RZ, RZ, 0x4 ;  /* 0x00000004ff007424 */ /* 0x000fc800078e00ff */
[----:B------:R-:W-:-:S07]  /*26d0*/  @P0 IMAD.IADD R5, R5, 0x1, R52 ;  /* 0x0000000105050824 */ /* 0x000fce00078e0234 */
[----:B------:R-:W-:Y:S05]  /*26e0*/  WARPSYNC.COLLECTIVE R50, `(.L_x_2958) ;  /* 0x0000000032087348 */ /* 0x000fea0003c00000 */
[----:B------:R0:W1:Y:S02]  /*26f0*/  SHFL.UP P6, R0, R3, R0, R49 ;  /* 0x0400000003007389 */ /* 0x00006400000c0031 */
[----:B01----:R-:W-:Y:S01]  /*2700*/  ENDCOLLECTIVE ;  /* 0x000000000000791b */ /* 0x003fe20003800000 */
.L_x_2958:
[----:B------:R-:W-:Y:S01]  /*2710*/  FADD.FTZ R3, R4, R0 ;  /* 0x0000000004037221 */ /* 0x000fe20000010000 */
[----:B------:R-:W-:-:S04]  /*2720*/  HFMA2.MMA R0, -RZ, RZ, 0, 2.384185791015625e-07 ;  /* 0x00000004ff007435 */ /* 0x000fc800000001ff */
[----:B------:R-:W-:Y:S01]  /*2730*/  @P0 FSEL R4, R3, R4, !P1 ;  /* 0x0000000403040208 */ /* 0x000fe20004800000 */
[----:B------:R-:W-:-:S07]  /*2740*/  IMAD.MOV.U32 R3, RZ, RZ, R2 ;  /* 0x000000ffff037224 */ /* 0x000fce00078e0002 */
[----:B------:R-:W-:Y:S05]  /*2750*/  WARPSYNC.COLLECTIVE R50, `(.L_x_2959) ;  /* 0x0000000032087348 */ /* 0x000fea0003c00000 */
[----:B------:R0:W1:Y:S02]  /*2760*/  SHFL.UP P6, R0, R3, R0, R49 ;  /* 0x0400000003007389 */ /* 0x00006400000c0031 */
[----:B01----:R-:W-:Y:S01]  /*2770*/  ENDCOLLECTIVE ;  /* 0x000000000000791b */ /* 0x003fe20003800000 */
.L_x_2959:
        /* <DEDUP_REMOVED lines=11> */
.L_x_2960:
[----:B------:R-:W-:Y:S01]  /*2830*/  MOV R3, R4 ;  /* 0x0000000400037202 */ /* 0x000fe20000000f00 */
[----:B------:R-:W-:Y:S02]  /*2840*/  IMAD.MOV.U32 R52, RZ, RZ, R0 ;  /* 0x000000ffff347224 */ /* 0x000fe400078e0000 */
[----:B------:R-:W-:Y:S02]  /*2850*/  IMAD.MOV.U32 R0, RZ, RZ, 0x8 ;  /* 0x00000008ff007424 */ /* 0x000fe400078e00ff */
[----:B------:R-:W-:-:S07]  /*2860*/  @P0 IMAD.IADD R5, R5, 0x1, R52 ;  /* 0x0000000105050824 */ /* 0x000fce00078e0234 */
[----:B------:R-:W-:Y:S05]  /*2870*/  WARPSYNC.COLLECTIVE R50, `(.L_x_2961) ;  /* 0x0000000032087348 */ /* 0x000fea0003c00000 */
[----:B------:R0:W1:Y:S02]  /*2880*/  SHFL.UP P6, R0, R3, R0, R49 ;  /* 0x0400000003007389 */ /* 0x00006400000c0031 */
[----:B01----:R-:W-:Y:S01]  /*2890*/  ENDCOLLECTIVE ;  /* 0x000000000000791b */ /* 0x003fe20003800000 */
.L_x_2961:
[----:B------:R-:W-:Y:S01]  /*28a0*/  FADD.FTZ R3, R4, R0 ;  /* 0x0000000004037221 */ /* 0x000fe20000010000 */
[----:B------:R-:W-:-:S04]  /*28b0*/  HFMA2.MMA R0, -RZ, RZ, 0, 4.76837158203125e-07 ;  /* 0x00000008ff007435 */ /* 0x000fc800000001ff */
[----:B------:R-:W-:Y:S01]  /*28c0*/  @P0 FSEL R4, R3, R4, !P1 ;  /* 0x0000000403040208 */ /* 0x000fe20004800000 */
[----:B------:R-:W-:-:S07]  /*28d0*/  IMAD.MOV.U32 R3, RZ, RZ, R2 ;  /* 0x000000ffff037224 */ /* 0x000fce00078e0002 */
[----:B------:R-:W-:Y:S05]  /*28e0*/  WARPSYNC.COLLECTIVE R50, `(.L_x_2962) ;  /* 0x0000000032087348 */ /* 0x000fea0003c00000 */
[----:B------:R0:W1:Y:S02]  /*28f0*/  SHFL.UP P6, R0, R3, R0, R49 ;  /* 0x0400000003007389 */ /* 0x00006400000c0031 */
[----:B01----:R-:W-:Y:S01]  /*2900*/  ENDCOLLECTIVE ;  /* 0x000000000000791b */ /* 0x003fe20003800000 */
.L_x_2962:
        /* <DEDUP_REMOVED lines=11> */
.L_x_2963:
        /* <DEDUP_REMOVED lines=8> */
.L_x_2964:
[----:B------:R-:W-:Y:S02]  /*2a40*/  IMAD.MOV.U32 R3, RZ, RZ, R2 ;  /* 0x000000ffff037224 */ /* 0x000fe400078e0002 */
[----:B------:R-:W-:Y:S01]  /*2a50*/  IMAD.MOV.U32 R52, RZ, RZ, R0 ;  /* 0x000000ffff347224 */ /* 0x000fe200078e0000 */
[----:B------:R-:W-:-:S07]  /*2a60*/  MOV R0, 0x10 ;  /* 0x0000001000007802 */ /* 0x000fce0000000f00 */
[----:B------:R-:W-:Y:S05]  /*2a70*/  WARPSYNC.COLLECTIVE R50, `(.L_x_2965) ;  /* 0x0000000032087348 */ /* 0x000fea0003c00000 */
[----:B------:R0:W1:Y:S02]  /*2a80*/  SHFL.UP P6, R0, R3, R0, R49 ;  /* 0x0400000003007389 */ /* 0x00006400000c0031 */
[----:B01----:R-:W-:Y:S01]  /*2a90*/  ENDCOLLECTIVE ;  /* 0x000000000000791b */ /* 0x003fe20003800000 */
.L_x_2965:
        /* <DEDUP_REMOVED lines=11> */
.L_x_2966:
        /* <DEDUP_REMOVED lines=8> */
.L_x_2967:
[----:B------:R-:W-:Y:S02]  /*2bd0*/  IMAD.MOV.U32 R3, RZ, RZ, R2 ;  /* 0x000000ffff037224 */ /* 0x000fe400078e0002 */
[----:B------:R-:W-:Y:S01]  /*2be0*/  IMAD.MOV.U32 R4, RZ, RZ, R0 ;  /* 0x000000ffff047224 */ /* 0x000fe200078e0000 */
[----:B------:R-:W-:-:S11]  /*2bf0*/  HFMA2.MMA R0, -RZ, RZ, 0, 5.9604644775390625e-08 ;  /* 0x00000001ff007435 */ /* 0x000fd600000001ff */
[----:B------:R-:W-:Y:S05]  /*2c00*/  WARPSYNC.COLLECTIVE R50, `(.L_x_2968) ;  /* 0x0000000032087348 */ /* 0x000fea0003c00000 */
[----:B------:R0:W1:Y:S02]  /*2c10*/  SHFL.UP P6, R0, R3, R0, R49 ;  /* 0x0400000003007389 */ /* 0x00006400000c0031 */
[----:B01----:R-:W-:Y:S01]  /*2c20*/  ENDCOLLECTIVE ;  /* 0x000000000000791b */ /* 0x003fe20003800000 */
.L_x_2968:
[----:B------:R-:W-:Y:S01]  /*2c30*/  IMAD.MOV.U32 R2, RZ, RZ, R0 ;  /* 0x000000ffff027224 */ /* 0x000fe200078e0000 */
[----:B------:R-:W-:Y:S06]  /*2c40*/  BRA `(.L_x_2969) ;  /* 0xffffffec00207947 */ /* 0x000fec000383ffff */
.L_x_2970:
        /* <DEDUP_REMOVED lines=11> */
.L_x_4493:


//--------------------- .text._Z30group_norm_nhwc_fwd_sum_kernelI11Bf16IOBf16WLi256EEv26Group_norm_nhwc_fwd_params --------------------------
	.section	.text._Z30group_norm_nhwc_fwd_sum_kernelI11Bf16IOBf16WLi256EEv26Group_norm_nhwc_fwd_params,"ax",@progbits
	.align	128
        .global         _Z30group_norm_nhwc_fwd_sum_kernelI11Bf16IOBf16WLi256EEv26Group_norm_nhwc_fwd_params
        .type           _Z30group_norm_nhwc_fwd_sum_kernelI11Bf16IOBf16WLi256EEv26Group_norm_nhwc_fwd_params,@function
        .size           _Z30group_norm_nhwc_fwd_sum_kernelI11Bf16IOBf16WLi256EEv26Group_norm_nhwc_fwd_params,(.L_x_4494 - _Z30group_norm_nhwc_fwd_sum_kernelI11Bf16IOBf16WLi256EEv26Group_norm_nhwc_fwd_params)
        .other          _Z30group_norm_nhwc_fwd_sum_kernelI11Bf16IOBf16WLi256EEv26Group_norm_nhwc_fwd_params,@"STO_CUDA_ENTRY STV_DEFAULT"
_Z30group_norm_nhwc_fwd_sum_kernelI11Bf16IOBf16WLi256EEv26Group_norm_nhwc_fwd_params:
.text._Z30group_norm_nhwc_fwd_sum_kernelI11Bf16IOBf16WLi256EEv26Group_norm_nhwc_fwd_params:
        /* <DEDUP_REMOVED lines=41> */
.L_x_2973:
        /* <DEDUP_REMOVED lines=27> */
.L_x_2972:
        /* <DEDUP_REMOVED lines=15> */
.L_x_2974:
        /* <DEDUP_REMOVED lines=96> */
.L_x_2971:
        /* <DEDUP_REMOVED lines=159> */
.L_x_2995:
        /* <DEDUP_REMOVED lines=62> */
.L_x_2975:
        /* <DEDUP_REMOVED lines=43> */
.L_x_2976:
        /* <DEDUP_REMOVED lines=11> */
.L_x_2977:
[----:B------:R-:W-:Y:S01]  /*1c60*/  MOV R3, R5 ;  /* 0x0000000500037202 */ /* 0x000fe20000000f00 */
[----:B------:R-:W-:Y:S02]  /*1c70*/  IMAD.MOV.U32 R33, RZ, RZ, R0 ;  /* 0x000000ffff217224 */ /* 0x000fe400078e0000 */
[----:B------:R-:W-:Y:S02]  /*1c80*/  IMAD.MOV.U32 R0, RZ, RZ, 0x1 ;  /* 0x00000001ff007424 */ /* 0x000fe400078e00ff */
[----:B------:R-:W-:-:S07]  /*1c90*/  @P2 IMAD.IADD R6, R6, 0x1, R33 ;  /* 0x0000000106062824 */ /* 0x000fce00078e0221 */
[----:B------:R-:W-:Y:S05]  /*1ca0*/  WARPSYNC.COLLECTIVE R32, `(.L_x_2978) ;  /* 0x0000000020087348 */ /* 0x000fea0003c00000 */
[----:B------:R0:W1:Y:S02]  /*1cb0*/  SHFL.UP P0, R0, R3, R0, R31 ;  /* 0x0400000003007389 */ /* 0x000064000000001f */
[----:B01----:R-:W-:Y:S01]  /*1cc0*/  ENDCOLLECTIVE ;  /* 0x000000000000791b */ /* 0x003fe20003800000 */
.L_x_2978:
[----:B------:R-:W-:Y:S02]  /*1cd0*/  IMAD.MOV.U32 R3, RZ, RZ, R4 ;  /* 0x000000ffff037224 */ /* 0x000fe400078e0004 */
[----:B------:R-:W-:-:S05]  /*1ce0*/  FADD.FTZ R0, R5, R0 ;  /* 0x0000000005007221 */ /* 0x000fca0000010000 */
[----:B------:R-:W-:Y:S01]  /*1cf0*/  @P2 FSEL R5, R0, R5, !P1 ;  /* 0x0000000500052208 */ /* 0x000fe20004800000 */
[----:B------:R-:W-:-:S11]  /*1d00*/  HFMA2.MMA R0, -RZ, RZ, 0, 5.9604644775390625e-08 ;  /* 0x00000001ff007435 */ /* 0x000fd600000001ff */
[----:B------:R-:W-:Y:S05]  /*1d10*/  WARPSYNC.COLLECTIVE R32, `(.L_x_2979) ;  /* 0x0000000020087348 */ /* 0x000fea0003c00000 */
[----:B------:R0:W1:Y:S02]  /*1d20*/  SHFL.UP P0, R0, R3, R0, R31 ;  /* 0x0400000003007389 */ /* 0x000064000000001f */
[----:B01----:R-:W-:Y:S01]  /*1d30*/  ENDCOLLECTIVE ;  /* 0x000000000000791b */ /* 0x003fe20003800000 */
.L_x_2979:
        /* <DEDUP_REMOVED lines=11> */
.L_x_2980:
[----:B------:R-:W-:Y:S01]  /*1df0*/  IMAD.MOV.U32 R3, RZ, RZ, R5 ;  /* 0x000000ffff037224 */ /* 0x000fe200078e0005 */
[----:B------:R-:W-:Y:S01]  /*1e00*/  MOV R33, R0 ;  /* 0x0000000000217202 */ /* 0x000fe20000000f00 */
[----:B------:R-:W-:-:S03]  /*1e10*/  IMAD.MOV.U32 R0, RZ, RZ, 0x2 ;  /* 0x00000002ff007424 */ /* 0x000fc600078e00ff */
[----:B------:R-:W-:-:S07]  /*1e20*/  @P1 IADD3 R6, R6, R33, RZ ;  /* 0x0000002106061210 */ /* 0x000fce0007ffe0ff */
[----:B------:R-:W-:Y:S05]  /*1e30*/  WARPSYNC.COLLECTIVE R32, `(.L_x_2981) ;  /* 0x0000000020087348 */ /* 0x000fea0003c00000 */
[----:B------:R0:W1:Y:S02]  /*1e40*/  SHFL.UP P0, R0, R3, R0, R31 ;  /* 0x0400000003007389 */ /* 0x000064000000001f */
[----:B01----:R-:W-:Y:S01]  /*1e50*/  ENDCOLLECTIVE ;  /* 0x000000000000791b */ /* 0x003fe20003800000 */
.L_x_2981:
[----:B------:R-:W-:Y:S01]  /*1e60*/  MOV R3, R4 ;  /* 0x0000000400037202 */ /* 0x000fe20000000f00 */
[----:B------:R-:W-:-:S05]  /*1e70*/  FADD.FTZ R0, R5, R0 ;  /* 0x0000000005007221 */ /* 0x000fca0000010000 */
[----:B------:R-:W-:Y:S01]  /*1e80*/  @P1 FSEL R5, R0, R5, !P2 ;  /* 0x0000000500051208 */ /* 0x000fe20005000000 */
[----:B------:R-:W-:-:S07]  /*1e90*/  IMAD.MOV.U32 R0, RZ, RZ, 0x2 ;  /* 0x00000002ff007424 */ /* 0x000fce00078e00ff */
[----:B------:R-:W-:Y:S05]  /*1ea0*/  WARPSYNC.COLLECTIVE R32, `(.L_x_2982) ;  /* 0x0000000020087348 */ /* 0x000fea0003c00000 */
[----:B------:R0:W1:Y:S02]  /*1eb0*/  SHFL.UP P0, R0, R3, R0, R31 ;  /* 0x0400000003007389 */ /* 0x000064000000001f */
[----:B01----:R-:W-:Y:S01]  /*1ec0*/  ENDCOLLECTIVE ;  /* 0x000000000000791b */ /* 0x003fe20003800000 */
.L_x_2982:
        /* <DEDUP_REMOVED lines=11> */
.L_x_2983:
[----:B------:R-:W-:Y:S02]  /*1f80*/  IMAD.MOV.U32 R3, RZ, RZ, R5 ;  /* 0x000000ffff037224 */ /* 0x000fe400078e0005 */
[----:B------:R-:W-:Y:S01]  /*1f90*/  IMAD.MOV.U32 R33, RZ, RZ, R0 ;  /* 0x000000ffff217224 */ /* 0x000fe200078e0000 */
[----:B------:R-:W-:-:S03]  /*1fa0*/  MOV R0, 0x4 ;  /* 0x0000000400007802 */ /* 0x000fc60000000f00 */
[----:B------:R-:W-:-:S07]  /*1fb0*/  @P1 IMAD.IADD R6, R6, 0x1, R33 ;  /* 0x0000000106061824 */ /* 0x000fce00078e0221 */
[----:B------:R-:W-:Y:S05]  /*1fc0*/  WARPSYNC.COLLECTIVE R32, `(.L_x_2984) ;  /* 0x0000000020087348 */ /* 0x000fea0003c00000 */
[----:B------:R0:W1:Y:S02]  /*1fd0*/  SHFL.UP P0, R0, R3, R0, R31 ;  /* 0x0400000003007389 */ /* 0x000064000000001f */
[----:B01----:R-:W-:Y:S01]  /*1fe0*/  ENDCOLLECTIVE ;  /* 0x000000000000791b */ /* 0x003fe20003800000 */
.L_x_2984:
[----:B------:R-:W-:Y:S02]  /*1ff0*/  IMAD.MOV.U32 R3, RZ, RZ, R4 ;  /* 0x000000ffff037224 */ /* 0x000fe400078e0004 */
[----:B------:R-:W-:-:S05]  /*2000*/  FADD.FTZ R0, R5, R0 ;  /* 0x0000000005007221 */ /* 0x000fca0000010000 */
[----:B------:R-:W-:Y:S01]  /*2010*/  @P1 FSEL R5, R0, R5, !P2 ;  /* 0x0000000500051208 */ /* 0x000fe20005000000 */
[----:B------:R-:W-:-:S07]  /*2020*/  IMAD.MOV.U32 R0, RZ, RZ, 0x4 ;  /* 0x00000004ff007424 */ /* 0x000fce00078e00ff */
[----:B------:R-:W-:Y:S05]  /*2030*/  WARPSYNC.COLLECTIVE R32, `(.L_x_2985) ;  /* 0x0000000020087348 */ /* 0x000fea0003c00000 */
[----:B------:R0:W1:Y:S02]  /*2040*/  SHFL.UP P0, R0, R3, R0, R31 ;  /* 0x0400000003007389 */ /* 0x000064000000001f */
[----:B01----:R-:W-:Y:S01]  /*2050*/  ENDCOLLECTIVE ;  /* 0x000000000000791b */ /* 0x003fe20003800000 */
.L_x_2985:
        /* <DEDUP_REMOVED lines=11> */
.L_x_2986:
[----:B------:R-:W-:Y:S01]  /*2110*/  MOV R3, R5 ;  /* 0x0000000500037202 */ /* 0x000fe20000000f00 */
[----:B------:R-:W-:Y:S02]  /*2120*/  IMAD.MOV.U32 R33, RZ, RZ, R0 ;  /* 0x000000ffff217224 */ /* 0x000fe400078e0000 */
[----:B------:R-:W-:Y:S02]  /*2130*/  IMAD.MOV.U32 R0, RZ, RZ, 0x8 ;  /* 0x00000008ff007424 */ /* 0x000fe400078e00ff */
[----:B------:R-:W-:-:S07]  /*2140*/  @P1 IMAD.IADD R6, R6, 0x1, R33 ;  /* 0x0000000106061824 */ /* 0x000fce00078e0221 */
[----:B------:R-:W-:Y:S05]  /*2150*/  WARPSYNC.COLLECTIVE R32, `(.L_x_2987) ;  /* 0x0000000020087348 */ /* 0x000fea0003c00000 */
[----:B------:R0:W1:Y:S02]  /*2160*/  SHFL.UP P0, R0, R3, R0, R31 ;  /* 0x0400000003007389 */ /* 0x000064000000001f */
[----:B01----:R-:W-:Y:S01]  /*2170*/  ENDCOLLECTIVE ;  /* 0x000000000000791b */ /* 0x003fe20003800000 */
.L_x_2987:
[----:B------:R-:W-:Y:S02]  /*2180*/  IMAD.MOV.U32 R3, RZ, RZ, R4 ;  /* 0x000000ffff037224 */ /* 0x000fe400078e0004 */
[----:B------:R-:W-:-:S05]  /*2190*/  FADD.FTZ R0, R5, R0 ;  /* 0x0000000005007221 */ /* 0x000fca0000010000 */
[----:B------:R-:W-:Y:S01]  /*21a0*/  @P1 FSEL R5, R0, R5, !P2 ;  /* 0x0000000500051208 */ /* 0x000fe20005000000 */
[----:B------:R-:W-:-:S11]  /*21b0*/  HFMA2.MMA R0, -RZ, RZ, 0, 4.76837158203125e-07 ;  /* 0x00000008ff007435 */ /* 0x000fd600000001ff */
[----:B------:R-:W-:Y:S05]  /*21c0*/  WARPSYNC.COLLECTIVE R32, `(.L_x_2988) ;  /* 0x0000000020087348 */ /* 0x000fea0003c00000 */
[----:B------:R0:W1:Y:S02]  /*21d0*/  SHFL.UP P0, R0, R3, R0, R31 ;  /* 0x0400000003007389 */ /* 0x000064000000001f */
[----:B01----:R-:W-:Y:S01]  /*21e0*/  ENDCOLLECTIVE ;  /* 0x000000000000791b */ /* 0x003fe20003800000 */
.L_x_2988:
        /* <DEDUP_REMOVED lines=11> */
.L_x_2989:
        /* <DEDUP_REMOVED lines=8> */
.L_x_2990:
[----:B------:R-:W-:Y:S02]  /*2320*/  IMAD.MOV.U32 R3, RZ, RZ, R4 ;  /* 0x000000ffff037224 */ /* 0x000fe400078e0004 */
[----:B------:R-:W-:Y:S01]  /*2330*/  IMAD.MOV.U32 R36, RZ, RZ, R0 ;  /* 0x000000ffff247224 */ /* 0x000fe200078e0000 */
[----:B------:R-:W-:-:S03]  /*2340*/  MOV R0, 0x10 ;  /* 0x0000001000007802 */ /* 0x000fc60000000f00 */
[----:B------:R-:W-:-:S07]  /*2350*/  FADD.FTZ R36, R5, R36 ;  /* 0x0000002405247221 */ /* 0x000fce0000010000 */
[----:B------:R-:W-:Y:S05]  /*2360*/  WARPSYNC.COLLECTIVE R32, `(.L_x_2991) ;  /* 0x0000000020087348 */ /* 0x000fea0003c00000 */
[----:B------:R0:W1:Y:S02]  /*2370*/  SHFL.UP P0, R0, R3, R0, R31 ;  /* 0x0400000003007389 */ /* 0x000064000000001f */
[----:B01----:R-:W-:Y:S01]  /*2380*/  ENDCOLLECTIVE ;  /* 0x000000000000791b */ /* 0x003fe20003800000 */
.L_x_2991:
        /* <DEDUP_REMOVED lines=10> */
.L_x_2992:
        /* <DEDUP_REMOVED lines=8> */
.L_x_2993:
[----:B------:R-:W-:Y:S02]  /*24b0*/  IMAD.MOV.U32 R3, RZ, RZ, R4 ;  /* 0x000000ffff037224 */ /* 0x000fe400078e0004 */
[----:B------:R-:W-:Y:S01]  /*24c0*/  IMAD.MOV.U32 R5, RZ, RZ, R0 ;  /* 0x000000ffff057224 */ /* 0x000fe200078e0000 */
[----:B------:R-:W-:-:S11]  /*24d0*/  HFMA2.MMA R0, -RZ, RZ, 0, 5.9604644775390625e-08 ;  /* 0x00000001ff007435 */ /* 0x000fd600000001ff */
[----:B------:R-:W-:Y:S05]  /*24e0*/  WARPSYNC.COLLECTIVE R32, `(.L_x_2994) ;  /* 0x0000000020087348 */ /* 0x000fea0003c00000 */
[----:B------:R0:W1:Y:S02]  /*24f0*/  SHFL.UP P0, R0, R3, R0, R31 ;  /* 0x0400000003007389 */ /* 0x000064000000001f */
[----:B01----:R-:W-:Y:S01]  /*2500*/  ENDCOLLECTIVE ;  /* 0x000000000000791b */ /* 0x003fe20003800000 */
.L_x_2994:
[----:B------:R-:W-:Y:S01]  /*2510*/  IMAD.MOV.U32 R4, RZ, RZ, R0 ;  /* 0x000000ffff047224 */ /* 0x000fe200078e0000 */
[----:B------:R-:W-:Y:S06]  /*2520*/  BRA `(.L_x_2995) ;  /* 0xffffffec00fc7947 */ /* 0x000fec000383ffff */
.L_x_2996:
        /* <DEDUP_REMOVED lines=13> */
.L_x_4494:


//--------------------- .text._Z30group_norm_nhwc_fwd_sum_kernelI11Bf16IOBf16WLi120EEv26Group_norm_nhwc_fwd_params --------------------------
	.section	.text._Z30group_norm_nhwc_fwd_sum_kernelI11Bf16IOBf16WLi120EEv26Group_norm_nhwc_fwd_params,"ax",@progbits
	.align	128
        .global         _Z30group_norm_nhwc_fwd_sum_kernelI11Bf16IOBf16WLi120EEv26Group_norm_nhwc_fwd_params
        .type           _Z30group_norm_nhwc_fwd_sum_kernelI11Bf16IOBf16WLi120EEv26Group_norm_nhwc_fwd_params,@function
        .size           _Z30group_norm_nhwc_fwd_sum_kernelI11Bf16IOBf16WLi120EEv26Group_norm_nhwc_fwd_params,(.L_x_4495 - _Z30group_norm_nhwc_fwd_sum_kernelI11Bf16IOBf16WLi120EEv26Group_norm_nhwc_fwd_params)
        .other          _Z30group_norm_nhwc_fwd_sum_kernelI11Bf16IOBf16WLi120EEv26Group_norm_nhwc_fwd_params,@"STO_CUDA_ENTRY STV_DEFAULT"
_Z30group_norm_nhwc_fwd_sum_kernelI11Bf16IOBf16WLi120EEv26Group_norm_nhwc_fwd_params:
.text._Z30group_norm_nhwc_fwd_sum_kernelI11Bf16IOBf16WLi120EEv26Group_norm_nhwc_fwd_params:
        /* <DEDUP_REMOVED lines=40> */
.L_x_2999:
        /* <DEDUP_REMOVED lines=28> */
.L_x_2998:
        /* <DEDUP_REMOVED lines=9> */
.L_x_3000:
        /* <DEDUP_REMOVED lines=97> */
.L_x_2997:
        /* <DEDUP_REMOVED lines=70> */
.L_x_3016:
        /* <DEDUP_REMOVED lines=12> */
.L_x_3004:
[----:B------:R-:W-:Y:S05]  /*1000*/  BSYNC B0 ;  /* 0x0000000000007941 */ /* 0x000fea0003800000 */
.L_x_3003:
[----:B------:R-:W-:-:S13]  /*1010*/  R2UR UR4, R11 ;  /* 0x000000000b0472ca */ /* 0x000fda00000e0000 */
[----:B------:R-:W-:Y:S05]  /*1020*/  BRA.DIV UR4, `(.L_x_3005) ;  /* 0x0000000a04907947 */ /* 0x000fea000b800000 */
[----:B------:R-:W-:Y:S01]  /*1030*/  NOP ;  /* 0x0000000000007918 */ /* 0x000fe20000000000 */
[----:B------:R1:W-:Y:S04]  /*1040*/  STS [R10+0xc0], R3 ;  /* 0x0000c0030a007388 */ /* 0x0003e80000000800 */
[----:B------:R1:W-:Y:S04]  /*1050*/  STS [R10+0xc4], R12 ;  /* 0x0000c40c0a007388 */ /* 0x0003e80000000800 */
[----:B------:R1:W-:Y:S01]  /*1060*/  STS [R10+0xc8], R13 ;  /* 0x0000c80d0a007388 */ /* 0x0003e20000000800 */
[----:B------:R-:W-:Y:S01]  /*1070*/  NOP ;  /* 0x0000000000007918 */ /* 0x000fe20000000000 */
.L_x_3020:
        /* <DEDUP_REMOVED lines=12> */
.L_x_3007:
[----:B------:R-:W-:Y:S05]  /*1140*/  BSYNC B0 ;  /* 0x0000000000007941 */ /* 0x000fea0003800000 */
.L_x_3006:
[----:B------:R-:W-:-:S13]  /*1150*/  R2UR UR4, R11 ;  /* 0x000000000b0472ca */ /* 0x000fda00000e0000 */
[----:B------:R-:W-:Y:S05]  /*1160*/  BRA.DIV UR4, `(.L_x_3008) ;  /* 0x0000000a04707947 */ /* 0x000fea000b800000 */
[----:B------:R-:W-:Y:S01]  /*1170*/  NOP ;  /* 0x0000000000007918 */ /* 0x000fe20000000000 */
[----:B------:R2:W-:Y:S04]  /*1180*/  STS [R10+0xc0], R3 ;  /* 0x0000c0030a007388 */ /* 0x0005e80000000800 */
[----:B------:R2:W-:Y:S04]  /*1190*/  STS [R10+0xc4], R12 ;  /* 0x0000c40c0a007388 */ /* 0x0005e80000000800 */
[----:B------:R2:W-:Y:S01]  /*11a0*/  STS [R10+0xc8], R13 ;  /* 0x0000c80d0a007388 */ /* 0x0005e20000000800 */
[----:B------:R-:W-:Y:S01]  /*11b0*/  NOP ;  /* 0x0000000000007918 */ /* 0x000fe20000000000 */
.L_x_3024:
        /* <DEDUP_REMOVED lines=12> */
.L_x_3010:
[----:B------:R-:W-:Y:S05]  /*1280*/  BSYNC B0 ;  /* 0x0000000000007941 */ /* 0x000fea0003800000 */
.L_x_3009:
[----:B------:R-:W-:-:S13]  /*1290*/  R2UR UR4, R11 ;  /* 0x000000000b0472ca */ /* 0x000fda00000e0000 */
[----:B------:R-:W-:Y:S05]  /*12a0*/  BRA.DIV UR4, `(.L_x_3011) ;  /* 0x0000000a04507947 */ /* 0x000fea000b800000 */
[----:B------:R-:W-:Y:S01]  /*12b0*/  NOP ;  /* 0x0000000000007918 */ /* 0x000fe20000000000 */
[----:B------:R3:W-:Y:S04]  /*12c0*/  STS [R10+0xc0], R3 ;  /* 0x0000c0030a007388 */ /* 0x0007e80000000800 */
[----:B------:R3:W-:Y:S04]  /*12d0*/  STS [R10+0xc4], R12 ;  /* 0x0000c40c0a007388 */ /* 0x0007e80000000800 */
[----:B------:R3:W-:Y:S01]  /*12e0*/  STS [R10+0xc8], R13 ;  /* 0x0000c80d0a007388 */ /* 0x0007e20000000800 */
[----:B------:R-:W-:Y:S01]  /*12f0*/  NOP ;  /* 0x0000000000007918 */ /* 0x000fe20000000000 */
.L_x_3028:
        /* <DEDUP_REMOVED lines=12> */
.L_x_3013:
[----:B------:R-:W-:Y:S05]  /*13c0*/  BSYNC B0 ;  /* 0x0000000000007941 */ /* 0x000fea0003800000 */
.L_x_3012:
        /* <DEDUP_REMOVED lines=25> */
.L_x_3034:
        /* <DEDUP_REMOVED lines=46> */
.L_x_3001:
        /* <DEDUP_REMOVED lines=31> */
.L_x_3002:
[----:B0-----:R-:W-:Y:S05]  /*1a30*/  WARPSYNC.COLLECTIVE R11, `(.L_x_3015) ;  /* 0x000000000b087348 */ /* 0x001fea0003c00000 */
[----:B------:R-:W-:Y:S01]  /*1a40*/  NOP ;  /* 0x0000000000007918 */ /* 0x000fe20000000000 */
[----:B0-----:R-:W-:Y:S01]  /*1a50*/  ENDCOLLECTIVE ;  /* 0x000000000000791b */ /* 0x001fe20003800000 */
.L_x_3015:
[----:B------:R-:W-:Y:S05]  /*1a60*/  BRA `(.L_x_3016) ;  /* 0xfffffff400347947 */ /* 0x000fea000383ffff */
.L_x_3005:
[----:B------:R-:W-:Y:S01]  /*1a70*/  BSSY B0, `(.L_x_3017) ;  /* 0x0000004000007945 */ /* 0x000fe20003800000 */
[----:B0-----:R-:W-:Y:S05]  /*1a80*/  WARPSYNC.COLLECTIVE R11, `(.L_x_3018) ;  /* 0x000000000b087348 */ /* 0x001fea0003c00000 */
[----:B------:R-:W-:Y:S01]  /*1a90*/  NOP ;  /* 0x0000000000007918 */ /* 0x000fe20000000000 */
[----:B0-----:R-:W-:Y:S01]  /*1aa0*/  ENDCOLLECTIVE ;  /* 0x000000000000791b */ /* 0x001fe20003800000 */
.L_x_3018:
[----:B------:R-:W-:Y:S05]  /*1ab0*/  BSYNC B0 ;  /* 0x0000000000007941 */ /* 0x000fea0003800000 */
.L_x_3017:
[----:B------:R0:W-:Y:S04]  /*1ac0*/  STS [R10+0xc0], R3 ;  /* 0x0000c0030a007388 */ /* 0x0001e80000000800 */
[----:B------:R0:W-:Y:S04]  /*1ad0*/  STS [R10+0xc4], R12 ;  /* 0x0000c40c0a007388 */ /* 0x0001e80000000800 */
[----:B------:R0:W-:Y:S02]  /*1ae0*/  STS [R10+0xc8], R13 ;  /* 0x0000c80d0a007388 */ /* 0x0001e40000000800 */
[----:B0-----:R-:W-:Y:S05]  /*1af0*/  WARPSYNC.COLLECTIVE R11, `(.L_x_3019) ;  /* 0x000000000b087348 */ /* 0x001fea0003c00000 */
[----:B------:R-:W-:Y:S01]  /*1b00*/  NOP ;  /* 0x0000000000007918 */ /* 0x000fe20000000000 */
[----:B0-----:R-:W-:Y:S01]  /*1b10*/  ENDCOLLECTIVE ;  /* 0x000000000000791b */ /* 0x001fe20003800000 */
.L_x_3019:
[----:B------:R-:W-:Y:S05]  /*1b20*/  BRA `(.L_x_3020) ;  /* 0xfffffff400547947 */ /* 0x000fea000383ffff */
.L_x_3008:
[----:B------:R-:W-:Y:S01]  /*1b30*/  BSSY B0, `(.L_x_3021) ;  /* 0x0000004000007945 */ /* 0x000fe20003800000 */
[----:B01----:R-:W-:Y:S05]  /*1b40*/  WARPSYNC.COLLECTIVE R11, `(.L_x_3022) ;  /* 0x000000000b087348 */ /* 0x003fea0003c00000 */
[----:B------:R-:W-:Y:S01]  /*1b50*/  NOP ;  /* 0x0000000000007918 */ /* 0x000fe20000000000 */
[----:B01----:R-:W-:Y:S01]  /*1b60*/  ENDCOLLECTIVE ;  /* 0x000000000000791b */ /* 0x003fe20003800000 */
.L_x_3022:
[----:B------:R-:W-:Y:S05]  /*1b70*/  BSYNC B0 ;  /* 0x0000000000007941 */ /* 0x000fea0003800000 */
.L_x_3021:
[----:B------:R0:W-:Y:S04]  /*1b80*/  STS [R10+0xc0], R3 ;  /* 0x0000c0030a007388 */ /* 0x0001e80000000800 */
[----:B------:R0:W-:Y:S04]  /*1b90*/  STS [R10+0xc4], R12 ;  /* 0x0000c40c0a007388 */ /* 0x0001e80000000800 */
[----:B------:R0:W-:Y:S02]  /*1ba0*/  STS [R10+0xc8], R13 ;  /* 0x0000c80d0a007388 */ /* 0x0001e40000000800 */
[----:B0-----:R-:W-:Y:S05]  /*1bb0*/  WARPSYNC.COLLECTIVE R11, `(.L_x_3023) ;  /* 0x000000000b087348 */ /* 0x001fea0003c00000 */
[----:B------:R-:W-:Y:S01]  /*1bc0*/  NOP ;  /* 0x0000000000007918 */ /* 0x000fe20000000000 */
[----:B0-----:R-:W-:Y:S01]  /*1bd0*/  ENDCOLLECTIVE ;  /* 0x000000000000791b */ /* 0x001fe20003800000 */
.L_x_3023:
[----:B------:R-:W-:Y:S05]  /*1be0*/  BRA `(.L_x_3024) ;  /* 0xfffffff400747947 */ /* 0x000fea000383ffff */
.L_x_3011:
[----:B------:R-:W-:Y:S01]  /*1bf0*/  BSSY B0, `(.L_x_3025) ;  /* 0x0000004000007945 */ /* 0x000fe20003800000 */
[----:B012---:R-:W-:Y:S05]  /*1c00*/  WARPSYNC.COLLECTIVE R11, `(.L_x_3026) ;  /* 0x000000000b087348 */ /* 0x007fea0003c00000 */
[----:B------:R-:W-:Y:S01]  /*1c10*/  NOP ;  /* 0x0000000000007918 */ /* 0x000fe20000000000 */
[----:B012---:R-:W-:Y:S01]  /*1c20*/  ENDCOLLECTIVE ;  /* 0x000000000000791b */ /* 0x007fe20003800000 */
.L_x_3026:
[----:B------:R-:W-:Y:S05]  /*1c30*/  BSYNC B0 ;  /* 0x0000000000007941 */ /* 0x000fea0003800000 */
.L_x_3025:
[----:B------:R0:W-:Y:S04]  /*1c40*/  STS [R10+0xc0], R3 ;  /* 0x0000c0030a007388 */ /* 0x0001e80000000800 */
[----:B------:R0:W-:Y:S04]  /*1c50*/  STS [R10+0xc4], R12 ;  /* 0x0000c40c0a007388 */ /* 0x0001e80000000800 */
[----:B------:R0:W-:Y:S02]  /*1c60*/  STS [R10+0xc8], R13 ;  /* 0x0000c80d0a007388 */ /* 0x0001e40000000800 */
[----:B0-----:R-:W-:Y:S05]  /*1c70*/  WARPSYNC.COLLECTIVE R11, `(.L_x_3027) ;  /* 0x000000000b087348 */ /* 0x001fea0003c00000 */
[----:B------:R-:W-:Y:S01]  /*1c80*/  NOP ;  /* 0x0000000000007918 */ /* 0x000fe20000000000 */
[----:B0-----:R-:W-:Y:S01]  /*1c90*/  ENDCOLLECTIVE ;  /* 0x000000000000791b */ /* 0x001fe20003800000 */
.L_x_3027:
[----:B------:R-:W-:Y:S05]  /*1ca0*/  BRA `(.L_x_3028) ;  /* 0xfffffff400947947 */ /* 0x000fea000383ffff */
.L_x_3014:
[----:B------:R-:W-:Y:S01]  /*1cb0*/  BSSY B0, `(.L_x_3029) ;  /* 0x0000005000007945 */ /* 0x000fe20003800000 */
[----:B------:R-:W-:-:S13]  /*1cc0*/  ISETP.GE.U32.AND P0, PT, R2, 0x10, PT ;  /* 0x000000100200780c */ /* 0x000fda0003f06070 */
[----:B0123--:R-:W-:Y:S05]  /*1cd0*/  WARPSYNC.COLLECTIVE R11, `(.L_x_3030) ;  /* 0x000000000b087348 */ /* 0x00ffea0003c00000 */
[----:B------:R-:W-:Y:S01]  /*1ce0*/  NOP ;  /* 0x0000000000007918 */ /* 0x000fe20000000000 */
[----:B0123--:R-:W-:Y:S01]  /*1cf0*/  ENDCOLLECTIVE ;  /* 0x000000000000791b */ /* 0x00ffe20003800000 */
.L_x_3030:
[----:B------:R-:W-:Y:S05]  /*1d00*/  BSYNC B0 ;  /* 0x0000000000007941 */ /* 0x000fea0003800000 */
.L_x_3029:
[----:B------:R0:W-:Y:S01]  /*1d10*/  STS [R10+0xc0], R3 ;  /* 0x0000c0030a007388 */ /* 0x0001e20000000800 */
[----:B------:R-:W-:-:S03]  /*1d20*/  ISETP.NE.OR P1, PT, R3, RZ, !P0 ;  /* 0x000000ff0300720c */ /* 0x000fc60004725670 */
[----:B------:R0:W-:Y:S04]  /*1d30*/  STS [R10+0xc4], R12 ;  /* 0x0000c40c0a007388 */ /* 0x0001e80000000800 */
[----:B------:R0:W-:Y:S06]  /*1d40*/  STS [R10+0xc8], R13 ;  /* 0x0000c80d0a007388 */ /* 0x0001ec0000000800 */
[----:B0-----:R-:W-:Y:S05]  /*1d50*/  WARPSYNC.COLLECTIVE R11, `(.L_x_3031) ;  /* 0x000000000b087348 */ /* 0x001fea0003c00000 */
[----:B------:R-:W-:Y:S01]  /*1d60*/  NOP ;  /* 0x0000000000007918 */ /* 0x000fe20000000000 */
[----:B0-----:R-:W-:Y:S01]  /*1d70*/  ENDCOLLECTIVE ;  /* 0x000000000000791b */ /* 0x001fe20003800000 */
.L_x_3031:
        /* <DEDUP_REMOVED lines=9> */
.L_x_3032:
        /* <DEDUP_REMOVED lines=9> */
.L_x_3033:
[----:B------:R-:W-:Y:S05]  /*1ea0*/  BRA `(.L_x_3034) ;  /* 0xfffffff400ac7947 */ /* 0x000fea000383ffff */
.L_x_3035:
        /* <DEDUP_REMOVED lines=13> */
.L_x_4495:


//--------------------- .text._Z30group_norm_nhwc_fwd_sum_kernelI11Bf16IOBf16WLi140EEv26Group_norm_nhwc_fwd_params --------------------------
	.section	.text._Z30group_norm_nhwc_fwd_sum_kernelI11Bf16IOBf16WLi140EEv26Group_norm_nhwc_fwd_params,"ax",@progbits
	.align	128
        .global         _Z30group_norm_nhwc_fwd_sum_kernelI11Bf16IOBf16WLi140EEv26Group_norm_nhwc_fwd_params
        .type           _Z30group_norm_nhwc_fwd_sum_kernelI11Bf16IOBf16WLi140EEv26Group_norm_nhwc_fwd_params,@function
        .size           _Z30group_norm_nhwc_fwd_sum_kernelI11Bf16IOBf16WLi140EEv26Group_norm_nhwc_fwd_params,(.L_x_4496 - _Z30group_norm_nhwc_fwd_sum_kernelI11Bf16IOBf16WLi140EEv26Group_norm_nhwc_fwd_params)
        .other          _Z30group_norm_nhwc_fwd_sum_kernelI11Bf16IOBf16WLi140EEv26Group_norm_nhwc_fwd_params,@"STO_CUDA_ENTRY STV_DEFAULT"
_Z30group_norm_nhwc_fwd_sum_kernelI11Bf16IOBf16WLi140EEv26Group_norm_nhwc_fwd_params:
.text._Z30group_norm_nhwc_fwd_sum_kernelI11Bf16IOBf16WLi140EEv26Group_norm_nhwc_fwd_params:
        /* <DEDUP_REMOVED lines=40> */
.L_x_3038:
        /* <DEDUP_REMOVED lines=28> */
.L_x_3037:
        /* <DEDUP_REMOVED lines=9> */
.L_x_3039:
        /* <DEDUP_REMOVED lines=97> */
.L_x_3036:
        /* <DEDUP_REMOVED lines=75> */
.L_x_3055:
        /* <DEDUP_REMOVED lines=12> */
.L_x_3043:
[----:B------:R-:W-:Y:S05]  /*1050*/  BSYNC B0 ;  /* 0x0000000000007941 */ /* 0x000fea0003800000 */
.L_x_3042:
[----:B------:R-:W-:-:S13]  /*1060*/  R2UR UR4, R9 ;  /* 0x00000000090472ca */ /* 0x000fda00000e0000 */
[----:B------:R-:W-:Y:S05]  /*1070*/  BRA.DIV UR4, `(.L_x_3044) ;  /* 0x0000000a04c87947 */ /* 0x000fea000b800000 */
[----:B------:R-:W-:Y:S01]  /*1080*/  NOP ;  /* 0x0000000000007918 */ /* 0x000fe20000000000 */
[----:B------:R1:W-:Y:S04]  /*1090*/  STS [R12+0xc0], R7 ;  /* 0x0000c0070c007388 */ /* 0x0003e80000000800 */
[----:B------:R1:W-:Y:S04]  /*10a0*/  STS [R12+0xc4], R11 ;  /* 0x0000c40b0c007388 */ /* 0x0003e80000000800 */
[----:B------:R1:W-:Y:S01]  /*10b0*/  STS [R12+0xc8], R10 ;  /* 0x0000c80a0c007388 */ /* 0x0003e20000000800 */
[----:B------:R-:W-:Y:S01]  /*10c0*/  NOP ;  /* 0x0000000000007918 */ /* 0x000fe20000000000 */
.L_x_3059:
        /* <DEDUP_REMOVED lines=12> */
.L_x_3046:
[----:B------:R-:W-:Y:S05]  /*1190*/  BSYNC B0 ;  /* 0x0000000000007941 */ /* 0x000fea0003800000 */
.L_x_3045:
[----:B------:R-:W-:-:S13]  /*11a0*/  R2UR UR4, R9 ;  /* 0x00000000090472ca */ /* 0x000fda00000e0000 */
[----:B------:R-:W-:Y:S05]  /*11b0*/  BRA.DIV UR4, `(.L_x_3047) ;  /* 0x0000000a04a87947 */ /* 0x000fea000b800000 */
[----:B------:R-:W-:Y:S01]  /*11c0*/  NOP ;  /* 0x0000000000007918 */ /* 0x000fe20000000000 */
[----:B------:R2:W-:Y:S04]  /*11d0*/  STS [R12+0xc0], R7 ;  /* 0x0000c0070c007388 */ /* 0x0005e80000000800 */
[----:B------:R2:W-:Y:S04]  /*11e0*/  STS [R12+0xc4], R11 ;  /* 0x0000c40b0c007388 */ /* 0x0005e80000000800 */
[----:B------:R2:W-:Y:S01]  /*11f0*/  STS [R12+0xc8], R10 ;  /* 0x0000c80a0c007388 */ /* 0x0005e20000000800 */
[----:B------:R-:W-:Y:S01]  /*1200*/  NOP ;  /* 0x0000000000007918 */ /* 0x000fe20000000000 */
.L_x_3063:
        /* <DEDUP_REMOVED lines=12> */
.L_x_3049:
[----:B------:R-:W-:Y:S05]  /*12d0*/  BSYNC B0 ;  /* 0x0000000000007941 */ /* 0x000fea0003800000 */
.L_x_3048:
[----:B------:R-:W-:-:S13]  /*12e0*/  R2UR UR4, R9 ;  /* 0x00000000090472ca */ /* 0x000fda00000e0000 */
[----:B------:R-:W-:Y:S05]  /*12f0*/  BRA.DIV UR4, `(.L_x_3050) ;  /* 0x0000000a04887947 */ /* 0x000fea000b800000 */
[----:B------:R-:W-:Y:S01]  /*1300*/  NOP ;  /* 0x0000000000007918 */ /* 0x000fe20000000000 */
[----:B------:R3:W-:Y:S04]  /*1310*/  STS [R12+0xc0], R7 ;  /* 0x0000c0070c007388 */ /* 0x0007e80000000800 */
[----:B------:R3:W-:Y:S04]  /*1320*/  STS [R12+0xc4], R11 ;  /* 0x0000c40b0c007388 */ /* 0x0007e80000000800 */
[----:B------:R3:W-:Y:S01]  /*1330*/  STS [R12+0xc8], R10 ;  /* 0x0000c80a0c007388 */ /* 0x0007e20000000800 */
[----:B------:R-:W-:Y:S01]  /*1340*/  NOP ;  /* 0x0000000000007918 */ /* 0x000fe20000000000 */
.L_x_3067:
        /* <DEDUP_REMOVED lines=12> */
.L_x_3052:
[----:B------:R-:W-:Y:S05]  /*1410*/  BSYNC B0 ;  /* 0x0000000000007941 */ /* 0x000fea0003800000 */
.L_x_3051:
        /* <DEDUP_REMOVED lines=25> */
.L_x_3073:
        /* <DEDUP_REMOVED lines=58> */
.L_x_3040:
        /* <DEDUP_REMOVED lines=33> */
.L_x_3041:
[----:B0-----:R-:W-:Y:S05]  /*1b60*/  WARPSYNC.COLLECTIVE R9, `(.L_x_3054) ;  /* 0x0000000009087348 */ /* 0x001fea0003c00000 */
[----:B------:R-:W-:Y:S01]  /*1b70*/  NOP ;  /* 0x0000000000007918 */ /* 0x000fe20000000000 */
[----:B0-----:R-:W-:Y:S01]  /*1b80*/  ENDCOLLECTIVE ;  /* 0x000000000000791b */ /* 0x001fe20003800000 */
.L_x_3054:
[----:B------:R-:W-:Y:S05]  /*1b90*/  BRA `(.L_x_3055) ;  /* 0xfffffff000fc7947 */ /* 0x000fea000383ffff */
.L_x_3044:
[----:B------:R-:W-:Y:S01]  /*1ba0*/  BSSY B0, `(.L_x_3056) ;  /* 0x0000004000007945 */ /* 0x000fe20003800000 */
[----:B0-----:R-:W-:Y:S05]  /*1bb0*/  WARPSYNC.COLLECTIVE R9, `(.L_x_3057) ;  /* 0x0000000009087348 */ /* 0x001fea0003c00000 */
[----:B------:R-:W-:Y:S01]  /*1bc0*/  NOP ;  /* 0x0000000000007918 */ /* 0x000fe20000000000 */
[----:B0-----:R-:W-:Y:S01]  /*1bd0*/  ENDCOLLECTIVE ;  /* 0x000000000000791b */ /* 0x001fe20003800000 */
.L_x_3057:
[----:B------:R-:W-:Y:S05]  /*1be0*/  BSYNC B0 ;  /* 0x0000000000007941 */ /* 0x000fea0003800000 */
.L_x_3056:
[----:B------:R0:W-:Y:S04]  /*1bf0*/  STS [R12+0xc0], R7 ;  /* 0x0000c0070c007388 */ /* 0x0001e80000000800 */
[----:B------:R0:W-:Y:S04]  /*1c00*/  STS [R12+0xc4], R11 ;  /* 0x0000c40b0c007388 */ /* 0x0001e80000000800 */
[----:B------:R0:W-:Y:S02]  /*1c10*/  STS [R12+0xc8], R10 ;  /* 0x0000c80a0c007388 */ /* 0x0001e40000000800 */
[----:B0-----:R-:W-:Y:S05]  /*1c20*/  WARPSYNC.COLLECTIVE R9, `(.L_x_3058) ;  /* 0x0000000009087348 */ /* 0x001fea0003c00000 */
[----:B------:R-:W-:Y:S01]  /*1c30*/  NOP ;  /* 0x0000000000007918 */ /* 0x000fe20000000000 */
[----:B0-----:R-:W-:Y:S01]  /*1c40*/  ENDCOLLECTIVE ;  /* 0x000000000000791b */ /* 0x001fe20003800000 */
.L_x_3058:
[----:B------:R-:W-:Y:S05]  /*1c50*/  BRA `(.L_x_3059) ;  /* 0xfffffff4001c7947 */ /* 0x000fea000383ffff */
.L_x_3047:
[----:B------:R-:W-:Y:S01]  /*1c60*/  BSSY B0, `(.L_x_3060) ;  /* 0x0000004000007945 */ /* 0x000fe20003800000 */
[----:B01----:R-:W-:Y:S05]  /*1c70*/  WARPSYNC.COLLECTIVE R9, `(.L_x_3061) ;  /* 0x0000000009087348 */ /* 0x003fea0003c00000 */
[----:B------:R-:W-:Y:S01]  /*1c80*/  NOP ;  /* 0x0000000000007918 */ /* 0x000fe20000000000 */
[----:B01----:R-:W-:Y:S01]  /*1c90*/  ENDCOLLECTIVE ;  /* 0x000000000000791b */ /* 0x003fe20003800000 */
.L_x_3061:
[----:B------:R-:W-:Y:S05]  /*1ca0*/  BSYNC B0 ;  /* 0x0000000000007941 */ /* 0x000fea0003800000 */
.L_x_3060:
[----:B------:R0:W-:Y:S04]  /*1cb0*/  STS [R12+0xc0], R7 ;  /* 0x0000c0070c007388 */ /* 0x0001e80000000800 */
[----:B------:R0:W-:Y:S04]  /*1cc0*/  STS [R12+0xc4], R11 ;  /* 0x0000c40b0c007388 */ /* 0x0001e80000000800 */
[----:B------:R0:W-:Y:S02]  /*1cd0*/  STS [R12+0xc8], R10 ;  /* 0x0000c80a0c007388 */ /* 0x0001e40000000800 */
[----:B0-----:R-:W-:Y:S05]  /*1ce0*/  WARPSYNC.COLLECTIVE R9, `(.L_x_3062) ;  /* 0x0000000009087348 */ /* 0x001fea0003c00000 */
[----:B------:R-:W-:Y:S01]  /*1cf0*/  NOP ;  /* 0x0000000000007918 */ /* 0x000fe20000000000 */
[----:B0-----:R-:W-:Y:S01]  /*1d00*/  ENDCOLLECTIVE ;  /* 0x000000000000791b */ /* 0x001fe20003800000 */
.L_x_3062:
[----:B------:R-:W-:Y:S05]  /*1d10*/  BRA `(.L_x_3063) ;  /* 0xfffffff4003c7947 */ /* 0x000fea000383ffff */
.L_x_3050:
[----:B------:R-:W-:Y:S01]  /*1d20*/  BSSY B0, `(.L_x_3064) ;  /* 0x0000004000007945 */ /* 0x000fe20003800000 */
[----:B012---:R-:W-:Y:S05]  /*1d30*/  WARPSYNC.COLLECTIVE R9, `(.L_x_3065) ;  /* 0x0000000009087348 */ /* 0x007fea0003c00000 */
[----:B------:R-:W-:Y:S01]  /*1d40*/  NOP ;  /* 0x0000000000007918 */ /* 0x000fe20000000000 */
[----:B012---:R-:W-:Y:S01]  /*1d50*/  ENDCOLLECTIVE ;  /* 0x000000000000791b */ /* 0x007fe20003800000 */
.L_x_3065:
[----:B------:R-:W-:Y:S05]  /*1d60*/  BSYNC B0 ;  /* 0x0000000000007941 */ /* 0x000fea0003800000 */
.L_x_3064:
[----:B------:R0:W-:Y:S04]  /*1d70*/  STS [R12+0xc0], R7 ;  /* 0x0000c0070c007388 */ /* 0x0001e80000000800 */
[----:B------:R0:W-:Y:S04]  /*1d80*/  STS [R12+0xc4], R11 ;  /* 0x0000c40b0c007388 */ /* 0x0001e80000000800 */
[----:B------:R0:W-:Y:S02]  /*1d90*/  STS [R12+0xc8], R10 ;  /* 0x0000c80a0c007388 */ /* 0x0001e40000000800 */
[----:B0-----:R-:W-:Y:S05]  /*1da0*/  WARPSYNC.COLLECTIVE R9, `(.L_x_3066) ;  /* 0x0000000009087348 */ /* 0x001fea0003c00000 */
[----:B------:R-:W-:Y:S01]  /*1db0*/  NOP ;  /* 0x0000000000007918 */ /* 0x000fe20000000000 */
[----:B0-----:R-:W-:Y:S01]  /*1dc0*/  ENDCOLLECTIVE ;  /* 0x000000000000791b */ /* 0x001fe20003800000 */
.L_x_3066:
[----:B------:R-:W-:Y:S05]  /*1dd0*/  BRA `(.L_x_3067) ;  /* 0xfffffff4005c7947 */ /* 0x000fea000383ffff */
.L_x_3053:
[----:B------:R-:W-:Y:S01]  /*1de0*/  BSSY B0, `(.L_x_3068) ;  /* 0x0000005000007945 */ /* 0x000fe20003800000 */
[----:B------:R-:W-:-:S13]  /*1df0*/  ISETP.GE.U32.AND P0, PT, R6, 0x10, PT ;  /* 0x000000100600780c */ /* 0x000fda0003f06070 */
[----:B0123--:R-:W-:Y:S05]  /*1e00*/  WARPSYNC.COLLECTIVE R9, `(.L_x_3069) ;  /* 0x0000000009087348 */ /* 0x00ffea0003c00000 */
[----:B------:R-:W-:Y:S01]  /*1e10*/  NOP ;  /* 0x0000000000007918 */ /* 0x000fe20000000000 */
[----:B0123--:R-:W-:Y:S01]  /*1e20*/  ENDCOLLECTIVE ;  /* 0x000000000000791b */ /* 0x00ffe20003800000 */
.L_x_3069:
[----:B------:R-:W-:Y:S05]  /*1e30*/  BSYNC B0 ;  /* 0x0000000000007941 */ /* 0x000fea0003800000 */
.L_x_3068:
[----:B------:R0:W-:Y:S01]  /*1e40*/  STS [R12+0xc0], R7 ;  /* 0x0000c0070c007388 */ /* 0x0001e20000000800 */
[----:B------:R-:W-:-:S03]  /*1e50*/  ISETP.NE.OR P1, PT, R7, RZ, !P0 ;  /* 0x000000ff0700720c */ /* 0x000fc60004725670 */
[----:B------:R0:W-:Y:S04]  /*1e60*/  STS [R12+0xc4], R11 ;  /* 0x0000c40b0c007388 */ /* 0x0001e80000000800 */
[----:B------:R0:W-:Y:S06]  /*1e70*/  STS [R12+0xc8], R10 ;  /* 0x0000c80a0c007388 */ /* 0x0001ec0000000800 */
[----:B0-----:R-:W-:Y:S05]  /*1e80*/  WARPSYNC.COLLECTIVE R9, `(.L_x_3070) ;  /* 0x0000000009087348 */ /* 0x001fea0003c00000 */
[----:B------:R-:W-:Y:S01]  /*1e90*/  NOP ;  /* 0x0000000000007918 */ /* 0x000fe20000000000 */
[----:B0-----:R-:W-:Y:S01]  /*1ea0*/  ENDCOLLECTIVE ;  /* 0x000000000000791b */ /* 0x001fe20003800000 */
.L_x_3070:
        /* <DEDUP_REMOVED lines=9> */
.L_x_3071:
        /* <DEDUP_REMOVED lines=9> */
.L_x_3072:
[----:B------:R-:W-:Y:S05]  /*1fd0*/  BRA `(.L_x_3073) ;  /* 0xfffffff400747947 */ /* 0x000fea000383ffff */
.L_x_3074:
        /* <DEDUP_REMOVED lines=10> */
.L_x_4496:


//--------------------- .text._Z30group_norm_nhwc_fwd_sum_kernelI11Bf16IOBf16WLi160EEv26Group_norm_nhwc_fwd_params --------------------------
	.section	.text._Z30group_norm_nhwc_fwd_sum_kernelI11Bf16IOBf16WLi160EEv26Group_norm_nhwc_fwd_params,"ax",@progbits
	.align	128
        .global         _Z30group_norm_nhwc_fwd_sum_kernelI11Bf16IOBf16WLi160EEv26Group_norm_nhwc_fwd_params
        .type           _Z30group_norm_nhwc_fwd_sum_kernelI11Bf16IOBf16WLi160EEv26Group_norm_nhwc_fwd_params,@function
        .size           _Z30group_norm_nhwc_fwd_sum_kernelI11Bf16IOBf16WLi160EEv26Group_norm_nhwc_fwd_params,(.L_x_4497 - _Z30group_norm_nhwc_fwd_sum_kernelI11Bf16IOBf16WLi160EEv26Group_norm_nhwc_fwd_params)
        .other          _Z30group_norm_nhwc_fwd_sum_kernelI11Bf16IOBf16WLi160EEv26Group_norm_nhwc_fwd_params,@"STO_CUDA_ENTRY STV_DEFAULT"
_Z30group_norm_nhwc_fwd_sum_kernelI11Bf16IOBf16WLi160EEv26Group_norm_nhwc_fwd_params:
.text._Z30group_norm_nhwc_fwd_sum_kernelI11Bf16IOBf16WLi160EEv26Group_norm_nhwc_fwd_params:
        /* <DEDUP_REMOVED lines=40> */
.L_x_3077:
        /* <DEDUP_REMOVED lines=28> */
.L_x_3076:
        /* <DEDUP_REMOVED lines=14> */
.L_x_3078:
        /* <DEDUP_REMOVED lines=98> */
.L_x_3075:
        /* <DEDUP_REMOVED lines=128> */
.L_x_3099:
        /* <DEDUP_REMOVED lines=39> */
.L_x_3079:
        /* <DEDUP_REMOVED lines=42> */
.L_x_3080:
        /* <DEDUP_REMOVED lines=9> */
.L_x_3081:
[----:B------:R-:W-:Y:S02]  /*18e0*/  IMAD.MOV.U32 R5, RZ, RZ, R22 ;  /* 0x000000ffff057224 */ /* 0x000fe400078e0016 */
[----:B------:R-:W-:-:S07]  /*18f0*/  IMAD.MOV.U32 R26, RZ, RZ, R27 ;  /* 0x000000ffff1a7224 */ /* 0x000fce00078e001b */
[----:B------:R-:W-:Y:S05]  /*1900*/  WARPSYNC.COLLECTIVE R21, `(.L_x_3082) ;  /* 0x0000000015087348 */ /* 0x000fea0003c00000 */
[----:B------:R0:W1:Y:S02]  /*1910*/  SHFL.UP P0, R27, R5, R0, R20 ;  /* 0x04000000051b7389 */ /* 0x0000640000000014 */
[----:B01----:R-:W-:Y:S01]  /*1920*/  ENDCOLLECTIVE ;  /* 0x000000000000791b */ /* 0x003fe20003800000 */
.L_x_3082:
[----:B------:R-:W-:Y:S02]  /*1930*/  @P6 IMAD.IADD R23, R23, 0x1, R26 ;  /* 0x0000000117176824 */ /* 0x000fe400078e021a */
[----:B------:R-:W-:Y:S01]  /*1940*/  IMAD.MOV.U32 R5, RZ, RZ, R2 ;  /* 0x000000ffff057224 */ /* 0x000fe200078e0002 */
[----:B------:R-:W-:-:S07]  /*1950*/  MOV R25, R27 ;  /* 0x0000001b00197202 */ /* 0x000fce0000000f00 */
[----:B------:R-:W-:Y:S05]  /*1960*/  WARPSYNC.COLLECTIVE R21, `(.L_x_3083) ;  /* 0x0000000015087348 */ /* 0x000fea0003c00000 */
[----:B------:R0:W1:Y:S02]  /*1970*/  SHFL.UP P0, R27, R5, R0, R20 ;  /* 0x04000000051b7389 */ /* 0x0000640000000014 */
[----:B01----:R-:W-:Y:S01]  /*1980*/  ENDCOLLECTIVE ;  /* 0x000000000000791b */ /* 0x003fe20003800000 */
.L_x_3083:
        /* <DEDUP_REMOVED lines=9> */
.L_x_3084:
[----:B------:R-:W-:Y:S02]  /*1a20*/  ISETP.GE.AND P6, PT, R24, 0x2, PT ;  /* 0x000000021800780c */ /* 0x000fe40003fc6270 */
[----:B------:R-:W-:Y:S02]  /*1a30*/  ISETP.NE.AND P5, PT, R23, RZ, PT ;  /* 0x000000ff1700720c */ /* 0x000fe40003fa5270 */
[----:B------:R-:W-:Y:S01]  /*1a40*/  MOV R5, R22 ;  /* 0x0000001600057202 */ /* 0x000fe20000000f00 */
[----:B------:R-:W-:-:S10]  /*1a50*/  IMAD.MOV.U32 R26, RZ, RZ, R27 ;  /* 0x000000ffff1a7224 */ /* 0x000fd400078e001b */
[----:B------:R-:W-:Y:S05]  /*1a60*/  WARPSYNC.COLLECTIVE R21, `(.L_x_3085) ;  /* 0x0000000015087348 */ /* 0x000fea0003c00000 */
[----:B------:R0:W1:Y:S02]  /*1a70*/  SHFL.UP P0, R27, R5, R0, R20 ;  /* 0x04000000051b7389 */ /* 0x0000640000000014 */
[----:B01----:R-:W-:Y:S01]  /*1a80*/  ENDCOLLECTIVE ;  /* 0x000000000000791b */ /* 0x003fe20003800000 */
.L_x_3085:
[----:B------:R-:W-:Y:S01]  /*1a90*/  @P6 IADD3 R23, R23, R26, RZ ;  /* 0x0000001a17176210 */ /* 0x000fe20007ffe0ff */
[----:B------:R-:W-:Y:S02]  /*1aa0*/  IMAD.MOV.U32 R5, RZ, RZ, R2 ;  /* 0x000000ffff057224 */ /* 0x000fe400078e0002 */
[----:B------:R-:W-:-:S07]  /*1ab0*/  IMAD.MOV.U32 R25, RZ, RZ, R27 ;  /* 0x000000ffff197224 */ /* 0x000fce00078e001b */
[----:B------:R-:W-:Y:S05]  /*1ac0*/  WARPSYNC.COLLECTIVE R21, `(.L_x_3086) ;  /* 0x0000000015087348 */ /* 0x000fea0003c00000 */
[----:B------:R0:W1:Y:S02]  /*1ad0*/  SHFL.UP P0, R27, R5, R0, R20 ;  /* 0x04000000051b7389 */ /* 0x0000640000000014 */
[----:B01----:R-:W-:Y:S01]  /*1ae0*/  ENDCOLLECTIVE ;  /* 0x000000000000791b */ /* 0x003fe20003800000 */
.L_x_3086:
        /* <DEDUP_REMOVED lines=9> */
.L_x_3087:
[----:B------:R-:W-:Y:S02]  /*1b80*/  ISETP.GE.AND P6, PT, R24, 0x4, PT ;  /* 0x000000041800780c */ /* 0x000fe40003fc6270 */
[----:B------:R-:W-:Y:S01]  /*1b90*/  ISETP.NE.AND P5, PT, R23, RZ, PT ;  /* 0x000000ff1700720c */ /* 0x000fe20003fa5270 */
[----:B------:R-:W-:Y:S01]  /*1ba0*/  IMAD.MOV.U32 R5, RZ, RZ, R22 ;  /* 0x000000ffff057224 */ /* 0x000fe200078e0016 */
[----:B------:R-:W-:-:S11]  /*1bb0*/  MOV R26, R27 ;  /* 0x0000001b001a7202 */ /* 0x000fd60000000f00 */
[----:B------:R-:W-:Y:S05]  /*1bc0*/  WARPSYNC.COLLECTIVE R21, `(.L_x_3088) ;  /* 0x0000000015087348 */ /* 0x000fea0003c00000 */
[----:B------:R0:W1:Y:S02]  /*1bd0*/  SHFL.UP P0, R27, R5, R0, R20 ;  /* 0x04000000051b7389 */ /* 0x0000640000000014 */
[----:B01----:R-:W-:Y:S01]  /*1be0*/  ENDCOLLECTIVE ;  /* 0x000000000000791b */ /* 0x003fe20003800000 */
.L_x_3088:
[----:B------:R-:W-:Y:S01]  /*1bf0*/  @P6 IMAD.IADD R23, R23, 0x1, R26 ;  /* 0x0000000117176824 */ /* 0x000fe200078e021a */
[----:B------:R-:W-:Y:S01]  /*1c00*/  MOV R5, R2 ;  /* 0x0000000200057202 */ /* 0x000fe20000000f00 */
[----:B------:R-:W-:-:S07]  /*1c10*/  IMAD.MOV.U32 R25, RZ, RZ, R27 ;  /* 0x000000ffff197224 */ /* 0x000fce00078e001b */
[----:B------:R-:W-:Y:S05]  /*1c20*/  WARPSYNC.COLLECTIVE R21, `(.L_x_3089) ;  /* 0x0000000015087348 */ /* 0x000fea0003c00000 */
[----:B------:R0:W1:Y:S02]  /*1c30*/  SHFL.UP P0, R27, R5, R0, R20 ;  /* 0x04000000051b7389 */ /* 0x0000640000000014 */
[----:B01----:R-:W-:Y:S01]  /*1c40*/  ENDCOLLECTIVE ;  /* 0x000000000000791b */ /* 0x003fe20003800000 */
.L_x_3089:
        /* <DEDUP_REMOVED lines=9> */
.L_x_3090:
[----:B------:R-:W-:Y:S02]  /*1ce0*/  ISETP.NE.AND P5, PT, R23, RZ, PT ;  /* 0x000000ff1700720c */ /* 0x000fe40003fa5270 */
[----:B------:R-:W-:Y:S01]  /*1cf0*/  ISETP.GE.AND P6, PT, R24, 0x8, PT ;  /* 0x000000081800780c */ /* 0x000fe20003fc6270 */
[----:B------:R-:W-:Y:S02]  /*1d00*/  IMAD.MOV.U32 R5, RZ, RZ, R22 ;  /* 0x000000ffff057224 */ /* 0x000fe400078e0016 */
[----:B------:R-:W-:-:S10]  /*1d10*/  IMAD.MOV.U32 R26, RZ, RZ, R27 ;  /* 0x000000ffff1a7224 */ /* 0x000fd400078e001b */
[----:B------:R-:W-:Y:S05]  /*1d20*/  WARPSYNC.COLLECTIVE R21, `(.L_x_3091) ;  /* 0x0000000015087348 */ /* 0x000fea0003c00000 */
[----:B------:R0:W1:Y:S02]  /*1d30*/  SHFL.UP P0, R27, R5, R0, R20 ;  /* 0x04000000051b7389 */ /* 0x0000640000000014 */
[----:B01----:R-:W-:Y:S01]  /*1d40*/  ENDCOLLECTIVE ;  /* 0x000000000000791b */ /* 0x003fe20003800000 */
.L_x_3091:
[----:B------:R-:W-:Y:S01]  /*1d50*/  IMAD.MOV.U32 R5, RZ, RZ, R2 ;  /* 0x000000ffff057224 */ /* 0x000fe200078e0002 */
[----:B------:R-:W-:-:S07]  /*1d60*/  MOV R25, R27 ;  /* 0x0000001b00197202 */ /* 0x000fce0000000f00 */
[----:B------:R-:W-:Y:S05]  /*1d70*/  WARPSYNC.COLLECTIVE R21, `(.L_x_3092) ;  /* 0x0000000015087348 */ /* 0x000fea0003c00000 */
[----:B------:R0:W1:Y:S02]  /*1d80*/  SHFL.UP P0, R27, R5, R0, R20 ;  /* 0x04000000051b7389 */ /* 0x0000640000000014 */
[----:B01----:R-:W-:Y:S01]  /*1d90*/  ENDCOLLECTIVE ;  /* 0x000000000000791b */ /* 0x003fe20003800000 */
.L_x_3092:
        /* <DEDUP_REMOVED lines=14> */
.L_x_3093:
[----:B------:R-:W-:Y:S02]  /*1e80*/  IMAD.MOV.U32 R5, RZ, RZ, R22 ;  /* 0x000000ffff057224 */ /* 0x000fe400078e0016 */
[----:B------:R-:W-:-:S07]  /*1e90*/  IMAD.MOV.U32 R26, RZ, RZ, R27 ;  /* 0x000000ffff1a7224 */ /* 0x000fce00078e001b */
[----:B------:R-:W-:Y:S05]  /*1ea0*/  WARPSYNC.COLLECTIVE R21, `(.L_x_3094) ;  /* 0x0000000015087348 */ /* 0x000fea0003c00000 */
[----:B------:R0:W1:Y:S02]  /*1eb0*/  SHFL.UP P0, R27, R5, R0, R20 ;  /* 0x04000000051b7389 */ /* 0x0000640000000014 */
[----:B01----:R-:W-:Y:S01]  /*1ec0*/  ENDCOLLECTIVE ;  /* 0x000000000000791b */ /* 0x003fe20003800000 */
.L_x_3094:
[----:B------:R-:W-:Y:S01]  /*1ed0*/  @P6 IADD3 R23, R23, R26, RZ ;  /* 0x0000001a17176210 */ /* 0x000fe20007ffe0ff */
[----:B------:R-:W-:Y:S01]  /*1ee0*/  IMAD.MOV.U32 R5, RZ, RZ, R2 ;  /* 0x000000ffff057224 */ /* 0x000fe200078e0002 */
[----:B------:R-:W-:-:S07]  /*1ef0*/  MOV R25, R27 ;  /* 0x0000001b00197202 */ /* 0x000fce0000000f00 */
[----:B------:R-:W-:Y:S05]  /*1f00*/  WARPSYNC.COLLECTIVE R21, `(.L_x_3095) ;  /* 0x0000000015087348 */ /* 0x000fea0003c00000 */
[----:B------:R0:W1:Y:S02]  /*1f10*/  SHFL.UP P0, R27, R5, R0, R20 ;  /* 0x04000000051b7389 */ /* 0x0000640000000014 */
[----:B01----:R-:W-:Y:S01]  /*1f20*/  ENDCOLLECTIVE ;  /* 0x000000000000791b */ /* 0x003fe20003800000 */
.L_x_3095:
        /* <DEDUP_REMOVED lines=9> */
.L_x_3096:
[----:B------:R-:W-:Y:S01]  /*1fc0*/  IMAD.MOV.U32 R5, RZ, RZ, R22 ;  /* 0x000000ffff057224 */ /* 0x000fe200078e0016 */
[----:B------:R-:W-:-:S07]  /*1fd0*/  MOV R25, R27 ;  /* 0x0000001b00197202 */ /* 0x000fce0000000f00 */
[----:B------:R-:W-:Y:S05]  /*1fe0*/  WARPSYNC.COLLECTIVE R21, `(.L_x_3097) ;  /* 0x0000000015087348 */ /* 0x000fea0003c00000 */
[----:B------:R0:W1:Y:S02]  /*1ff0*/  SHFL.UP P0, R27, R5, R0, R20 ;  /* 0x04000000051b7389 */ /* 0x0000640000000014 */
[----:B01----:R-:W-:Y:S01]  /*2000*/  ENDCOLLECTIVE ;  /* 0x000000000000791b */ /* 0x003fe20003800000 */
.L_x_3097:
[----:B------:R-:W-:Y:S01]  /*2010*/  IMAD.MOV.U32 R5, RZ, RZ, R2 ;  /* 0x000000ffff057224 */ /* 0x000fe200078e0002 */
[----:B------:R-:W-:-:S07]  /*2020*/  MOV R22, R27 ;  /* 0x0000001b00167202 */ /* 0x000fce0000000f00 */
[----:B------:R-:W-:Y:S05]  /*2030*/  WARPSYNC.COLLECTIVE R21, `(.L_x_3098) ;  /* 0x0000000015087348 */ /* 0x000fea0003c00000 */
[----:B------:R0:W1:Y:S02]  /*2040*/  SHFL.UP P0, R27, R5, R0, R20 ;  /* 0x04000000051b7389 */ /* 0x0000640000000014 */
[----:B01----:R-:W-:Y:S01]  /*2050*/  ENDCOLLECTIVE ;  /* 0x000000000000791b */ /* 0x003fe20003800000 */
.L_x_3098:
[----:B------:R-:W-:Y:S01]  /*2060*/  MOV R2, R27 ;  /* 0x0000001b00027202 */ /* 0x000fe20000000f00 */
[----:B------:R-:W-:Y:S06]  /*2070*/  BRA `(.L_x_3099) ;  /* 0xfffffff000b07947 */ /* 0x000fec000383ffff */
.L_x_3100:
        /* <DEDUP_REMOVED lines=16> */
.L_x_4497:


//--------------------- .text._Z30group_norm_nhwc_fwd_sum_kernelI11Bf16IOFp16WLi196EEv26Group_norm_nhwc_fwd_params --------------------------
	.section	.text._Z30group_norm_nhwc_fwd_sum_kernelI11Bf16IOFp16WLi196EEv26Group_norm_nhwc_fwd_params,"ax",@progbits
	.align	128
        .global         _Z30group_norm_nhwc_fwd_sum_kernelI11Bf16IOFp16WLi196EEv26Group_norm_nhwc_fwd_params
        .type           _Z30group_norm_nhwc_fwd_sum_kernelI11Bf16IOFp16WLi196EEv26Group_norm_nhwc_fwd_params,@function
        .size           _Z30group_norm_nhwc_fwd_sum_kernelI11Bf16IOFp16WLi196EEv26Group_norm_nhwc_fwd_params,(.L_x_4498 - _Z30group_norm_nhwc_fwd_sum_kernelI11Bf16IOFp16WLi196EEv26Group_norm_nhwc_fwd_params)
        .other          _Z30group_norm_nhwc_fwd_sum_kernelI11Bf16IOFp16WLi196EEv26Group_norm_nhwc_fwd_params,@"STO_CUDA_ENTRY STV_DEFAULT"
_Z30group_norm_nhwc_fwd_sum_kernelI11Bf16IOFp16WLi196EEv26Group_norm_nhwc_fwd_params:
.text._Z30group_norm_nhwc_fwd_sum_kernelI11Bf16IOFp16WLi196EEv26Group_norm_nhwc_fwd_params:
        /* <DEDUP_REMOVED lines=40> */
.L_x_3103:
        /* <DEDUP_REMOVED lines=28> */
.L_x_3102:
        /* <DEDUP_REMOVED lines=9> */
.L_x_3104:
        /* <DEDUP_REMOVED lines=97> */
.L_x_3101:
        /* <DEDUP_REMOVED lines=88> */
.L_x_3120:
        /* <DEDUP_REMOVED lines=12> */
.L_x_3108:
[----:B------:R-:W-:Y:S05]  /*1120*/  BSYNC B0 ;  /* 0x0000000000007941 */ /* 0x000fea0003800000 */
.L_x_3107:
[----:B------:R-:W-:-:S13]  /*1130*/  R2UR UR4, R3 ;  /* 0x00000000030472ca */ /* 0x000fda00000e0000 */
[----:B------:R-:W-:Y:S05]  /*1140*/  BRA.DIV UR4, `(.L_x_3109) ;  /* 0x0000000e04187947 */ /* 0x000fea000b800000 */
[----:B------:R-:W-:Y:S01]  /*1150*/  NOP ;  /* 0x0000000000007918 */ /* 0x000fe20000000000 */
[----:B------:R0:W-:Y:S04]  /*1160*/  STS [R7+0xc0], R12 ;  /* 0x0000c00c07007388 */ /* 0x0001e80000000800 */
[----:B------:R0:W-:Y:S04]  /*1170*/  STS [R7+0xc4], R9 ;  /* 0x0000c40907007388 */ /* 0x0001e80000000800 */
[----:B------:R0:W-:Y:S01]  /*1180*/  STS [R7+0xc8], R8 ;  /* 0x0000c80807007388 */ /* 0x0001e20000000800 */
[----:B------:R-:W-:Y:S01]  /*1190*/  NOP ;  /* 0x0000000000007918 */ /* 0x000fe20000000000 */
.L_x_3124:
        /* <DEDUP_REMOVED lines=12> */
.L_x_3111:
[----:B------:R-:W-:Y:S05]  /*1260*/  BSYNC B0 ;  /* 0x0000000000007941 */ /* 0x000fea0003800000 */
.L_x_3110:
[----:B------:R-:W-:-:S13]  /*1270*/  R2UR UR4, R3 ;  /* 0x00000000030472ca */ /* 0x000fda00000e0000 */
[----:B------:R-:W-:Y:S05]  /*1280*/  BRA.DIV UR4, `(.L_x_3112) ;  /* 0x0000000a04f87947 */ /* 0x000fea000b800000 */
[----:B------:R-:W-:Y:S01]  /*1290*/  NOP ;  /* 0x0000000000007918 */ /* 0x000fe20000000000 */
[----:B------:R2:W-:Y:S04]  /*12a0*/  STS [R7+0xc0], R12 ;  /* 0x0000c00c07007388 */ /* 0x0005e80000000800 */
[----:B------:R2:W-:Y:S04]  /*12b0*/  STS [R7+0xc4], R9 ;  /* 0x0000c40907007388 */ /* 0x0005e80000000800 */
[----:B------:R2:W-:Y:S01]  /*12c0*/  STS [R7+0xc8], R8 ;  /* 0x0000c80807007388 */ /* 0x0005e20000000800 */
[----:B------:R-:W-:Y:S01]  /*12d0*/  NOP ;  /* 0x0000000000007918 */ /* 0x000fe20000000000 */
.L_x_3128:
        /* <DEDUP_REMOVED lines=12> */
.L_x_3114:
[----:B------:R-:W-:Y:S05]  /*13a0*/  BSYNC B0 ;  /* 0x0000000000007941 */ /* 0x000fea0003800000 */
.L_x_3113:
[----:B------:R-:W-:-:S13]  /*13b0*/  R2UR UR4, R3 ;  /* 0x00000000030472ca */ /* 0x000fda00000e0000 */
[----:B------:R-:W-:Y:S05]  /*13c0*/  BRA.DIV UR4, `(.L_x_3115) ;  /* 0x0000000a04d87947 */ /* 0x000fea000b800000 */
[----:B------:R-:W-:Y:S01]  /*13d0*/  NOP ;  /* 0x0000000000007918 */ /* 0x000fe20000000000 */
[----:B------:R3:W-:Y:S04]  /*13e0*/  STS [R7+0xc0], R12 ;  /* 0x0000c00c07007388 */ /* 0x0007e80000000800 */
[----:B------:R3:W-:Y:S04]  /*13f0*/  STS [R7+0xc4], R9 ;  /* 0x0000c40907007388 */ /* 0x0007e80000000800 */
[----:B------:R3:W-:Y:S01]  /*1400*/  STS [R7+0xc8], R8 ;  /* 0x0000c80807007388 */ /* 0x0007e20000000800 */
[----:B------:R-:W-:Y:S01]  /*1410*/  NOP ;  /* 0x0000000000007918 */ /* 0x000fe20000000000 */
.L_x_3132:
        /* <DEDUP_REMOVED lines=12> */
.L_x_3117:
[----:B------:R-:W-:Y:S05]  /*14e0*/  BSYNC B0 ;  /* 0x0000000000007941 */ /* 0x000fea0003800000 */
.L_x_3116:
        /* <DEDUP_REMOVED lines=25> */
.L_x_3138:
        /* <DEDUP_REMOVED lines=76> */
.L_x_3105:
        /* <DEDUP_REMOVED lines=35> */
.L_x_3106:
[----:B-1----:R-:W-:Y:S05]  /*1d70*/  WARPSYNC.COLLECTIVE R3, `(.L_x_3119) ;  /* 0x0000000003087348 */ /* 0x002fea0003c00000 */
[----:B------:R-:W-:Y:S01]  /*1d80*/  NOP ;  /* 0x0000000000007918 */ /* 0x000fe20000000000 */
[----:B-1----:R-:W-:Y:S01]  /*1d90*/  ENDCOLLECTIVE ;  /* 0x000000000000791b */ /* 0x002fe20003800000 */
.L_x_3119:
[----:B------:R-:W-:Y:S05]  /*1da0*/  BRA `(.L_x_3120) ;  /* 0xfffffff000ac7947 */ /* 0x000fea000383ffff */
.L_x_3109:
[----:B------:R-:W-:Y:S01]  /*1db0*/  BSSY B0, `(.L_x_3121) ;  /* 0x0000004000007945 */ /* 0x000fe20003800000 */
[----:B-1----:R-:W-:Y:S05]  /*1dc0*/  WARPSYNC.COLLECTIVE R3, `(.L_x_3122) ;  /* 0x0000000003087348 */ /* 0x002fea0003c00000 */
[----:B------:R-:W-:Y:S01]  /*1dd0*/  NOP ;  /* 0x0000000000007918 */ /* 0x000fe20000000000 */
[----:B-1----:R-:W-:Y:S01]  /*1de0*/  ENDCOLLECTIVE ;  /* 0x000000000000791b */ /* 0x002fe20003800000 */
.L_x_3122:
[----:B------:R-:W-:Y:S05]  /*1df0*/  BSYNC B0 ;  /* 0x0000000000007941 */ /* 0x000fea0003800000 */
.L_x_3121:
[----:B------:R0:W-:Y:S04]  /*1e00*/  STS [R7+0xc0], R12 ;  /* 0x0000c00c07007388 */ /* 0x0001e80000000800 */
[----:B------:R0:W-:Y:S04]  /*1e10*/  STS [R7+0xc4], R9 ;  /* 0x0000c40907007388 */ /* 0x0001e80000000800 */
[----:B------:R0:W-:Y:S02]  /*1e20*/  STS [R7+0xc8], R8 ;  /* 0x0000c80807007388 */ /* 0x0001e40000000800 */
[----:B0-----:R-:W-:Y:S05]  /*1e30*/  WARPSYNC.COLLECTIVE R3, `(.L_x_3123) ;  /* 0x0000000003087348 */ /* 0x001fea0003c00000 */
[----:B------:R-:W-:Y:S01]  /*1e40*/  NOP ;  /* 0x0000000000007918 */ /* 0x000fe20000000000 */
[----:B0-----:R-:W-:Y:S01]  /*1e50*/  ENDCOLLECTIVE ;  /* 0x000000000000791b */ /* 0x001fe20003800000 */
.L_x_3123:
[----:B------:R-:W-:Y:S05]  /*1e60*/  BRA `(.L_x_3124) ;  /* 0xfffffff000cc7947 */ /* 0x000fea000383ffff */
.L_x_3112:
[----:B------:R-:W-:Y:S01]  /*1e70*/  BSSY B0, `(.L_x_3125) ;  /* 0x0000004000007945 */ /* 0x000fe20003800000 */
[----:B01----:R-:W-:Y:S05]  /*1e80*/  WARPSYNC.COLLECTIVE R3, `(.L_x_3126) ;  /* 0x0000000003087348 */ /* 0x003fea0003c00000 */
[----:B------:R-:W-:Y:S01]  /*1e90*/  NOP ;  /* 0x0000000000007918 */ /* 0x000fe20000000000 */
[----:B01----:R-:W-:Y:S01]  /*1ea0*/  ENDCOLLECTIVE ;  /* 0x000000000000791b */ /* 0x003fe20003800000 */
.L_x_3126:
[----:B------:R-:W-:Y:S05]  /*1eb0*/  BSYNC B0 ;  /* 0x0000000000007941 */ /* 0x000fea0003800000 */
.L_x_3125:
[----:B------:R0:W-:Y:S04]  /*1ec0*/  STS [R7+0xc0], R12 ;  /* 0x0000c00c07007388 */ /* 0x0001e80000000800 */
[----:B------:R0:W-:Y:S04]  /*1ed0*/  STS [R7+0xc4], R9 ;  /* 0x0000c40907007388 */ /* 0x0001e80000000800 */
[----:B------:R0:W-:Y:S02]  /*1ee0*/  STS [R7+0xc8], R8 ;  /* 0x0000c80807007388 */ /* 0x0001e40000000800 */
[----:B0-----:R-:W-:Y:S05]  /*1ef0*/  WARPSYNC.COLLECTIVE R3, `(.L_x_3127) ;  /* 0x0000000003087348 */ /* 0x001fea0003c00000 */
[----:B------:R-:W-:Y:S01]  /*1f00*/  NOP ;  /* 0x0000000000007918 */ /* 0x000fe20000000000 */
[----:B0-----:R-:W-:Y:S01]  /*1f10*/  ENDCOLLECTIVE ;  /* 0x000000000000791b */ /* 0x001fe20003800000 */
.L_x_3127:
[----:B------:R-:W-:Y:S05]  /*1f20*/  BRA `(.L_x_3128) ;  /* 0xfffffff000ec7947 */ /* 0x000fea000383ffff */
.L_x_3115:
[----:B------:R-:W-:Y:S01]  /*1f30*/  BSSY B0, `(.L_x_3129) ;  /* 0x0000004000007945 */ /* 0x000fe20003800000 */
[----:B012---:R-:W-:Y:S05]  /*1f40*/  WARPSYNC.COLLECTIVE R3, `(.L_x_3130) ;  /* 0x0000000003087348 */ /* 0x007fea0003c00000 */
[----:B------:R-:W-:Y:S01]  /*1f50*/  NOP ;  /* 0x0000000000007918 */ /* 0x000fe20000000000 */
[----:B012---:R-:W-:Y:S01]  /*1f60*/  ENDCOLLECTIVE ;  /* 0x000000000000791b */ /* 0x007fe20003800000 */
.L_x_3130:
[----:B------:R-:W-:Y:S05]  /*1f70*/  BSYNC B0 ;  /* 0x0000000000007941 */ /* 0x000fea0003800000 */
.L_x_3129:
[----:B------:R0:W-:Y:S04]  /*1f80*/  STS [R7+0xc0], R12 ;  /* 0x0000c00c07007388 */ /* 0x0001e80000000800 */
[----:B------:R0:W-:Y:S04]  /*1f90*/  STS [R7+0xc4], R9 ;  /* 0x0000c40907007388 */ /* 0x0001e80000000800 */
[----:B------:R0:W-:Y:S02]  /*1fa0*/  STS [R7+0xc8], R8 ;  /* 0x0000c80807007388 */ /* 0x0001e40000000800 */
[----:B0-----:R-:W-:Y:S05]  /*1fb0*/  WARPSYNC.COLLECTIVE R3, `(.L_x_3131) ;  /* 0x0000000003087348 */ /* 0x001fea0003c00000 */
[----:B------:R-:W-:Y:S01]  /*1fc0*/  NOP ;  /* 0x0000000000007918 */ /* 0x000fe20000000000 */
[----:B0-----:R-:W-:Y:S01]  /*1fd0*/  ENDCOLLECTIVE ;  /* 0x000000000000791b */ /* 0x001fe20003800000 */
.L_x_3131:
[----:B------:R-:W-:Y:S05]  /*1fe0*/  BRA `(.L_x_3132) ;  /* 0xfffffff4000c7947 */ /* 0x000fea000383ffff */
.L_x_3118:
[----:B------:R-:W-:Y:S01]  /*1ff0*/  BSSY B0, `(.L_x_3133) ;  /* 0x0000005000007945 */ /* 0x000fe20003800000 */
[----:B------:R-:W-:-:S13]  /*2000*/  ISETP.GE.U32.AND P0, PT, R2, 0x10, PT ;  /* 0x000000100200780c */ /* 0x000fda0003f06070 */
[----:B0123--:R-:W-:Y:S05]  /*2010*/  WARPSYNC.COLLECTIVE R3, `(.L_x_3134) ;  /* 0x0000000003087348 */ /* 0x00ffea0003c00000 */
[----:B------:R-:W-:Y:S01]  /*2020*/  NOP ;  /* 0x0000000000007918 */ /* 0x000fe20000000000 */
[----:B0123--:R-:W-:Y:S01]  /*2030*/  ENDCOLLECTIVE ;  /* 0x000000000000791b */ /* 0x00ffe20003800000 */
.L_x_3134:
[----:B------:R-:W-:Y:S05]  /*2040*/  BSYNC B0 ;  /* 0x0000000000007941 */ /* 0x000fea0003800000 */
.L_x_3133:
[----:B------:R0:W-:Y:S01]  /*2050*/  STS [R7+0xc0], R12 ;  /* 0x0000c00c07007388 */ /* 0x0001e20000000800 */
[----:B------:R-:W-:-:S03]  /*2060*/  ISETP.NE.OR P1, PT, R12, RZ, !P0 ;  /* 0x000000ff0c00720c */ /* 0x000fc60004725670 */
[----:B------:R0:W-:Y:S04]  /*2070*/  STS [R7+0xc4], R9 ;  /* 0x0000c40907007388 */ /* 0x0001e80000000800 */
[----:B------:R0:W-:Y:S06]  /*2080*/  STS [R7+0xc8], R8 ;  /* 0x0000c80807007388 */ /* 0x0001ec0000000800 */
[----:B0-----:R-:W-:Y:S05]  /*2090*/  WARPSYNC.COLLECTIVE R3, `(.L_x_3135) ;  /* 0x0000000003087348 */ /* 0x001fea0003c00000 */
[----:B------:R-:W-:Y:S01]  /*20a0*/  NOP ;  /* 0x0000000000007918 */ /* 0x000fe20000000000 */
[----:B0-----:R-:W-:Y:S01]  /*20b0*/  ENDCOLLECTIVE ;  /* 0x000000000000791b */ /* 0x001fe20003800000 */
.L_x_3135:
        /* <DEDUP_REMOVED lines=9> */
.L_x_3136:
        /* <DEDUP_REMOVED lines=9> */
.L_x_3137:
[----:B------:R-:W-:Y:S05]  /*21e0*/  BRA `(.L_x_3138) ;  /* 0xfffffff400247947 */ /* 0x000fea000383ffff */
.L_x_3139:
        /* <DEDUP_REMOVED lines=9> */
.L_x_4498:


//--------------------- .text._Z30group_norm_nhwc_fwd_sum_kernelI11Bf16IOFp16WLi168EEv26Group_norm_nhwc_fwd_params --------------------------
	.section	.text._Z30group_norm_nhwc_fwd_sum_kernelI11Bf16IOFp16WLi168EEv26Group_norm_nhwc_fwd_params,"ax",@progbits
	.align	128
        .global         _Z30group_norm_nhwc_fwd_sum_kernelI11Bf16IOFp16WLi168EEv26Group_norm_nhwc_fwd_params
        .type           _Z30group_norm_nhwc_fwd_sum_kernelI11Bf16IOFp16WLi168EEv26Group_norm_nhwc_fwd_params,@function
        .size           _Z30group_norm_nhwc_fwd_sum_kernelI11Bf16IOFp16WLi168EEv26Group_norm_nhwc_fwd_params,(.L_x_4499 - _Z30group_norm_nhwc_fwd_sum_kernelI11Bf16IOFp16WLi168EEv26Group_norm_nhwc_fwd_params)
        .other          _Z30group_norm_nhwc_fwd_sum_kernelI11Bf16IOFp16WLi168EEv26Group_norm_nhwc_fwd_params,@"STO_CUDA_ENTRY STV_DEFAULT"
_Z30group_norm_nhwc_fwd_sum_kernelI11Bf16IOFp16WLi168EEv26Group_norm_nhwc_fwd_params:
.text._Z30group_norm_nhwc_fwd_sum_kernelI11Bf16IOFp16WLi168EEv26Group_norm_nhwc_fwd_params:
        /* <DEDUP_REMOVED lines=40> */
.L_x_3142:
        /* <DEDUP_REMOVED lines=28> */
.L_x_3141:
        /* <DEDUP_REMOVED lines=9> */
.L_x_3143:
        /* <DEDUP_REMOVED lines=97> */
.L_x_3140:
        /* <DEDUP_REMOVED lines=84> */
.L_x_3159:
        /* <DEDUP_REMOVED lines=12> */
.L_x_3147:
[----:B------:R-:W-:Y:S05]  /*10e0*/  BSYNC B0 ;  /* 0x0000000000007941 */ /* 0x000fea0003800000 */
.L_x_3146:
[----:B------:R-:W-:-:S13]  /*10f0*/  R2UR UR5, R3 ;  /* 0x00000000030572ca */ /* 0x000fda00000e0000 */
[----:B------:R-:W-:Y:S05]  /*1100*/  BRA.DIV UR5, `(.L_x_3148) ;  /* 0x0000000e050c7947 */ /* 0x000fea000b800000 */
[----:B------:R-:W-:Y:S01]  /*1110*/  NOP ;  /* 0x0000000000007918 */ /* 0x000fe20000000000 */
[----:B------:R0:W-:Y:S04]  /*1120*/  STS [R9+0xc0], R16 ;  /* 0x0000c01009007388 */ /* 0x0001e80000000800 */
[----:B------:R0:W-:Y:S04]  /*1130*/  STS [R9+0xc4], R10 ;  /* 0x0000c40a09007388 */ /* 0x0001e80000000800 */
[----:B------:R0:W-:Y:S01]  /*1140*/  STS [R9+0xc8], R11 ;  /* 0x0000c80b09007388 */ /* 0x0001e20000000800 */
[----:B------:R-:W-:Y:S01]  /*1150*/  NOP ;  /* 0x0000000000007918 */ /* 0x000fe20000000000 */
.L_x_3163:
        /* <DEDUP_REMOVED lines=12> */
.L_x_3150:
[----:B------:R-:W-:Y:S05]  /*1220*/  BSYNC B0 ;  /* 0x0000000000007941 */ /* 0x000fea0003800000 */
.L_x_3149:
[----:B------:R-:W-:-:S13]  /*1230*/  R2UR UR5, R3 ;  /* 0x00000000030572ca */ /* 0x000fda00000e0000 */
[----:B------:R-:W-:Y:S05]  /*1240*/  BRA.DIV UR5, `(.L_x_3151) ;  /* 0x0000000a05ec7947 */ /* 0x000fea000b800000 */
[----:B------:R-:W-:Y:S01]  /*1250*/  NOP ;  /* 0x0000000000007918 */ /* 0x000fe20000000000 */
[----:B------:R2:W-:Y:S04]  /*1260*/  STS [R9+0xc0], R16 ;  /* 0x0000c01009007388 */ /* 0x0005e80000000800 */
[----:B------:R2:W-:Y:S04]  /*1270*/  STS [R9+0xc4], R10 ;  /* 0x0000c40a09007388 */ /* 0x0005e80000000800 */
[----:B------:R2:W-:Y:S01]  /*1280*/  STS [R9+0xc8], R11 ;  /* 0x0000c80b09007388 */ /* 0x0005e20000000800 */
[----:B------:R-:W-:Y:S01]  /*1290*/  NOP ;  /* 0x0000000000007918 */ /* 0x000fe20000000000 */
.L_x_3167:
        /* <DEDUP_REMOVED lines=12> */
.L_x_3153:
[----:B------:R-:W-:Y:S05]  /*1360*/  BSYNC B0 ;  /* 0x0000000000007941 */ /* 0x000fea0003800000 */
.L_x_3152:
[----:B------:R-:W-:-:S13]  /*1370*/  R2UR UR5, R3 ;  /* 0x00000000030572ca */ /* 0x000fda00000e0000 */
[----:B------:R-:W-:Y:S05]  /*1380*/  BRA.DIV UR5, `(.L_x_3154) ;  /* 0x0000000a05cc7947 */ /* 0x000fea000b800000 */
[----:B------:R-:W-:Y:S01]  /*1390*/  NOP ;  /* 0x0000000000007918 */ /* 0x000fe20000000000 */
[----:B------:R3:W-:Y:S04]  /*13a0*/  STS [R9+0xc0], R16 ;  /* 0x0000c01009007388 */ /* 0x0007e80000000800 */
[----:B------:R3:W-:Y:S04]  /*13b0*/  STS [R9+0xc4], R10 ;  /* 0x0000c40a09007388 */ /* 0x0007e80000000800 */
[----:B------:R3:W-:Y:S01]  /*13c0*/  STS [R9+0xc8], R11 ;  /* 0x0000c80b09007388 */ /* 0x0007e20000000800 */
[----:B------:R-:W-:Y:S01]  /*13d0*/  NOP ;  /* 0x0000000000007918 */ /* 0x000fe20000000000 */
.L_x_3171:
        /* <DEDUP_REMOVED lines=12> */
.L_x_3156:
[----:B------:R-:W-:Y:S05]  /*14a0*/  BSYNC B0 ;  /* 0x0000000000007941 */ /* 0x000fea0003800000 */
.L_x_3155:
        /* <DEDUP_REMOVED lines=25> */
.L_x_3177:
        /* <DEDUP_REMOVED lines=72> */
.L_x_3144:
        /* <DEDUP_REMOVED lines=36> */
.L_x_3145:
[----:B-1----:R-:W-:Y:S05]  /*1d00*/  WARPSYNC.COLLECTIVE R3, `(.L_x_3158) ;  /* 0x0000000003087348 */ /* 0x002fea0003c00000 */
[----:B------:R-:W-:Y:S01]  /*1d10*/  NOP ;  /* 0x0000000000007918 */ /* 0x000fe20000000000 */
[----:B-1----:R-:W-:Y:S01]  /*1d20*/  ENDCOLLECTIVE ;  /* 0x000000000000791b */ /* 0x002fe20003800000 */
.L_x_3158:
[----:B------:R-:W-:Y:S05]  /*1d30*/  BRA `(.L_x_3159) ;  /* 0xfffffff000b87947 */ /* 0x000fea000383ffff */
.L_x_3148:
[----:B------:R-:W-:Y:S01]  /*1d40*/  BSSY B0, `(.L_x_3160) ;  /* 0x0000004000007945 */ /* 0x000fe20003800000 */
[----:B-1----:R-:W-:Y:S05]  /*1d50*/  WARPSYNC.COLLECTIVE R3, `(.L_x_3161) ;  /* 0x0000000003087348 */ /* 0x002fea0003c00000 */
[----:B------:R-:W-:Y:S01]  /*1d60*/  NOP ;  /* 0x0000000000007918 */ /* 0x000fe20000000000 */
[----:B-1----:R-:W-:Y:S01]  /*1d70*/  ENDCOLLECTIVE ;  /* 0x000000000000791b */ /* 0x002fe20003800000 */
.L_x_3161:
[----:B------:R-:W-:Y:S05]  /*1d80*/  BSYNC B0 ;  /* 0x0000000000007941 */ /* 0x000fea0003800000 */
.L_x_3160:
[----:B------:R0:W-:Y:S04]  /*1d90*/  STS [R9+0xc0], R16 ;  /* 0x0000c01009007388 */ /* 0x0001e80000000800 */
[----:B------:R0:W-:Y:S04]  /*1da0*/  STS [R9+0xc4], R10 ;  /* 0x0000c40a09007388 */ /* 0x0001e80000000800 */
[----:B------:R0:W-:Y:S02]  /*1db0*/  STS [R9+0xc8], R11 ;  /* 0x0000c80b09007388 */ /* 0x0001e40000000800 */
[----:B0-----:R-:W-:Y:S05]  /*1dc0*/  WARPSYNC.COLLECTIVE R3, `(.L_x_3162) ;  /* 0x0000000003087348 */ /* 0x001fea0003c00000 */
[----:B------:R-:W-:Y:S01]  /*1dd0*/  NOP ;  /* 0x0000000000007918 */ /* 0x000fe20000000000 */
[----:B0-----:R-:W-:Y:S01]  /*1de0*/  ENDCOLLECTIVE ;  /* 0x000000000000791b */ /* 0x001fe20003800000 */
.L_x_3162:
[----:B------:R-:W-:Y:S05]  /*1df0*/  BRA `(.L_x_3163) ;  /* 0xfffffff000d87947 */ /* 0x000fea000383ffff */
.L_x_3151:
[----:B------:R-:W-:Y:S01]  /*1e00*/  BSSY B0, `(.L_x_3164) ;  /* 0x0000004000007945 */ /* 0x000fe20003800000 */
[----:B01----:R-:W-:Y:S05]  /*1e10*/  WARPSYNC.COLLECTIVE R3, `(.L_x_3165) ;  /* 0x0000000003087348 */ /* 0x003fea0003c00000 */
[----:B------:R-:W-:Y:S01]  /*1e20*/  NOP ;  /* 0x0000000000007918 */ /* 0x000fe20000000000 */
[----:B01----:R-:W-:Y:S01]  /*1e30*/  ENDCOLLECTIVE ;  /* 0x000000000000791b */ /* 0x003fe20003800000 */
.L_x_3165:
[----:B------:R-:W-:Y:S05]  /*1e40*/  BSYNC B0 ;  /* 0x0000000000007941 */ /* 0x000fea0003800000 */
.L_x_3164:
[----:B------:R0:W-:Y:S04]  /*1e50*/  STS [R9+0xc0], R16 ;  /* 0x0000c01009007388 */ /* 0x0001e80000000800 */
[----:B------:R0:W-:Y:S04]  /*1e60*/  STS [R9+0xc4], R10 ;  /* 0x0000c40a09007388 */ /* 0x0001e80000000800 */
[----:B------:R0:W-:Y:S02]  /*1e70*/  STS [R9+0xc8], R11 ;  /* 0x0000c80b09007388 */ /* 0x0001e40000000800 */
[----:B0-----:R-:W-:Y:S05]  /*1e80*/  WARPSYNC.COLLECTIVE R3, `(.L_x_3166) ;  /* 0x0000000003087348 */ /* 0x001fea0003c00000 */
[----:B------:R-:W-:Y:S01]  /*1e90*/  NOP ;  /* 0x0000000000007918 */ /* 0x000fe20000000000 */
[----:B0-----:R-:W-:Y:S01]  /*1ea0*/  ENDCOLLECTIVE ;  /* 0x000000000000791b */ /* 0x001fe20003800000 */
.L_x_3166:
[----:B------:R-:W-:Y:S05]  /*1eb0*/  BRA `(.L_x_3167) ;  /* 0xfffffff000f87947 */ /* 0x000fea000383ffff */
.L_x_3154:
[----:B------:R-:W-:Y:S01]  /*1ec0*/  BSSY B0, `(.L_x_3168) ;  /* 0x0000004000007945 */ /* 0x000fe20003800000 */
[----:B012---:R-:W-:Y:S05]  /*1ed0*/  WARPSYNC.COLLECTIVE R3, `(.L_x_3169) ;  /* 0x0000000003087348 */ /* 0x007fea0003c00000 */
[----:B------:R-:W-:Y:S01]  /*1ee0*/  NOP ;  /* 0x0000000000007918 */ /* 0x000fe20000000000 */
[----:B012---:R-:W-:Y:S01]  /*1ef0*/  ENDCOLLECTIVE ;  /* 0x000000000000791b */ /* 0x007fe20003800000 */
.L_x_3169:
[----:B------:R-:W-:Y:S05]  /*1f00*/  BSYNC B0 ;  /* 0x0000000000007941 */ /* 0x000fea0003800000 */
.L_x_3168:
[----:B------:R0:W-:Y:S04]  /*1f10*/  STS [R9+0xc0], R16 ;  /* 0x0000c01009007388 */ /* 0x0001e80000000800 */
[----:B------:R0:W-:Y:S04]  /*1f20*/  STS [R9+0xc4], R10 ;  /* 0x0000c40a09007388 */ /* 0x0001e80000000800 */
[----:B------:R0:W-:Y:S02]  /*1f30*/  STS [R9+0xc8], R11 ;  /* 0x0000c80b09007388 */ /* 0x0001e40000000800 */
[----:B0-----:R-:W-:Y:S05]  /*1f40*/  WARPSYNC.COLLECTIVE R3, `(.L_x_3170) ;  /* 0x0000000003087348 */ /* 0x001fea0003c00000 */
[----:B------:R-:W-:Y:S01]  /*1f50*/  NOP ;  /* 0x0000000000007918 */ /* 0x000fe20000000000 */
[----:B0-----:R-:W-:Y:S01]  /*1f60*/  ENDCOLLECTIVE ;  /* 0x000000000000791b */ /* 0x001fe20003800000 */
.L_x_3170:
[----:B------:R-:W-:Y:S05]  /*1f70*/  BRA `(.L_x_3171) ;  /* 0xfffffff400187947 */ /* 0x000fea000383ffff */
.L_x_3157:
[----:B------:R-:W-:Y:S01]  /*1f80*/  BSSY B0, `(.L_x_3172) ;  /* 0x0000005000007945 */ /* 0x000fe20003800000 */
[----:B------:R-:W-:-:S13]  /*1f90*/  ISETP.GE.U32.AND P0, PT, R2, 0x10, PT ;  /* 0x000000100200780c */ /* 0x000fda0003f06070 */
[----:B0123--:R-:W-:Y:S05]  /*1fa0*/  WARPSYNC.COLLECTIVE R3, `(.L_x_3173) ;  /* 0x0000000003087348 */ /* 0x00ffea0003c00000 */
[----:B------:R-:W-:Y:S01]  /*1fb0*/  NOP ;  /* 0x0000000000007918 */ /* 0x000fe20000000000 */
[----:B0123--:R-:W-:Y:S01]  /*1fc0*/  ENDCOLLECTIVE ;  /* 0x000000000000791b */ /* 0x00ffe20003800000 */
.L_x_3173:
[----:B------:R-:W-:Y:S05]  /*1fd0*/  BSYNC B0 ;  /* 0x0000000000007941 */ /* 0x000fea0003800000 */
.L_x_3172:
[----:B------:R0:W-:Y:S01]  /*1fe0*/  STS [R9+0xc0], R16 ;  /* 0x0000c01009007388 */ /* 0x0001e20000000800 */
[----:B------:R-:W-:-:S03]  /*1ff0*/  ISETP.NE.OR P1, PT, R16, RZ, !P0 ;  /* 0x000000ff1000720c */ /* 0x000fc60004725670 */
[----:B------:R0:W-:Y:S04]  /*2000*/  STS [R9+0xc4], R10 ;  /* 0x0000c40a09007388 */ /* 0x0001e80000000800 */
[----:B------:R0:W-:Y:S06]  /*2010*/  STS [R9+0xc8], R11 ;  /* 0x0000c80b09007388 */ /* 0x0001ec0000000800 */
[----:B0-----:R-:W-:Y:S05]  /*2020*/  WARPSYNC.COLLECTIVE R3, `(.L_x_3174) ;  /* 0x0000000003087348 */ /* 0x001fea0003c00000 */
[----:B------:R-:W-:Y:S01]  /*2030*/  NOP ;  /* 0x0000000000007918 */ /* 0x000fe20000000000 */
[----:B0-----:R-:W-:Y:S01]  /*2040*/  ENDCOLLECTIVE ;  /* 0x000000000000791b */ /* 0x001fe20003800000 */
.L_x_3174:
        /* <DEDUP_REMOVED lines=9> */
.L_x_3175:
        /* <DEDUP_REMOVED lines=9> */
.L_x_3176:
[----:B------:R-:W-:Y:S05]  /*2170*/  BRA `(.L_x_3177) ;  /* 0xfffffff400307947 */ /* 0x000fea000383ffff */
.L_x_3178:
        /* <DEDUP_REMOVED lines=16> */
.L_x_4499:


//--------------------- .text._Z30group_norm_nhwc_fwd_sum_kernelI11Bf16IOFp16WLi64EEv26Group_norm_nhwc_fwd_params --------------------------
	.section	.text._Z30group_norm_nhwc_fwd_sum_kernelI11Bf16IOFp16WLi64EEv26Group_norm_nhwc_fwd_params,"ax",@progbits
	.align	128
        .global         _Z30group_norm_nhwc_fwd_sum_kernelI11Bf16IOFp16WLi64EEv26Group_norm_nhwc_fwd_params
        .type           _Z30group_norm_nhwc_fwd_sum_kernelI11Bf16IOFp16WLi64EEv26Group_norm_nhwc_fwd_params,@function
        .size           _Z30group_norm_nhwc_fwd_sum_kernelI11Bf16IOFp16WLi64EEv26Group_norm_nhwc_fwd_params,(.L_x_4500 - _Z30group_norm_nhwc_fwd_sum_kernelI11Bf16IOFp16WLi64EEv26Group_norm_nhwc_fwd_params)
        .other          _Z30group_norm_nhwc_fwd_sum_kernelI11Bf16IOFp16WLi64EEv26Group_norm_nhwc_fwd_params,@"STO_CUDA_ENTRY STV_DEFAULT"
_Z30group_norm_nhwc_fwd_sum_kernelI11Bf16IOFp16WLi64EEv26Group_norm_nhwc_fwd_params:
.text._Z30group_norm_nhwc_fwd_sum_kernelI11Bf16IOFp16WLi64EEv26Group_norm_nhwc_fwd_params:
        /* <DEDUP_REMOVED lines=40> */
.L_x_3181:
        /* <DEDUP_REMOVED lines=28> */
.L_x_3180:
        /* <DEDUP_REMOVED lines=14> */
.L_x_3182:
        /* <DEDUP_REMOVED lines=98> */
.L_x_3179:
        /* <DEDUP_REMOVED lines=99> */
.L_x_3203:
        /* <DEDUP_REMOVED lines=13> */
.L_x_3183:
        /* <DEDUP_REMOVED lines=34> */
.L_x_3184:
        /* <DEDUP_REMOVED lines=9> */
.L_x_3185:
[----:B------:R-:W-:Y:S01]  /*14f0*/  IMAD.MOV.U32 R22, RZ, RZ, R15 ;  /* 0x000000ffff167224 */ /* 0x000fe200078e000f */
[----:B------:R-:W-:-:S07]  /*1500*/  MOV R17, R19 ;  /* 0x0000001300117202 */ /* 0x000fce0000000f00 */
[----:B------:R-:W-:Y:S05]  /*1510*/  WARPSYNC.COLLECTIVE R21, `(.L_x_3186) ;  /* 0x0000000015087348 */ /* 0x000fea0003c00000 */
[----:B------:R0:W1:Y:S02]  /*1520*/  SHFL.UP P0, R19, R22, R23, R24 ;  /* 0x0400001716137389 */ /* 0x0000640000000018 */
[----:B01----:R-:W-:Y:S01]  /*1530*/  ENDCOLLECTIVE ;  /* 0x000000000000791b */ /* 0x003fe20003800000 */
.L_x_3186:
[----:B------:R-:W-:Y:S01]  /*1540*/  @P3 IMAD.IADD R0, R0, 0x1, R17 ;  /* 0x0000000100003824 */ /* 0x000fe200078e0211 */
[----:B------:R-:W-:Y:S01]  /*1550*/  MOV R22, R16 ;  /* 0x0000001000167202 */ /* 0x000fe20000000f00 */
[----:B------:R-:W-:-:S07]  /*1560*/  IMAD.MOV.U32 R20, RZ, RZ, R19 ;  /* 0x000000ffff147224 */ /* 0x000fce00078e0013 */
[----:B------:R-:W-:Y:S05]  /*1570*/  WARPSYNC.COLLECTIVE R21, `(.L_x_3187) ;  /* 0x0000000015087348 */ /* 0x000fea0003c00000 */
[----:B------:R0:W1:Y:S02]  /*1580*/  SHFL.UP P0, R19, R22, R23, R24 ;  /* 0x0400001716137389 */ /* 0x0000640000000018 */
[----:B01----:R-:W-:Y:S01]  /*1590*/  ENDCOLLECTIVE ;  /* 0x000000000000791b */ /* 0x003fe20003800000 */
.L_x_3187:
        /* <DEDUP_REMOVED lines=9> */
.L_x_3188:
[----:B------:R-:W-:Y:S02]  /*1630*/  ISETP.GE.AND P3, PT, R14, 0x2, PT ;  /* 0x000000020e00780c */ /* 0x000fe40003f66270 */
[----:B------:R-:W-:Y:S01]  /*1640*/  ISETP.NE.AND P2, PT, R0, RZ, PT ;  /* 0x000000ff0000720c */ /* 0x000fe20003f45270 */
[----:B------:R-:W-:Y:S02]  /*1650*/  IMAD.MOV.U32 R22, RZ, RZ, R15 ;  /* 0x000000ffff167224 */ /* 0x000fe400078e000f */
[----:B------:R-:W-:-:S10]  /*1660*/  IMAD.MOV.U32 R17, RZ, RZ, R19 ;  /* 0x000000ffff117224 */ /* 0x000fd400078e0013 */
[----:B------:R-:W-:Y:S05]  /*1670*/  WARPSYNC.COLLECTIVE R21, `(.L_x_3189) ;  /* 0x0000000015087348 */ /* 0x000fea0003c00000 */
[----:B------:R0:W1:Y:S02]  /*1680*/  SHFL.UP P0, R19, R22, R23, R24 ;  /* 0x0400001716137389 */ /* 0x0000640000000018 */
[----:B01----:R-:W-:Y:S01]  /*1690*/  ENDCOLLECTIVE ;  /* 0x000000000000791b */ /* 0x003fe20003800000 */
.L_x_3189:
[----:B------:R-:W-:Y:S02]  /*16a0*/  @P3 IMAD.IADD R0, R0, 0x1, R17 ;  /* 0x0000000100003824 */ /* 0x000fe400078e0211 */
[----:B------:R-:W-:Y:S01]  /*16b0*/  IMAD.MOV.U32 R22, RZ, RZ, R16 ;  /* 0x000000ffff167224 */ /* 0x000fe200078e0010 */
[----:B------:R-:W-:-:S07]  /*16c0*/  MOV R20, R19 ;  /* 0x0000001300147202 */ /* 0x000fce0000000f00 */
[----:B------:R-:W-:Y:S05]  /*16d0*/  WARPSYNC.COLLECTIVE R21, `(.L_x_3190) ;  /* 0x0000000015087348 */ /* 0x000fea0003c00000 */
[----:B------:R0:W1:Y:S02]  /*16e0*/  SHFL.UP P0, R19, R22, R23, R24 ;  /* 0x0400001716137389 */ /* 0x0000640000000018 */
[----:B01----:R-:W-:Y:S01]  /*16f0*/  ENDCOLLECTIVE ;  /* 0x000000000000791b */ /* 0x003fe20003800000 */
.L_x_3190:
        /* <DEDUP_REMOVED lines=9> */
.L_x_3191:
[----:B------:R-:W-:Y:S02]  /*1790*/  ISETP.GE.AND P3, PT, R14, 0x4, PT ;  /* 0x000000040e00780c */ /* 0x000fe40003f66270 */
[----:B------:R-:W-:Y:S02]  /*17a0*/  ISETP.NE.AND P2, PT, R0, RZ, PT ;  /* 0x000000ff0000720c */ /* 0x000fe40003f45270 */
[----:B------:R-:W-:Y:S01]  /*17b0*/  MOV R22, R15 ;  /* 0x0000000f00167202 */ /* 0x000fe20000000f00 */
[----:B------:R-:W-:-:S10]  /*17c0*/  IMAD.MOV.U32 R17, RZ, RZ, R19 ;  /* 0x000000ffff117224 */ /* 0x000fd400078e0013 */
[----:B------:R-:W-:Y:S05]  /*17d0*/  WARPSYNC.COLLECTIVE R21, `(.L_x_3192) ;  /* 0x0000000015087348 */ /* 0x000fea0003c00000 */
[----:B------:R0:W1:Y:S02]  /*17e0*/  SHFL.UP P0, R19, R22, R23, R24 ;  /* 0x0400001716137389 */ /* 0x0000640000000018 */
[----:B01----:R-:W-:Y:S01]  /*17f0*/  ENDCOLLECTIVE ;  /* 0x000000000000791b */ /* 0x003fe20003800000 */
.L_x_3192:
[----:B------:R-:W-:Y:S01]  /*1800*/  @P3 IADD3 R0, R0, R17, RZ ;  /* 0x0000001100003210 */ /* 0x000fe20007ffe0ff */
[----:B------:R-:W-:Y:S02]  /*1810*/  IMAD.MOV.U32 R22, RZ, RZ, R16 ;  /* 0x000000ffff167224 */ /* 0x000fe400078e0010 */
[----:B------:R-:W-:-:S07]  /*1820*/  IMAD.MOV.U32 R20, RZ, RZ, R19 ;  /* 0x000000ffff147224 */ /* 0x000fce00078e0013 */
[----:B------:R-:W-:Y:S05]  /*1830*/  WARPSYNC.COLLECTIVE R21, `(.L_x_3193) ;  /* 0x0000000015087348 */ /* 0x000fea0003c00000 */
[----:B------:R0:W1:Y:S02]  /*1840*/  SHFL.UP P0, R19, R22, R23, R24 ;  /* 0x0400001716137389 */ /* 0x0000640000000018 */
[----:B01----:R-:W-:Y:S01]  /*1850*/  ENDCOLLECTIVE ;  /* 0x000000000000791b */ /* 0x003fe20003800000 */
.L_x_3193:
        /* <DEDUP_REMOVED lines=9> */
.L_x_3194:
[----:B------:R-:W-:Y:S02]  /*18f0*/  ISETP.GE.AND P3, PT, R14, 0x8, PT ;  /* 0x000000080e00780c */ /* 0x000fe40003f66270 */
[----:B------:R-:W-:Y:S01]  /*1900*/  ISETP.NE.AND P2, PT, R0, RZ, PT ;  /* 0x000000ff0000720c */ /* 0x000fe20003f45270 */
[----:B------:R-:W-:Y:S01]  /*1910*/  IMAD.MOV.U32 R22, RZ, RZ, R15 ;  /* 0x000000ffff167224 */ /* 0x000fe200078e000f */
[----:B------:R-:W-:-:S11]  /*1920*/  MOV R17, R19 ;  /* 0x0000001300117202 */ /* 0x000fd60000000f00 */
[----:B------:R-:W-:Y:S05]  /*1930*/  WARPSYNC.COLLECTIVE R21, `(.L_x_3195) ;  /* 0x0000000015087348 */ /* 0x000fea0003c00000 */
[----:B------:R0:W1:Y:S02]  /*1940*/  SHFL.UP P0, R19, R22, R23, R24 ;  /* 0x0400001716137389 */ /* 0x0000640000000018 */
[----:B01----:R-:W-:Y:S01]  /*1950*/  ENDCOLLECTIVE ;  /* 0x000000000000791b */ /* 0x003fe20003800000 */
.L_x_3195:
[----:B------:R-:W-:Y:S01]  /*1960*/  @P3 IMAD.IADD R0, R0, 0x1, R17 ;  /* 0x0000000100003824 */ /* 0x000fe200078e0211 */
[----:B------:R-:W-:Y:S01]  /*1970*/  MOV R22, R16 ;  /* 0x0000001000167202 */ /* 0x000fe20000000f00 */
[----:B------:R-:W-:-:S07]  /*1980*/  IMAD.MOV.U32 R20, RZ, RZ, R19 ;  /* 0x000000ffff147224 */ /* 0x000fce00078e0013 */
[----:B------:R-:W-:Y:S05]  /*1990*/  WARPSYNC.COLLECTIVE R21, `(.L_x_3196) ;  /* 0x0000000015087348 */ /* 0x000fea0003c00000 */
[----:B------:R0:W1:Y:S02]  /*19a0*/  SHFL.UP P0, R19, R22, R23, R24 ;  /* 0x0400001716137389 */ /* 0x0000640000000018 */
[----:B01----:R-:W-:Y:S01]  /*19b0*/  ENDCOLLECTIVE ;  /* 0x000000000000791b */ /* 0x003fe20003800000 */
.L_x_3196:
        /* <DEDUP_REMOVED lines=9> */
.L_x_3197:
[----:B------:R-:W-:Y:S01]  /*1a50*/  ISETP.GE.AND P2, PT, R14, 0x10, PT ;  /* 0x000000100e00780c */ /* 0x000fe20003f46270 */
[----:B------:R-:W-:Y:S01]  /*1a60*/  IMAD.MOV.U32 R22, RZ, RZ, R15 ;  /* 0x000000ffff167224 */ /* 0x000fe200078e000f */
[----:B------:R-:W-:-:S11]  /*1a70*/  MOV R17, R19 ;  /* 0x0000001300117202 */ /* 0x000fd60000000f00 */
[----:B------:R-:W-:Y:S05]  /*1a80*/  WARPSYNC.COLLECTIVE R21, `(.L_x_3198) ;  /* 0x0000000015087348 */ /* 0x000fea0003c00000 */
[----:B------:R0:W1:Y:S02]  /*1a90*/  SHFL.UP P0, R19, R22, R23, R24 ;  /* 0x0400001716137389 */ /* 0x0000640000000018 */
[----:B01----:R-:W-:Y:S01]  /*1aa0*/  ENDCOLLECTIVE ;  /* 0x000000000000791b */ /* 0x003fe20003800000 */
.L_x_3198:
[----:B------:R-:W-:Y:S01]  /*1ab0*/  IMAD.MOV.U32 R22, RZ, RZ, R16 ;  /* 0x000000ffff167224 */ /* 0x000fe200078e0010 */
[----:B------:R-:W-:-:S07]  /*1ac0*/  MOV R20, R19 ;  /* 0x0000001300147202 */ /* 0x000fce0000000f00 */
[----:B------:R-:W-:Y:S05]  /*1ad0*/  WARPSYNC.COLLECTIVE R21, `(.L_x_3199) ;  /* 0x0000000015087348 */ /* 0x000fea0003c00000 */
[----:B------:R0:W1:Y:S02]  /*1ae0*/  SHFL.UP P0, R19, R22, R23, R24 ;  /* 0x0400001716137389 */ /* 0x0000640000000018 */
[----:B01----:R-:W-:Y:S01]  /*1af0*/  ENDCOLLECTIVE ;  /* 0x000000000000791b */ /* 0x003fe20003800000 */
.L_x_3199:
        /* <DEDUP_REMOVED lines=11> */
.L_x_3200:
[----:B------:R-:W-:Y:S01]  /*1bb0*/  MOV R22, R15 ;  /* 0x0000000f00167202 */ /* 0x000fe20000000f00 */
[----:B------:R-:W-:-:S07]  /*1bc0*/  IMAD.MOV.U32 R17, RZ, RZ, R19 ;  /* 0x000000ffff117224 */ /* 0x000fce00078e0013 */
[----:B------:R-:W-:Y:S05]  /*1bd0*/  WARPSYNC.COLLECTIVE R21, `(.L_x_3201) ;  /* 0x0000000015087348 */ /* 0x000fea0003c00000 */
[----:B------:R0:W1:Y:S02]  /*1be0*/  SHFL.UP P0, R19, R22, R23, R24 ;  /* 0x0400001716137389 */ /* 0x0000640000000018 */
[----:B01----:R-:W-:Y:S01]  /*1bf0*/  ENDCOLLECTIVE ;  /* 0x000000000000791b */ /* 0x003fe20003800000 */
.L_x_3201:
[----:B------:R-:W-:Y:S01]  /*1c00*/  MOV R22, R16 ;  /* 0x0000001000167202 */ /* 0x000fe20000000f00 */
[----:B------:R-:W-:-:S07]  /*1c10*/  IMAD.MOV.U32 R14, RZ, RZ, R19 ;  /* 0x000000ffff0e7224 */ /* 0x000fce00078e0013 */
[----:B------:R-:W-:Y:S05]  /*1c20*/  WARPSYNC.COLLECTIVE R21, `(.L_x_3202) ;  /* 0x0000000015087348 */ /* 0x000fea0003c00000 */
[----:B------:R0:W1:Y:S02]  /*1c30*/  SHFL.UP P0, R19, R22, R23, R24 ;  /* 0x0400001716137389 */ /* 0x0000640000000018 */
[----:B01----:R-:W-:Y:S01]  /*1c40*/  ENDCOLLECTIVE ;  /* 0x000000000000791b */ /* 0x003fe20003800000 */
.L_x_3202:
[----:B------:R-:W-:Y:S05]  /*1c50*/  BRA `(.L_x_3203) ;  /* 0xfffffff400447947 */ /* 0x000fea000383ffff */
.L_x_3204:
        /* <DEDUP_REMOVED lines=10> */
.L_x_4500:


//--------------------- .text._Z30group_norm_nhwc_fwd_sum_kernelI11Bf16IOFp16WLi128EEv26Group_norm_nhwc_fwd_params --------------------------
	.section	.text._Z30group_norm_nhwc_fwd_sum_kernelI11Bf16IOFp16WLi128EEv26Group_norm_nhwc_fwd_params,"ax",@progbits
	.align	128
        .global         _Z30group_norm_nhwc_fwd_sum_kernelI11Bf16IOFp16WLi128EEv26Group_norm_nhwc_fwd_params
        .type           _Z30group_norm_nhwc_fwd_sum_kernelI11Bf16IOFp16WLi128EEv26Group_norm_nhwc_fwd_params,@function
        .size           _Z30group_norm_nhwc_fwd_sum_kernelI11Bf16IOFp16WLi128EEv26Group_norm_nhwc_fwd_params,(.L_x_4501 - _Z30group_norm_nhwc_fwd_sum_kernelI11Bf16IOFp16WLi128EEv26Group_norm_nhwc_fwd_params)
        .other          _Z30group_norm_nhwc_fwd_sum_kernelI11Bf16IOFp16WLi128EEv26Group_norm_nhwc_fwd_params,@"STO_CUDA_ENTRY STV_DEFAULT"
_Z30group_norm_nhwc_fwd_sum_kernelI11Bf16IOFp16WLi128EEv26Group_norm_nhwc_fwd_params:
.text._Z30group_norm_nhwc_fwd_sum_kernelI11Bf16IOFp16WLi128EEv26Group_norm_nhwc_fwd_params:
        /* <DEDUP_REMOVED lines=40> */
.L_x_3207:
        /* <DEDUP_REMOVED lines=28> */
.L_x_3206:
        /* <DEDUP_REMOVED lines=14> */
.L_x_3208:
        /* <DEDUP_REMOVED lines=98> */
.L_x_3205:
        /* <DEDUP_REMOVED lines=123> */
.L_x_3229:
        /* <DEDUP_REMOVED lines=28> */
.L_x_3209:
        /* <DEDUP_REMOVED lines=36> */
.L_x_3210:
        /* <DEDUP_REMOVED lines=10> */
.L_x_3211:
[----:B------:R-:W-:Y:S01]  /*1790*/  IMAD.MOV.U32 R11, RZ, RZ, R22 ;  /* 0x000000ffff0b7224 */ /* 0x000fe200078e0016 */
[----:B------:R-:W-:-:S07]  /*17a0*/  MOV R26, R27 ;  /* 0x0000001b001a7202 */ /* 0x000fce0000000f00 */
[----:B------:R-:W-:Y:S05]  /*17b0*/  WARPSYNC.COLLECTIVE R0, `(.L_x_3212) ;  /* 0x0000000000087348 */ /* 0x000fea0003c00000 */
[----:B------:R0:W1:Y:S02]  /*17c0*/  SHFL.UP P0, R27, R11, R2, R9 ;  /* 0x040000020b1b7389 */ /* 0x0000640000000009 */
[----:B01----:R-:W-:Y:S01]  /*17d0*/  ENDCOLLECTIVE ;  /* 0x000000000000791b */ /* 0x003fe20003800000 */
.L_x_3212:
[----:B------:R-:W-:Y:S01]  /*17e0*/  @P5 IMAD.IADD R23, R23, 0x1, R26 ;  /* 0x0000000117175824 */ /* 0x000fe200078e021a */
[----:B------:R-:W-:Y:S01]  /*17f0*/  MOV R11, R4 ;  /* 0x00000004000b7202 */ /* 0x000fe20000000f00 */
[----:B------:R-:W-:-:S07]  /*1800*/  IMAD.MOV.U32 R25, RZ, RZ, R27 ;  /* 0x000000ffff197224 */ /* 0x000fce00078e001b */
[----:B------:R-:W-:Y:S05]  /*1810*/  WARPSYNC.COLLECTIVE R0, `(.L_x_3213) ;  /* 0x0000000000087348 */ /* 0x000fea0003c00000 */
[----:B------:R0:W1:Y:S02]  /*1820*/  SHFL.UP P0, R27, R11, R2, R9 ;  /* 0x040000020b1b7389 */ /* 0x0000640000000009 */
[----:B01----:R-:W-:Y:S01]  /*1830*/  ENDCOLLECTIVE ;  /* 0x000000000000791b */ /* 0x003fe20003800000 */
.L_x_3213:
        /* <DEDUP_REMOVED lines=9> */
.L_x_3214:
[----:B------:R-:W-:Y:S02]  /*18d0*/  ISETP.GE.AND P5, PT, R24, 0x2, PT ;  /* 0x000000021800780c */ /* 0x000fe40003fa6270 */
[----:B------:R-:W-:Y:S01]  /*18e0*/  ISETP.NE.AND P4, PT, R23, RZ, PT ;  /* 0x000000ff1700720c */ /* 0x000fe20003f85270 */
[----:B------:R-:W-:Y:S02]  /*18f0*/  IMAD.MOV.U32 R11, RZ, RZ, R22 ;  /* 0x000000ffff0b7224 */ /* 0x000fe400078e0016 */
[----:B------:R-:W-:-:S10]  /*1900*/  IMAD.MOV.U32 R26, RZ, RZ, R27 ;  /* 0x000000ffff1a7224 */ /* 0x000fd400078e001b */
[----:B------:R-:W-:Y:S05]  /*1910*/  WARPSYNC.COLLECTIVE R0, `(.L_x_3215) ;  /* 0x0000000000087348 */ /* 0x000fea0003c00000 */
[----:B------:R0:W1:Y:S02]  /*1920*/  SHFL.UP P0, R27, R11, R2, R9 ;  /* 0x040000020b1b7389 */ /* 0x0000640000000009 */
[----:B01----:R-:W-:Y:S01]  /*1930*/  ENDCOLLECTIVE ;  /* 0x000000000000791b */ /* 0x003fe20003800000 */
.L_x_3215:
[----:B------:R-:W-:Y:S02]  /*1940*/  @P5 IMAD.IADD R23, R23, 0x1, R26 ;  /* 0x0000000117175824 */ /* 0x000fe400078e021a */
[----:B------:R-:W-:Y:S01]  /*1950*/  IMAD.MOV.U32 R11, RZ, RZ, R4 ;  /* 0x000000ffff0b7224 */ /* 0x000fe200078e0004 */
[----:B------:R-:W-:-:S07]  /*1960*/  MOV R25, R27 ;  /* 0x0000001b00197202 */ /* 0x000fce0000000f00 */
[----:B------:R-:W-:Y:S05]  /*1970*/  WARPSYNC.COLLECTIVE R0, `(.L_x_3216) ;  /* 0x0000000000087348 */ /* 0x000fea0003c00000 */
[----:B------:R0:W1:Y:S02]  /*1980*/  SHFL.UP P0, R27, R11, R2, R9 ;  /* 0x040000020b1b7389 */ /* 0x0000640000000009 */
[----:B01----:R-:W-:Y:S01]  /*1990*/  ENDCOLLECTIVE ;  /* 0x000000000000791b */ /* 0x003fe20003800000 */
.L_x_3216:
        /* <DEDUP_REMOVED lines=9> */
.L_x_3217:
[----:B------:R-:W-:Y:S02]  /*1a30*/  ISETP.GE.AND P5, PT, R24, 0x4, PT ;  /* 0x000000041800780c */ /* 0x000fe40003fa6270 */
[----:B------:R-:W-:Y:S02]  /*1a40*/  ISETP.NE.AND P4, PT, R23, RZ, PT ;  /* 0x000000ff1700720c */ /* 0x000fe40003f85270 */
[----:B------:R-:W-:Y:S01]  /*1a50*/  MOV R11, R22 ;  /* 0x00000016000b7202 */ /* 0x000fe20000000f00 */
[----:B------:R-:W-:-:S10]  /*1a60*/  IMAD.MOV.U32 R26, RZ, RZ, R27 ;  /* 0x000000ffff1a7224 */ /* 0x000fd400078e001b */
[----:B------:R-:W-:Y:S05]  /*1a70*/  WARPSYNC.COLLECTIVE R0, `(.L_x_3218) ;  /* 0x0000000000087348 */ /* 0x000fea0003c00000 */
[----:B------:R0:W1:Y:S02]  /*1a80*/  SHFL.UP P0, R27, R11, R2, R9 ;  /* 0x040000020b1b7389 */ /* 0x0000640000000009 */
[----:B01----:R-:W-:Y:S01]  /*1a90*/  ENDCOLLECTIVE ;  /* 0x000000000000791b */ /* 0x003fe20003800000 */
.L_x_3218:
[----:B------:R-:W-:Y:S01]  /*1aa0*/  @P5 IADD3 R23, R23, R26, RZ ;  /* 0x0000001a17175210 */ /* 0x000fe20007ffe0ff */
[----:B------:R-:W-:Y:S02]  /*1ab0*/  IMAD.MOV.U32 R11, RZ, RZ, R4 ;  /* 0x000000ffff0b7224 */ /* 0x000fe400078e0004 */
[----:B------:R-:W-:-:S07]  /*1ac0*/  IMAD.MOV.U32 R25, RZ, RZ, R27 ;  /* 0x000000ffff197224 */ /* 0x000fce00078e001b */
[----:B------:R-:W-:Y:S05]  /*1ad0*/  WARPSYNC.COLLECTIVE R0, `(.L_x_3219) ;  /* 0x0000000000087348 */ /* 0x000fea0003c00000 */
[----:B------:R0:W1:Y:S02]  /*1ae0*/  SHFL.UP P0, R27, R11, R2, R9 ;  /* 0x040000020b1b7389 */ /* 0x0000640000000009 */
[----:B01----:R-:W-:Y:S01]  /*1af0*/  ENDCOLLECTIVE ;  /* 0x000000000000791b */ /* 0x003fe20003800000 */
.L_x_3219:
        /* <DEDUP_REMOVED lines=9> */
.L_x_3220:
        /* <DEDUP_REMOVED lines=8> */
.L_x_3221:
[----:B------:R-:W-:Y:S01]  /*1c10*/  @P6 IADD3 R23, R23, R26, RZ ;  /* 0x0000001a17176210 */ /* 0x000fe20007ffe0ff */
[----:B------:R-:W-:Y:S01]  /*1c20*/  IMAD.MOV.U32 R11, RZ, RZ, R4 ;  /* 0x000000ffff0b7224 */ /* 0x000fe200078e0004 */
[----:B------:R-:W-:-:S07]  /*1c30*/  MOV R25, R27 ;  /* 0x0000001b00197202 */ /* 0x000fce0000000f00 */
[----:B------:R-:W-:Y:S05]  /*1c40*/  WARPSYNC.COLLECTIVE R0, `(.L_x_3222) ;  /* 0x0000000000087348 */ /* 0x000fea0003c00000 */
[----:B------:R0:W1:Y:S02]  /*1c50*/  SHFL.UP P0, R27, R11, R2, R9 ;  /* 0x040000020b1b7389 */ /* 0x0000640000000009 */
[----:B01----:R-:W-:Y:S01]  /*1c60*/  ENDCOLLECTIVE ;  /* 0x000000000000791b */ /* 0x003fe20003800000 */
.L_x_3222:
        /* <DEDUP_REMOVED lines=9> */
.L_x_3223:
[----:B------:R-:W-:Y:S01]  /*1d00*/  ISETP.NE.AND P5, PT, R23, RZ, PT ;  /* 0x000000ff1700720c */ /* 0x000fe20003fa5270 */
[----:B------:R-:W-:Y:S02]  /*1d10*/  IMAD.MOV.U32 R11, RZ, RZ, R22 ;  /* 0x000000ffff0b7224 */ /* 0x000fe400078e0016 */
[----:B------:R-:W-:-:S10]  /*1d20*/  IMAD.MOV.U32 R26, RZ, RZ, R27 ;  /* 0x000000ffff1a7224 */ /* 0x000fd400078e001b */
[----:B------:R-:W-:Y:S05]  /*1d30*/  WARPSYNC.COLLECTIVE R0, `(.L_x_3224) ;  /* 0x0000000000087348 */ /* 0x000fea0003c00000 */
[----:B------:R0:W1:Y:S02]  /*1d40*/  SHFL.UP P0, R27, R11, R2, R9 ;  /* 0x040000020b1b7389 */ /* 0x0000640000000009 */
[----:B01----:R-:W-:Y:S01]  /*1d50*/  ENDCOLLECTIVE ;  /* 0x000000000000791b */ /* 0x003fe20003800000 */
.L_x_3224:
[----:B------:R-:W-:Y:S01]  /*1d60*/  @P4 IADD3 R23, R23, R26, RZ ;  /* 0x0000001a17174210 */ /* 0x000fe20007ffe0ff */
[----:B------:R-:W-:Y:S01]  /*1d70*/  IMAD.MOV.U32 R11, RZ, RZ, R4 ;  /* 0x000000ffff0b7224 */ /* 0x000fe200078e0004 */
[----:B------:R-:W-:-:S07]  /*1d80*/  MOV R25, R27 ;  /* 0x0000001b00197202 */ /* 0x000fce0000000f00 */
[----:B------:R-:W-:Y:S05]  /*1d90*/  WARPSYNC.COLLECTIVE R0, `(.L_x_3225) ;  /* 0x0000000000087348 */ /* 0x000fea0003c00000 */
[----:B------:R0:W1:Y:S02]  /*1da0*/  SHFL.UP P0, R27, R11, R2, R9 ;  /* 0x040000020b1b7389 */ /* 0x0000640000000009 */
[----:B01----:R-:W-:Y:S01]  /*1db0*/  ENDCOLLECTIVE ;  /* 0x000000000000791b */ /* 0x003fe20003800000 */
.L_x_3225:
        /* <DEDUP_REMOVED lines=9> */
.L_x_3226:
[----:B------:R-:W-:Y:S01]  /*1e50*/  IMAD.MOV.U32 R11, RZ, RZ, R22 ;  /* 0x000000ffff0b7224 */ /* 0x000fe200078e0016 */
[----:B------:R-:W-:-:S07]  /*1e60*/  MOV R25, R27 ;  /* 0x0000001b00197202 */ /* 0x000fce0000000f00 */
[----:B------:R-:W-:Y:S05]  /*1e70*/  WARPSYNC.COLLECTIVE R0, `(.L_x_3227) ;  /* 0x0000000000087348 */ /* 0x000fea0003c00000 */
[----:B------:R0:W1:Y:S02]  /*1e80*/  SHFL.UP P0, R27, R11, R2, R9 ;  /* 0x040000020b1b7389 */ /* 0x0000640000000009 */
[----:B01----:R-:W-:Y:S01]  /*1e90*/  ENDCOLLECTIVE ;  /* 0x000000000000791b */ /* 0x003fe20003800000 */
.L_x_3227:
[----:B------:R-:W-:Y:S01]  /*1ea0*/  IMAD.MOV.U32 R11, RZ, RZ, R4 ;  /* 0x000000ffff0b7224 */ /* 0x000fe200078e0004 */
[----:B------:R-:W-:-:S07]  /*1eb0*/  MOV R22, R27 ;  /* 0x0000001b00167202 */ /* 0x000fce0000000f00 */
[----:B------:R-:W-:Y:S05]  /*1ec0*/  WARPSYNC.COLLECTIVE R0, `(.L_x_3228) ;  /* 0x0000000000087348 */ /* 0x000fea0003c00000 */
[----:B------:R0:W1:Y:S02]  /*1ed0*/  SHFL.UP P0, R27, R11, R2, R9 ;  /* 0x040000020b1b7389 */ /* 0x0000640000000009 */
[----:B01----:R-:W-:Y:S01]  /*1ee0*/  ENDCOLLECTIVE ;  /* 0x000000000000791b */ /* 0x003fe20003800000 */
.L_x_3228:
[----:B------:R-:W-:Y:S02]  /*1ef0*/  MOV R4, R27 ;  /* 0x0000001b00047202 */ /* 0x000fe40000000f00 */
[----:B------:R-:W-:-:S05]  /*1f00*/  LEA R27, R6, R3, 0x18 ;  /* 0x00000003061b7211 */ /* 0x000fca00078ec0ff */
[----:B------:R-:W-:Y:S01]  /*1f10*/  IMAD R27, R24, 0x3c, R27 ;  /* 0x0000003c181b7824 */ /* 0x000fe200078e021b */
[----:B------:R-:W-:Y:S06]  /*1f20*/  BRA `(.L_x_3229) ;  /* 0xfffffff000f07947 */ /* 0x000fec000383ffff */
.L_x_3230:
        /* <DEDUP_REMOVED lines=13> */
.L_x_4501:


//--------------------- .text._Z30group_norm_nhwc_fwd_sum_kernelI11Bf16IOFp16WLi192EEv26Group_norm_nhwc_fwd_params --------------------------
	.section	.text._Z30group_norm_nhwc_fwd_sum_kernelI11Bf16IOFp16WLi192EEv26Group_norm_nhwc_fwd_params,"ax",@progbits
	.align	128
        .global         _Z30group_norm_nhwc_fwd_sum_kernelI11Bf16IOFp16WLi192EEv26Group_norm_nhwc_fwd_params
        .type           _Z30group_norm_nhwc_fwd_sum_kernelI11Bf16IOFp16WLi192EEv26Group_norm_nhwc_fwd_params,@function
        .size           _Z30group_norm_nhwc_fwd_sum_kernelI11Bf16IOFp16WLi192EEv26Group_norm_nhwc_fwd_params,(.L_x_4502 - _Z30group_norm_nhwc_fwd_sum_kernelI11Bf16IOFp16WLi192EEv26Group_norm_nhwc_fwd_params)
        .other          _Z30group_norm_nhwc_fwd_sum_kernelI11Bf16IOFp16WLi192EEv26Group_norm_nhwc_fwd_params,@"STO_CUDA_ENTRY STV_DEFAULT"
_Z30group_norm_nhwc_fwd_sum_kernelI11Bf16IOFp16WLi192EEv26Group_norm_nhwc_fwd_params:
.text._Z30group_norm_nhwc_fwd_sum_kernelI11Bf16IOFp16WLi192EEv26Group_norm_nhwc_fwd_params:
        /* <DEDUP_REMOVED lines=40> */
.L_x_3233:
        /* <DEDUP_REMOVED lines=28> */
.L_x_3232:
        /* <DEDUP_REMOVED lines=14> */
.L_x_3234:
        /* <DEDUP_REMOVED lines=98> */
.L_x_3231:
        /* <DEDUP_REMOVED lines=140> */
.L_x_3256:
        /* <DEDUP_REMOVED lines=48> */
.L_x_3236:
[----:B------:R-:W-:Y:S05]  /*1700*/  BSYNC B0 ;  /* 0x0000000000007941 */ /* 0x000fea0003800000 */
.L_x_3235:
        /* <DEDUP_REMOVED lines=44> */
.L_x_3237:
        /* <DEDUP_REMOVED lines=8> */
.L_x_3238:
[----:B------:R-:W-:Y:S01]  /*1a50*/  MOV R23, R24 ;  /* 0x0000001800177202 */ /* 0x000fe20000000f00 */
[----:B------:R-:W-:-:S07]  /*1a60*/  IMAD.MOV.U32 R0, RZ, RZ, R28 ;  /* 0x000000ffff007224 */ /* 0x000fce00078e001c */
[----:B------:R-:W-:Y:S05]  /*1a70*/  WARPSYNC.COLLECTIVE R26, `(.L_x_3239) ;  /* 0x000000001a087348 */ /* 0x000fea0003c00000 */
[----:B------:R0:W1:Y:S02]  /*1a80*/  SHFL.UP P0, R28, R23, R22, R25 ;  /* 0x04000016171c7389 */ /* 0x0000640000000019 */
[----:B01----:R-:W-:Y:S01]  /*1a90*/  ENDCOLLECTIVE ;  /* 0x000000000000791b */ /* 0x003fe20003800000 */
.L_x_3239:
[----:B------:R-:W-:Y:S01]  /*1aa0*/  IMAD.MOV.U32 R23, RZ, RZ, R2 ;  /* 0x000000ffff177224 */ /* 0x000fe200078e0002 */
[----:B------:R-:W-:Y:S01]  /*1ab0*/  ISETP.GE.AND P0, PT, R29, 0x1, PT ;  /* 0x000000011d00780c */ /* 0x000fe20003f06270 */
[----:B------:R-:W-:-:S12]  /*1ac0*/  FADD.FTZ R28, R24, R28 ;  /* 0x0000001c181c7221 */ /* 0x000fd80000010000 */
[----:B------:R-:W-:-:S07]  /*1ad0*/  @P0 FSEL R24, R28, R24, !P6 ;  /* 0x000000181c180208 */ /* 0x000fce0007000000 */
[----:B------:R-:W-:Y:S05]  /*1ae0*/  WARPSYNC.COLLECTIVE R26, `(.L_x_3240) ;  /* 0x000000001a087348 */ /* 0x000fea0003c00000 */
[----:B------:R0:W1:Y:S02]  /*1af0*/  SHFL.UP P0, R28, R23, R22, R25 ;  /* 0x04000016171c7389 */ /* 0x0000640000000019 */
[----:B01----:R-:W-:Y:S01]  /*1b00*/  ENDCOLLECTIVE ;  /* 0x000000000000791b */ /* 0x003fe20003800000 */
.L_x_3240:
        /* <DEDUP_REMOVED lines=11> */
.L_x_3241:
[----:B------:R-:W-:Y:S01]  /*1bc0*/  IMAD.MOV.U32 R23, RZ, RZ, R24 ;  /* 0x000000ffff177224 */ /* 0x000fe200078e0018 */
[----:B------:R-:W-:-:S07]  /*1bd0*/  MOV R0, R28 ;  /* 0x0000001c00007202 */ /* 0x000fce0000000f00 */
[----:B------:R-:W-:Y:S05]  /*1be0*/  WARPSYNC.COLLECTIVE R26, `(.L_x_3242) ;  /* 0x000000001a087348 */ /* 0x000fea0003c00000 */
[----:B------:R0:W1:Y:S02]  /*1bf0*/  SHFL.UP P0, R28, R23, R22, R25 ;  /* 0x04000016171c7389 */ /* 0x0000640000000019 */
[----:B01----:R-:W-:Y:S01]  /*1c00*/  ENDCOLLECTIVE ;  /* 0x000000000000791b */ /* 0x003fe20003800000 */
.L_x_3242:
[----:B------:R-:W-:Y:S01]  /*1c10*/  IMAD.MOV.U32 R23, RZ, RZ, R2 ;  /* 0x000000ffff177224 */ /* 0x000fe200078e0002 */
[----:B------:R-:W-:Y:S01]  /*1c20*/  ISETP.GE.AND P0, PT, R29, 0x2, PT ;  /* 0x000000021d00780c */ /* 0x000fe20003f06270 */
[----:B------:R-:W-:-:S12]  /*1c30*/  FADD.FTZ R28, R24, R28 ;  /* 0x0000001c181c7221 */ /* 0x000fd80000010000 */
[----:B------:R-:W-:-:S07]  /*1c40*/  @P0 FSEL R24, R28, R24, !P6 ;  /* 0x000000181c180208 */ /* 0x000fce0007000000 */
[----:B------:R-:W-:Y:S05]  /*1c50*/  WARPSYNC.COLLECTIVE R26, `(.L_x_3243) ;  /* 0x000000001a087348 */ /* 0x000fea0003c00000 */
[----:B------:R0:W1:Y:S02]  /*1c60*/  SHFL.UP P0, R28, R23, R22, R25 ;  /* 0x04000016171c7389 */ /* 0x0000640000000019 */
[----:B01----:R-:W-:Y:S01]  /*1c70*/  ENDCOLLECTIVE ;  /* 0x000000000000791b */ /* 0x003fe20003800000 */
.L_x_3243:
        /* <DEDUP_REMOVED lines=11> */
.L_x_3244:
[----:B------:R-:W-:Y:S02]  /*1d30*/  IMAD.MOV.U32 R23, RZ, RZ, R24 ;  /* 0x000000ffff177224 */ /* 0x000fe400078e0018 */
[----:B------:R-:W-:-:S07]  /*1d40*/  IMAD.MOV.U32 R0, RZ, RZ, R28 ;  /* 0x000000ffff007224 */ /* 0x000fce00078e001c */
[----:B------:R-:W-:Y:S05]  /*1d50*/  WARPSYNC.COLLECTIVE R26, `(.L_x_3245) ;  /* 0x000000001a087348 */ /* 0x000fea0003c00000 */
[----:B------:R0:W1:Y:S02]  /*1d60*/  SHFL.UP P0, R28, R23, R22, R25 ;  /* 0x04000016171c7389 */ /* 0x0000640000000019 */
[----:B01----:R-:W-:Y:S01]  /*1d70*/  ENDCOLLECTIVE ;  /* 0x000000000000791b */ /* 0x003fe20003800000 */
.L_x_3245:
[----:B------:R-:W-:Y:S02]  /*1d80*/  MOV R23, R2 ;  /* 0x0000000200177202 */ /* 0x000fe40000000f00 */
[----:B------:R-:W-:Y:S01]  /*1d90*/  ISETP.GE.AND P0, PT, R29, 0x4, PT ;  /* 0x000000041d00780c */ /* 0x000fe20003f06270 */
[----:B------:R-:W-:-:S12]  /*1da0*/  FADD.FTZ R28, R24, R28 ;  /* 0x0000001c181c7221 */ /* 0x000fd80000010000 */
[----:B------:R-:W-:-:S07]  /*1db0*/  @P0 FSEL R24, R28, R24, !P6 ;  /* 0x000000181c180208 */ /* 0x000fce0007000000 */
[----:B------:R-:W-:Y:S05]  /*1dc0*/  WARPSYNC.COLLECTIVE R26, `(.L_x_3246) ;  /* 0x000000001a087348 */ /* 0x000fea0003c00000 */
[----:B------:R0:W1:Y:S02]  /*1dd0*/  SHFL.UP P0, R28, R23, R22, R25 ;  /* 0x04000016171c7389 */ /* 0x0000640000000019 */
[----:B01----:R-:W-:Y:S01]  /*1de0*/  ENDCOLLECTIVE ;  /* 0x000000000000791b */ /* 0x003fe20003800000 */
.L_x_3246:
        /* <DEDUP_REMOVED lines=11> */
.L_x_3247:
[----:B------:R-:W-:Y:S01]  /*1ea0*/  MOV R23, R24 ;  /* 0x0000001800177202 */ /* 0x000fe20000000f00 */
[----:B------:R-:W-:-:S07]  /*1eb0*/  IMAD.MOV.U32 R0, RZ, RZ, R28 ;  /* 0x000000ffff007224 */ /* 0x000fce00078e001c */
[----:B------:R-:W-:Y:S05]  /*1ec0*/  WARPSYNC.COLLECTIVE R26, `(.L_x_3248) ;  /* 0x000000001a087348 */ /* 0x000fea0003c00000 */
[----:B------:R0:W1:Y:S02]  /*1ed0*/  SHFL.UP P0, R28, R23, R22, R25 ;  /* 0x04000016171c7389 */ /* 0x0000640000000019 */
[----:B01----:R-:W-:Y:S01]  /*1ee0*/  ENDCOLLECTIVE ;  /* 0x000000000000791b */ /* 0x003fe20003800000 */
.L_x_3248:
[----:B------:R-:W-:Y:S01]  /*1ef0*/  IMAD.MOV.U32 R23, RZ, RZ, R2 ;  /* 0x000000ffff177224 */ /* 0x000fe200078e0002 */
[----:B------:R-:W-:Y:S01]  /*1f00*/  ISETP.GE.AND P0, PT, R29, 0x8, PT ;  /* 0x000000081d00780c */ /* 0x000fe20003f06270 */
[----:B------:R-:W-:-:S12]  /*1f10*/  FADD.FTZ R28, R24, R28 ;  /* 0x0000001c181c7221 */ /* 0x000fd80000010000 */
[----:B------:R-:W-:-:S07]  /*1f20*/  @P0 FSEL R24, R28, R24, !P6 ;  /* 0x000000181c180208 */ /* 0x000fce0007000000 */
[----:B------:R-:W-:Y:S05]  /*1f30*/  WARPSYNC.COLLECTIVE R26, `(.L_x_3249) ;  /* 0x000000001a087348 */ /* 0x000fea0003c00000 */
[----:B------:R0:W1:Y:S02]  /*1f40*/  SHFL.UP P0, R28, R23, R22, R25 ;  /* 0x04000016171c7389 */ /* 0x0000640000000019 */
[----:B01----:R-:W-:Y:S01]  /*1f50*/  ENDCOLLECTIVE ;  /* 0x000000000000791b */ /* 0x003fe20003800000 */
.L_x_3249:
        /* <DEDUP_REMOVED lines=11> */
.L_x_3250:
[----:B------:R-:W-:Y:S01]  /*2010*/  IMAD.MOV.U32 R23, RZ, RZ, R24 ;  /* 0x000000ffff177224 */ /* 0x000fe200078e0018 */
[----:B------:R-:W-:-:S13]  /*2020*/  ISETP.GE.AND P0, PT, R29, 0x10, PT ;  /* 0x000000101d00780c */ /* 0x000fda0003f06270 */
[----:B------:R-:W-:-:S07]  /*2030*/  @P0 IADD3 R27, R27, R28, RZ ;  /* 0x0000001c1b1b0210 */ /* 0x000fce0007ffe0ff */
[----:B------:R-:W-:Y:S05]  /*2040*/  WARPSYNC.COLLECTIVE R26, `(.L_x_3251) ;  /* 0x000000001a087348 */ /* 0x000fea0003c00000 */
[----:B------:R0:W1:Y:S02]  /*2050*/  SHFL.UP P0, R28, R23, R22, R25 ;  /* 0x04000016171c7389 */ /* 0x0000640000000019 */
[----:B01----:R-:W-:Y:S01]  /*2060*/  ENDCOLLECTIVE ;  /* 0x000000000000791b */ /* 0x003fe20003800000 */
.L_x_3251:
[----:B------:R-:W-:Y:S01]  /*2070*/  MOV R23, R2 ;  /* 0x0000000200177202 */ /* 0x000fe20000000f00 */
[----:B------:R-:W-:-:S07]  /*2080*/  IMAD.MOV.U32 R0, RZ, RZ, R28 ;  /* 0x000000ffff007224 */ /* 0x000fce00078e001c */
[----:B------:R-:W-:Y:S05]  /*2090*/  WARPSYNC.COLLECTIVE R26, `(.L_x_3252) ;  /* 0x000000001a087348 */ /* 0x000fea0003c00000 */
[----:B------:R0:W1:Y:S02]  /*20a0*/  SHFL.UP P0, R28, R23, R22, R25 ;  /* 0x04000016171c7389 */ /* 0x0000640000000019 */
[----:B01----:R-:W-:Y:S01]  /*20b0*/  ENDCOLLECTIVE ;  /* 0x000000000000791b */ /* 0x003fe20003800000 */
.L_x_3252:
        /* <DEDUP_REMOVED lines=12> */
.L_x_3253:
[----:B------:R-:W-:Y:S02]  /*2180*/  IMAD.MOV.U32 R23, RZ, RZ, R24 ;  /* 0x000000ffff177224 */ /* 0x000fe400078e0018 */
[----:B------:R-:W-:-:S07]  /*2190*/  IMAD.MOV.U32 R29, RZ, RZ, R28 ;  /* 0x000000ffff1d7224 */ /* 0x000fce00078e001c */
[----:B------:R-:W-:Y:S05]  /*21a0*/  WARPSYNC.COLLECTIVE R26, `(.L_x_3254) ;  /* 0x000000001a087348 */ /* 0x000fea0003c00000 */
[----:B------:R0:W1:Y:S02]  /*21b0*/  SHFL.UP P0, R28, R23, R22, R25 ;  /* 0x04000016171c7389 */ /* 0x0000640000000019 */
[----:B01----:R-:W-:Y:S01]  /*21c0*/  ENDCOLLECTIVE ;  /* 0x000000000000791b */ /* 0x003fe20003800000 */
.L_x_3254:
[----:B------:R-:W-:Y:S01]  /*21d0*/  IMAD.MOV.U32 R23, RZ, RZ, R2 ;  /* 0x000000ffff177224 */ /* 0x000fe200078e0002 */
[----:B------:R-:W-:-:S07]  /*21e0*/  MOV R24, R28 ;  /* 0x0000001c00187202 */ /* 0x000fce0000000f00 */
[----:B------:R-:W-:Y:S05]  /*21f0*/  WARPSYNC.COLLECTIVE R26, `(.L_x_3255) ;  /* 0x000000001a087348 */ /* 0x000fea0003c00000 */
[----:B------:R0:W1:Y:S02]  /*2200*/  SHFL.UP P0, R28, R23, R22, R25 ;  /* 0x04000016171c7389 */ /* 0x0000640000000019 */
[----:B01----:R-:W-:Y:S01]  /*2210*/  ENDCOLLECTIVE ;  /* 0x000000000000791b */ /* 0x003fe20003800000 */
.L_x_3255:
[----:B------:R-:W-:Y:S05]  /*2220*/  BRA `(.L_x_3256) ;  /* 0xfffffff000747947 */ /* 0x000fea000383ffff */
.L_x_3257:
        /* <DEDUP_REMOVED lines=13> */
.L_x_4502:


//--------------------- .text._Z30group_norm_nhwc_fwd_sum_kernelI11Bf16IOFp16WLi448EEv26Group_norm_nhwc_fwd_params --------------------------
	.section	.text._Z30group_norm_nhwc_fwd_sum_kernelI11Bf16IOFp16WLi448EEv26Group_norm_nhwc_fwd_params,"ax",@progbits
	.align	128
        .global         _Z30group_norm_nhwc_fwd_sum_kernelI11Bf16IOFp16WLi448EEv26Group_norm_nhwc_fwd_params
        .type           _Z30group_norm_nhwc_fwd_sum_kernelI11Bf16IOFp16WLi448EEv26Group_norm_nhwc_fwd_params,@function
        .size           _Z30group_norm_nhwc_fwd_sum_kernelI11Bf16IOFp16WLi448EEv26Group_norm_nhwc_fwd_params,(.L_x_4503 - _Z30group_norm_nhwc_fwd_sum_kernelI11Bf16IOFp16WLi448EEv26Group_norm_nhwc_fwd_params)
        .other          _Z30group_norm_nhwc_fwd_sum_kernelI11Bf16IOFp16WLi448EEv26Group_norm_nhwc_fwd_params,@"STO_CUDA_ENTRY STV_DEFAULT"
_Z30group_norm_nhwc_fwd_sum_kernelI11Bf16IOFp16WLi448EEv26Group_norm_nhwc_fwd_params:
.text._Z30group_norm_nhwc_fwd_sum_kernelI11Bf16IOFp16WLi448EEv26Group_norm_nhwc_fwd_params:
        /* <DEDUP_REMOVED lines=42> */
.L_x_3260:
        /* <DEDUP_REMOVED lines=26> */
.L_x_3259:
        /* <DEDUP_REMOVED lines=14> */
.L_x_3261:
        /* <DEDUP_REMOVED lines=96> */
.L_x_3258:
        /* <DEDUP_REMOVED lines=219> */
.L_x_3283:
        /* <DEDUP_REMOVED lines=114> */
.L_x_3263:
[----:B------:R-:W-:Y:S05]  /*1ff0*/  BSYNC B0 ;  /* 0x0000000000007941 */ /* 0x000fea0003800000 */
.L_x_3262:
        /* <DEDUP_REMOVED lines=45> */
.L_x_3264:
        /* <DEDUP_REMOVED lines=10> */
.L_x_3265:
        /* <DEDUP_REMOVED lines=8> */
.L_x_3266:
[----:B------:R-:W-:Y:S01]  /*23f0*/  FADD.FTZ R3, R4, R0 ;  /* 0x0000000004037221 */ /* 0x000fe20000010000 */
[----:B------:R-:W-:-:S04]  /*2400*/  HFMA2.MMA R0, -RZ, RZ, 0, 5.9604644775390625e-08 ;  /* 0x00000001ff007435 */ /* 0x000fc800000001ff */
[----:B------:R-:W-:Y:S01]  /*2410*/  @P1 FSEL R4, R3, R4, !P0 ;  /* 0x0000000403041208 */ /* 0x000fe20004000000 */
[----:B------:R-:W-:-:S07]  /*2420*/  IMAD.MOV.U32 R3, RZ, RZ, R2 ;  /* 0x000000ffff037224 */ /* 0x000fce00078e0002 */
[----:B------:R-:W-:Y:S05]  /*2430*/  WARPSYNC.COLLECTIVE R50, `(.L_x_3267) ;  /* 0x0000000032087348 */ /* 0x000fea0003c00000 */
[----:B------:R0:W1:Y:S02]  /*2440*/  SHFL.UP P6, R0, R3, R0, R49 ;  /* 0x0400000003007389 */ /* 0x00006400000c0031 */
[----:B01----:R-:W-:Y:S01]  /*2450*/  ENDCOLLECTIVE ;  /* 0x000000000000791b */ /* 0x003fe20003800000 */
.L_x_3267:
        /* <DEDUP_REMOVED lines=11> */
.L_x_3268:
[----:B------:R-:W-:Y:S02]  /*2510*/  IMAD.MOV.U32 R3, RZ, RZ, R4 ;  /* 0x000000ffff037224 */ /* 0x000fe400078e0004 */
[----:B------:R-:W-:Y:S01]  /*2520*/  IMAD.MOV.U32 R52, RZ, RZ, R0 ;  /* 0x000000ffff347224 */ /* 0x000fe200078e0000 */
[----:B------:R-:W-:-:S04]  /*2530*/  HFMA2.MMA R0, -RZ, RZ, 0, 1.1920928955078125e-07 ;  /* 0x00000002ff007435 */ /* 0x000fc800000001ff */
[----:B------:R-:W-:-:S07]  /*2540*/  @P0 IADD3 R5, R5, R52, RZ ;  /* 0x0000003405050210 */ /* 0x000fce0007ffe0ff */
[----:B------:R-:W-:Y:S05]  /*2550*/  WARPSYNC.COLLECTIVE R50, `(.L_x_3269) ;  /* 0x0000000032087348 */ /* 0x000fea0003c00000 */
[----:B------:R0:W1:Y:S02]  /*2560*/  SHFL.UP P6, R0, R3, R0, R49 ;  /* 0x0400000003007389 */ /* 0x00006400000c0031 */
[----:B01----:R-:W-:Y:S01]  /*2570*/  ENDCOLLECTIVE ;  /* 0x000000000000791b */ /* 0x003fe20003800000 */
.L_x_3269:
[----:B------:R-:W-:Y:S01]  /*2580*/  FADD.FTZ R3, R4, R0 ;  /* 0x0000000004037221 */ /* 0x000fe20000010000 */
[----:B------:R-:W-:-:S04]  /*2590*/  IMAD.MOV.U32 R0, RZ, RZ, 0x2 ;  /* 0x00000002ff007424 */ /* 0x000fc800078e00ff */
[----:B------:R-:W-:Y:S01]  /*25a0*/  @P0 FSEL R4, R3, R4, !P1 ;  /* 0x0000000403040208 */ /* 0x000fe20004800000 */
[----:B------:R-:W-:-:S07]  /*25b0*/  IMAD.MOV.U32 R3, RZ, RZ, R2 ;  /* 0x000000ffff037224 */ /* 0x000fce00078e0002 */
[----:B------:R-:W-:Y:S05]  /*25c0*/  WARPSYNC.COLLECTIVE R50, `(.L_x_3270) ;  /* 0x0000000032087348 */ /* 0x000fea0003c00000 */
[----:B------:R0:W1:Y:S02]  /*25d0*/  SHFL.UP P6, R0, R3, R0, R49 ;  /* 0x0400000003007389 */ /* 0x00006400000c0031 */
[----:B01----:R-:W-:Y:S01]  /*25e0*/  ENDCOLLECTIVE ;  /* 0x000000000000791b */ /* 0x003fe20003800000 */
.L_x_3270:
        /* <DEDUP_REMOVED lines=11> */
.L_x_3271:
[----:B------:R-:W-:Y:S01]  /*26a0*/  IMAD.MOV.U32 R3, RZ, RZ, R4 ;  /* 0x000000ffff037224 */ /* 0x000fe200078e0004 */
[----:B------:R-:W-:Y:S01]  /*26b0*/  MOV R52, R0 ;  /* 0x0000000000347202 */ /* 0x000fe20000000f00 */
[----:B------:R-:W-:-:S04]  /*26c0*/  IMAD.MOV.U32 R0, RZ, RZ, 0x4 ;  /* 0x00000004ff007424 */ /* 0x000fc800078e00ff */
[----:B------:R-:W-:-:S07]  /*26d0*/  @P0 IMAD.IADD R5, R5, 0x1, R52 ;  /* 0x0000000105050824 */ /* 0x000fce00078e0234 */
[----:B------:R-:W-:Y:S05]  /*26e0*/  WARPSYNC.COLLECTIVE R50, `(.L_x_3272) ;  /* 0x0000000032087348 */ /* 0x000fea0003c00000 */
[----:B------:R0:W1:Y:S02]  /*26f0*/  SHFL.UP P6, R0, R3, R0, R49 ;  /* 0x0400000003007389 */ /* 0x00006400000c0031 */
[----:B01----:R-:W-:Y:S01]  /*2700*/  ENDCOLLECTIVE ;  /* 0x000000000000791b */ /* 0x003fe20003800000 */
.L_x_3272:
[----:B------:R-:W-:Y:S01]  /*2710*/  FADD.FTZ R3, R4, R0 ;  /* 0x0000000004037221 */ /* 0x000fe20000010000 */
[----:B------:R-:W-:-:S04]  /*2720*/  HFMA2.MMA R0, -RZ, RZ, 0, 2.384185791015625e-07 ;  /* 0x00000004ff007435 */ /* 0x000fc800000001ff */
[----:B------:R-:W-:Y:S01]  /*2730*/  @P0 FSEL R4, R3, R4, !P1 ;  /* 0x0000000403040208 */ /* 0x000fe20004800000 */
[----:B------:R-:W-:-:S07]  /*2740*/  IMAD.MOV.U32 R3, RZ, RZ, R2 ;  /* 0x000000ffff037224 */ /* 0x000fce00078e0002 */
[----:B------:R-:W-:Y:S05]  /*2750*/  WARPSYNC.COLLECTIVE R50, `(.L_x_3273) ;  /* 0x0000000032087348 */ /* 0x000fea0003c00000 */
[----:B------:R0:W1:Y:S02]  /*2760*/  SHFL.UP P6, R0, R3, R0, R49 ;  /* 0x0400000003007389 */ /* 0x00006400000c0031 */
[----:B01----:R-:W-:Y:S01]  /*2770*/  ENDCOLLECTIVE ;  /* 0x000000000000791b */ /* 0x003fe20003800000 */
.L_x_3273:
        /* <DEDUP_REMOVED lines=11> */
.L_x_3274:
[----:B------:R-:W-:Y:S01]  /*2830*/  MOV R3, R4 ;  /* 0x0000000400037202 */ /* 0x000fe20000000f00 */
[----:B------:R-:W-:Y:S02]  /*2840*/  IMAD.MOV.U32 R52, RZ, RZ, R0 ;  /* 0x000000ffff347224 */ /* 0x000fe400078e0000 */
[----:B------:R-:W-:Y:S02]  /*2850*/  IMAD.MOV.U32 R0, RZ, RZ, 0x8 ;  /* 0x00000008ff007424 */ /* 0x000fe400078e00ff */
[----:B------:R-:W-:-:S07]  /*2860*/  @P0 IMAD.IADD R5, R5, 0x1, R52 ;  /* 0x0000000105050824 */ /* 0x000fce00078e0234 */
[----:B------:R-:W-:Y:S05]  /*2870*/  WARPSYNC.COLLECTIVE R50, `(.L_x_3275) ;  /* 0x0000000032087348 */ /* 0x000fea0003c00000 */
[----:B------:R0:W1:Y:S02]  /*2880*/  SHFL.UP P6, R0, R3, R0, R49 ;  /* 0x0400000003007389 */ /* 0x00006400000c0031 */
[----:B01----:R-:W-:Y:S01]  /*2890*/  ENDCOLLECTIVE ;  /* 0x000000000000791b */ /* 0x003fe20003800000 */
.L_x_3275:
[----:B------:R-:W-:Y:S01]  /*28a0*/  FADD.FTZ R3, R4, R0 ;  /* 0x0000000004037221 */ /* 0x000fe20000010000 */
[----:B------:R-:W-:-:S04]  /*28b0*/  HFMA2.MMA R0, -RZ, RZ, 0, 4.76837158203125e-07 ;  /* 0x00000008ff007435 */ /* 0x000fc800000001ff */
[----:B------:R-:W-:Y:S01]  /*28c0*/  @P0 FSEL R4, R3, R4, !P1 ;  /* 0x0000000403040208 */ /* 0x000fe20004800000 */
[----:B------:R-:W-:-:S07]  /*28d0*/  IMAD.MOV.U32 R3, RZ, RZ, R2 ;  /* 0x000000ffff037224 */ /* 0x000fce00078e0002 */
[----:B------:R-:W-:Y:S05]  /*28e0*/  WARPSYNC.COLLECTIVE R50, `(.L_x_3276) ;  /* 0x0000000032087348 */ /* 0x000fea0003c00000 */
[----:B------:R0:W1:Y:S02]  /*28f0*/  SHFL.UP P6, R0, R3, R0, R49 ;  /* 0x0400000003007389 */ /* 0x00006400000c0031 */
[----:B01----:R-:W-:Y:S01]  /*2900*/  ENDCOLLECTIVE ;  /* 0x000000000000791b */ /* 0x003fe20003800000 */
.L_x_3276:
        /* <DEDUP_REMOVED lines=11> */
.L_x_3277:
        /* <DEDUP_REMOVED lines=8> */
.L_x_3278:
[----:B------:R-:W-:Y:S02]  /*2a40*/  IMAD.MOV.U32 R3, RZ, RZ, R2 ;  /* 0x000000ffff037224 */ /* 0x000fe400078e0002 */
[----:B------:R-:W-:Y:S01]  /*2a50*/  IMAD.MOV.U32 R52, RZ, RZ, R0 ;  /* 0x000000ffff347224 */ /* 0x000fe200078e0000 */
[----:B------:R-:W-:-:S07]  /*2a60*/  MOV R0, 0x10 ;  /* 0x0000001000007802 */ /* 0x000fce0000000f00 */
[----:B------:R-:W-:Y:S05]  /*2a70*/  WARPSYNC.COLLECTIVE R50, `(.L_x_3279) ;  /* 0x0000000032087348 */ /* 0x000fea0003c00000 */
[----:B------:R0:W1:Y:S02]  /*2a80*/  SHFL.UP P6, R0, R3, R0, R49 ;  /* 0x0400000003007389 */ /* 0x00006400000c0031 */
[----:B01----:R-:W-:Y:S01]  /*2a90*/  ENDCOLLECTIVE ;  /* 0x000000000000791b */ /* 0x003fe20003800000 */
.L_x_3279:
        /* <DEDUP_REMOVED lines=11> */
.L_x_3280:
        /* <DEDUP_REMOVED lines=8> */
.L_x_3281:
[----:B------:R-:W-:Y:S02]  /*2bd0*/  IMAD.MOV.U32 R3, RZ, RZ, R2 ;  /* 0x000000ffff037224 */ /* 0x000fe400078e0002 */
[----:B------:R-:W-:Y:S01]  /*2be0*/  IMAD.MOV.U32 R4, RZ, RZ, R0 ;  /* 0x000000ffff047224 */ /* 0x000fe200078e0000 */
[----:B------:R-:W-:-:S11]  /*2bf0*/  HFMA2.MMA R0, -RZ, RZ, 0, 5.9604644775390625e-08 ;  /* 0x00000001ff007435 */ /* 0x000fd600000001ff */
[----:B------:R-:W-:Y:S05]  /*2c00*/  WARPSYNC.COLLECTIVE R50, `(.L_x_3282) ;  /* 0x0000000032087348 */ /* 0x000fea0003c00000 */
[----:B------:R0:W1:Y:S02]  /*2c10*/  SHFL.UP P6, R0, R3, R0, R49 ;  /* 0x0400000003007389 */ /* 0x00006400000c0031 */
[----:B01----:R-:W-:Y:S01]  /*2c20*/  ENDCOLLECTIVE ;  /* 0x000000000000791b */ /* 0x003fe20003800000 */
.L_x_3282:
[----:B------:R-:W-:Y:S01]  /*2c30*/  IMAD.MOV.U32 R2, RZ, RZ, R0 ;  /* 0x000000ffff027224 */ /* 0x000fe200078e0000 */
[----:B------:R-:W-:Y:S06]  /*2c40*/  BRA `(.L_x_3283) ;  /* 0xffffffec00207947 */ /* 0x000fec000383ffff */
.L_x_3284:
        /* <DEDUP_REMOVED lines=11> */
.L_x_4503:


//--------------------- .text._Z30group_norm_nhwc_fwd_sum_kernelI11Bf16IOFp16WLi256EEv26Group_norm_nhwc_fwd_params --------------------------
	.section	.text._Z30group_norm_nhwc_fwd_sum_kernelI11Bf16IOFp16WLi256EEv26Group_norm_nhwc_fwd_params,"ax",@progbits
	.align	128
        .global         _Z30group_norm_nhwc_fwd_sum_kernelI11Bf16IOFp16WLi256EEv26Group_norm_nhwc_fwd_params
        .type           _Z30group_norm_nhwc_fwd_sum_kernelI11Bf16IOFp16WLi256EEv26Group_norm_nhwc_fwd_params,@function
        .size           _Z30group_norm_nhwc_fwd_sum_kernelI11Bf16IOFp16WLi256EEv26Group_norm_nhwc_fwd_params,(.L_x_4504 - _Z30group_norm_nhwc_fwd_sum_kernelI11Bf16IOFp16WLi256EEv26Group_norm_nhwc_fwd_params)
        .other          _Z30group_norm_nhwc_fwd_sum_kernelI11Bf16IOFp16WLi256EEv26Group_norm_nhwc_fwd_params,@"STO_CUDA_ENTRY STV_DEFAULT"
_Z30group_norm_nhwc_fwd_sum_kernelI11Bf16IOFp16WLi256EEv26Group_norm_nhwc_fwd_params:
.text._Z30group_norm_nhwc_fwd_sum_kernelI11Bf16IOFp16WLi256EEv26Group_norm_nhwc_fwd_params:
        /* <DEDUP_REMOVED lines=41> */
.L_x_3287:
        /* <DEDUP_REMOVED lines=27> */
.L_x_3286:
        /* <DEDUP_REMOVED lines=15> */
.L_x_3288:
        /* <DEDUP_REMOVED lines=96> */
.L_x_3285:
        /* <DEDUP_REMOVED lines=159> */
.L_x_3309:
        /* <DEDUP_REMOVED lines=62> */
.L_x_3289:
        /* <DEDUP_REMOVED lines=43> */
.L_x_3290:
        /* <DEDUP_REMOVED lines=11> */
.L_x_3291:
[----:B------:R-:W-:Y:S01]  /*1c60*/  MOV R3, R5 ;  /* 0x0000000500037202 */ /* 0x000fe20000000f00 */
[----:B------:R-:W-:Y:S02]  /*1c70*/  IMAD.MOV.U32 R33, RZ, RZ, R0 ;  /* 0x000000ffff217224 */ /* 0x000fe400078e0000 */
[----:B------:R-:W-:Y:S02]  /*1c80*/  IMAD.MOV.U32 R0, RZ, RZ, 0x1 ;  /* 0x00000001ff007424 */ /* 0x000fe400078e00ff */
[----:B------:R-:W-:-:S07]  /*1c90*/  @P2 IMAD.IADD R6, R6, 0x1, R33 ;  /* 0x0000000106062824 */ /* 0x000fce00078e0221 */
[----:B------:R-:W-:Y:S05]  /*1ca0*/  WARPSYNC.COLLECTIVE R32, `(.L_x_3292) ;  /* 0x0000000020087348 */ /* 0x000fea0003c00000 */
[----:B------:R0:W1:Y:S02]  /*1cb0*/  SHFL.UP P0, R0, R3, R0, R31 ;  /* 0x0400000003007389 */ /* 0x000064000000001f */
[----:B01----:R-:W-:Y:S01]  /*1cc0*/  ENDCOLLECTIVE ;  /* 0x000000000000791b */ /* 0x003fe20003800000 */
.L_x_3292:
[----:B------:R-:W-:Y:S02]  /*1cd0*/  IMAD.MOV.U32 R3, RZ, RZ, R4 ;  /* 0x000000ffff037224 */ /* 0x000fe400078e0004 */
[----:B------:R-:W-:-:S05]  /*1ce0*/  FADD.FTZ R0, R5, R0 ;  /* 0x0000000005007221 */ /* 0x000fca0000010000 */
[----:B------:R-:W-:Y:S01]  /*1cf0*/  @P2 FSEL R5, R0, R5, !P1 ;  /* 0x0000000500052208 */ /* 0x000fe20004800000 */
[----:B------:R-:W-:-:S11]  /*1d00*/  HFMA2.MMA R0, -RZ, RZ, 0, 5.9604644775390625e-08 ;  /* 0x00000001ff007435 */ /* 0x000fd600000001ff */
[----:B------:R-:W-:Y:S05]  /*1d10*/  WARPSYNC.COLLECTIVE R32, `(.L_x_3293) ;  /* 0x0000000020087348 */ /* 0x000fea0003c00000 */
[----:B------:R0:W1:Y:S02]  /*1d20*/  SHFL.UP P0, R0, R3, R0, R31 ;  /* 0x0400000003007389 */ /* 0x000064000000001f */
[----:B01----:R-:W-:Y:S01]  /*1d30*/  ENDCOLLECTIVE ;  /* 0x000000000000791b */ /* 0x003fe20003800000 */
.L_x_3293:
        /* <DEDUP_REMOVED lines=11> */
.L_x_3294:
[----:B------:R-:W-:Y:S01]  /*1df0*/  IMAD.MOV.U32 R3, RZ, RZ, R5 ;  /* 0x000000ffff037224 */ /* 0x000fe200078e0005 */
[----:B------:R-:W-:Y:S01]  /*1e00*/  MOV R33, R0 ;  /* 0x0000000000217202 */ /* 0x000fe20000000f00 */
[----:B------:R-:W-:-:S03]  /*1e10*/  IMAD.MOV.U32 R0, RZ, RZ, 0x2 ;  /* 0x00000002ff007424 */ /* 0x000fc600078e00ff */
[----:B------:R-:W-:-:S07]  /*1e20*/  @P1 IADD3 R6, R6, R33, RZ ;  /* 0x0000002106061210 */ /* 0x000fce0007ffe0ff */
[----:B------:R-:W-:Y:S05]  /*1e30*/  WARPSYNC.COLLECTIVE R32, `(.L_x_3295) ;  /* 0x0000000020087348 */ /* 0x000fea0003c00000 */
[----:B------:R0:W1:Y:S02]  /*1e40*/  SHFL.UP P0, R0, R3, R0, R31 ;  /* 0x0400000003007389 */ /* 0x000064000000001f */
[----:B01----:R-:W-:Y:S01]  /*1e50*/  ENDCOLLECTIVE ;  /* 0x000000000000791b */ /* 0x003fe20003800000 */
.L_x_3295:
[----:B------:R-:W-:Y:S01]  /*1e60*/  MOV R3, R4 ;  /* 0x0000000400037202 */ /* 0x000fe20000000f00 */
[----:B------:R-:W-:-:S05]  /*1e70*/  FADD.FTZ R0, R5, R0 ;  /* 0x0000000005007221 */ /* 0x000fca0000010000 */
[----:B------:R-:W-:Y:S01]  /*1e80*/  @P1 FSEL R5, R0, R5, !P2 ;  /* 0x0000000500051208 */ /* 0x000fe20005000000 */
[----:B------:R-:W-:-:S07]  /*1e90*/  IMAD.MOV.U32 R0, RZ, RZ, 0x2 ;  /* 0x00000002ff007424 */ /* 0x000fce00078e00ff */
[----:B------:R-:W-:Y:S05]  /*1ea0*/  WARPSYNC.COLLECTIVE R32, `(.L_x_3296) ;  /* 0x0000000020087348 */ /* 0x000fea0003c00000 */
[----:B------:R0:W1:Y:S02]  /*1eb0*/  SHFL.UP P0, R0, R3, R0, R31 ;  /* 0x0400000003007389 */ /* 0x000064000000001f */
[----:B01----:R-:W-:Y:S01]  /*1ec0*/  ENDCOLLECTIVE ;  /* 0x000000000000791b */ /* 0x003fe20003800000 */
.L_x_3296:
        /* <DEDUP_REMOVED lines=11> */
.L_x_3297:
[----:B------:R-:W-:Y:S02]  /*1f80*/  IMAD.MOV.U32 R3, RZ, RZ, R5 ;  /* 0x000000ffff037224 */ /* 0x000fe400078e0005 */
[----:B------:R-:W-:Y:S01]  /*1f90*/  IMAD.MOV.U32 R33, RZ, RZ, R0 ;  /* 0x000000ffff217224 */ /* 0x000fe200078e0000 */
[----:B------:R-:W-:-:S03]  /*1fa0*/  MOV R0, 0x4 ;  /* 0x0000000400007802 */ /* 0x000fc60000000f00 */
[----:B------:R-:W-:-:S07]  /*1fb0*/  @P1 IMAD.IADD R6, R6, 0x1, R33 ;  /* 0x0000000106061824 */ /* 0x000fce00078e0221 */
[----:B------:R-:W-:Y:S05]  /*1fc0*/  WARPSYNC.COLLECTIVE R32, `(.L_x_3298) ;  /* 0x0000000020087348 */ /* 0x000fea0003c00000 */
[----:B------:R0:W1:Y:S02]  /*1fd0*/  SHFL.UP P0, R0, R3, R0, R31 ;  /* 0x0400000003007389 */ /* 0x000064000000001f */
[----:B01----:R-:W-:Y:S01]  /*1fe0*/  ENDCOLLECTIVE ;  /* 0x000000000000791b */ /* 0x003fe20003800000 */
.L_x_3298:
[----:B------:R-:W-:Y:S02]  /*1ff0*/  IMAD.MOV.U32 R3, RZ, RZ, R4 ;  /* 0x000000ffff037224 */ /* 0x000fe400078e0004 */
[----:B------:R-:W-:-:S05]  /*2000*/  FADD.FTZ R0, R5, R0 ;  /* 0x0000000005007221 */ /* 0x000fca0000010000 */
[----:B------:R-:W-:Y:S01]  /*2010*/  @P1 FSEL R5, R0, R5, !P2 ;  /* 0x0000000500051208 */ /* 0x000fe20005000000 */
[----:B------:R-:W-:-:S07]  /*2020*/  IMAD.MOV.U32 R0, RZ, RZ, 0x4 ;  /* 0x00000004ff007424 */ /* 0x000fce00078e00ff */
[----:B------:R-:W-:Y:S05]  /*2030*/  WARPSYNC.COLLECTIVE R32, `(.L_x_3299) ;  /* 0x0000000020087348 */ /* 0x000fea0003c00000 */
[----:B------:R0:W1:Y:S02]  /*2040*/  SHFL.UP P0, R0, R3, R0, R31 ;  /* 0x0400000003007389 */ /* 0x000064000000001f */
[----:B01----:R-:W-:Y:S01]  /*2050*/  ENDCOLLECTIVE ;  /* 0x000000000000791b */ /* 0x003fe20003800000 */
.L_x_3299:
        /* <DEDUP_REMOVED lines=11> */
.L_x_3300:
[----:B------:R-:W-:Y:S01]  /*2110*/  MOV R3, R5 ;  /* 0x0000000500037202 */ /* 0x000fe20000000f00 */
[----:B------:R-:W-:Y:S02]  /*2120*/  IMAD.MOV.U32 R33, RZ, RZ, R0 ;  /* 0x000000ffff217224 */ /* 0x000fe400078e0000 */
[----:B------:R-:W-:Y:S02]  /*2130*/  IMAD.MOV.U32 R0, RZ, RZ, 0x8 ;  /* 0x00000008ff007424 */ /* 0x000fe400078e00ff */
[----:B------:R-:W-:-:S07]  /*2140*/  @P1 IMAD.IADD R6, R6, 0x1, R33 ;  /* 0x0000000106061824 */ /* 0x000fce00078e0221 */
[----:B------:R-:W-:Y:S05]  /*2150*/  WARPSYNC.COLLECTIVE R32, `(.L_x_3301) ;  /* 0x0000000020087348 */ /* 0x000fea0003c00000 */
[----:B------:R0:W1:Y:S02]  /*2160*/  SHFL.UP P0, R0, R3, R0, R31 ;  /* 0x0400000003007389 */ /* 0x000064000000001f */
[----:B01----:R-:W-:Y:S01]  /*2170*/  ENDCOLLECTIVE ;  /* 0x000000000000791b */ /* 0x003fe20003800000 */
.L_x_3301:
[----:B------:R-:W-:Y:S02]  /*2180*/  IMAD.MOV.U32 R3, RZ, RZ, R4 ;  /* 0x000000ffff037224 */ /* 0x000fe400078e0004 */
[----:B------:R-:W-:-:S05]  /*2190*/  FADD.FTZ R0, R5, R0 ;  /* 0x0000000005007221 */ /* 0x000fca0000010000 */
[----:B------:R-:W-:Y:S01]  /*21a0*/  @P1 FSEL R5, R0, R5, !P2 ;  /* 0x0000000500051208 */ /* 0x000fe20005000000 */
[----:B------:R-:W-:-:S11]  /*21b0*/  HFMA2.MMA R0, -RZ, RZ, 0, 4.76837158203125e-07 ;  /* 0x00000008ff007435 */ /* 0x000fd600000001ff */
[----:B------:R-:W-:Y:S05]  /*21c0*/  WARPSYNC.COLLECTIVE R32, `(.L_x_3302) ;  /* 0x0000000020087348 */ /* 0x000fea0003c00000 */
[----:B------:R0:W1:Y:S02]  /*21d0*/  SHFL.UP P0, R0, R3, R0, R31 ;  /* 0x0400000003007389 */ /* 0x000064000000001f */
[----:B01----:R-:W-:Y:S01]  /*21e0*/  ENDCOLLECTIVE ;  /* 0x000000000000791b */ /* 0x003fe20003800000 */
.L_x_3302:
        /* <DEDUP_REMOVED lines=11> */
.L_x_3303:
        /* <DEDUP_REMOVED lines=8> */
.L_x_3304:
[----:B------:R-:W-:Y:S02]  /*2320*/  IMAD.MOV.U32 R3, RZ, RZ, R4 ;  /* 0x000000ffff037224 */ /* 0x000fe400078e0004 */
[----:B------:R-:W-:Y:S01]  /*2330*/  IMAD.MOV.U32 R36, RZ, RZ, R0 ;  /* 0x000000ffff247224 */ /* 0x000fe200078e0000 */
[----:B------:R-:W-:-:S03]  /*2340*/  MOV R0, 0x10 ;  /* 0x0000001000007802 */ /* 0x000fc60000000f00 */
[----:B------:R-:W-:-:S07]  /*2350*/  FADD.FTZ R36, R5, R36 ;  /* 0x0000002405247221 */ /* 0x000fce0000010000 */
[----:B------:R-:W-:Y:S05]  /*2360*/  WARPSYNC.COLLECTIVE R32, `(.L_x_3305) ;  /* 0x0000000020087348 */ /* 0x000fea0003c00000 */
[----:B------:R0:W1:Y:S02]  /*2370*/  SHFL.UP P0, R0, R3, R0, R31 ;  /* 0x0400000003007389 */ /* 0x000064000000001f */
[----:B01----:R-:W-:Y:S01]  /*2380*/  ENDCOLLECTIVE ;  /* 0x000000000000791b */ /* 0x003fe20003800000 */
.L_x_3305:
        /* <DEDUP_REMOVED lines=10> */
.L_x_3306:
        /* <DEDUP_REMOVED lines=8> */
.L_x_3307:
[----:B------:R-:W-:Y:S02]  /*24b0*/  IMAD.MOV.U32 R3, RZ, RZ, R4 ;  /* 0x000000ffff037224 */ /* 0x000fe400078e0004 */
[----:B------:R-:W-:Y:S01]  /*24c0*/  IMAD.MOV.U32 R5, RZ, RZ, R0 ;  /* 0x000000ffff057224 */ /* 0x000fe200078e0000 */
[----:B------:R-:W-:-:S11]  /*24d0*/  HFMA2.MMA R0, -RZ, RZ, 0, 5.9604644775390625e-08 ;  /* 0x00000001ff007435 */ /* 0x000fd600000001ff */
[----:B------:R-:W-:Y:S05]  /*24e0*/  WARPSYNC.COLLECTIVE R32, `(.L_x_3308) ;  /* 0x0000000020087348 */ /* 0x000fea0003c00000 */
[----:B------:R0:W1:Y:S02]  /*24f0*/  SHFL.UP P0, R0, R3, R0, R31 ;  /* 0x0400000003007389 */ /* 0x000064000000001f */
[----:B01----:R-:W-:Y:S01]  /*2500*/  ENDCOLLECTIVE ;  /* 0x000000000000791b */ /* 0x003fe20003800000 */
.L_x_3308:
[----:B------:R-:W-:Y:S01]  /*2510*/  IMAD.MOV.U32 R4, RZ, RZ, R0 ;  /* 0x000000ffff047224 */ /* 0x000fe200078e0000 */
[----:B------:R-:W-:Y:S06]  /*2520*/  BRA `(.L_x_3309) ;  /* 0xffffffec00fc7947 */ /* 0x000fec000383ffff */
.L_x_3310:
        /* <DEDUP_REMOVED lines=13> */
.L_x_4504:


//--------------------- .text._Z30group_norm_nhwc_fwd_sum_kernelI11Bf16IOFp16WLi120EEv26Group_norm_nhwc_fwd_params --------------------------
	.section	.text._Z30group_norm_nhwc_fwd_sum_kernelI11Bf16IOFp16WLi120EEv26Group_norm_nhwc_fwd_params,"ax",@progbits
	.align	128
        .global         _Z30group_norm_nhwc_fwd_sum_kernelI11Bf16IOFp16WLi120EEv26Group_norm_nhwc_fwd_params
        .type           _Z30group_norm_nhwc_fwd_sum_kernelI11Bf16IOFp16WLi120EEv26Group_norm_nhwc_fwd_params,@function
        .size           _Z30group_norm_nhwc_fwd_sum_kernelI11Bf16IOFp16WLi120EEv26Group_norm_nhwc_fwd_params,(.L_x_4505 - _Z30group_norm_nhwc_fwd_sum_kernelI11Bf16IOFp16WLi120EEv26Group_norm_nhwc_fwd_params)
        .other          _Z30group_norm_nhwc_fwd_sum_kernelI11Bf16IOFp16WLi120EEv26Group_norm_nhwc_fwd_params,@"STO_CUDA_ENTRY STV_DEFAULT"
_Z30group_norm_nhwc_fwd_sum_kernelI11Bf16IOFp16WLi120EEv26Group_norm_nhwc_fwd_params:
.text._Z30group_norm_nhwc_fwd_sum_kernelI11Bf16IOFp16WLi120EEv26Group_norm_nhwc_fwd_params:
        /* <DEDUP_REMOVED lines=40> */
.L_x_3313:
        /* <DEDUP_REMOVED lines=28> */
.L_x_3312:
        /* <DEDUP_REMOVED lines=9> */
.L_x_3314:
        /* <DEDUP_REMOVED lines=97> */
.L_x_3311:
        /* <DEDUP_REMOVED lines=70> */
.L_x_3330:
        /* <DEDUP_REMOVED lines=12> */
.L_x_3318:
[----:B------:R-:W-:Y:S05]  /*1000*/  BSYNC B0 ;  /* 0x0000000000007941 */ /* 0x000fea0003800000 */
.L_x_3317:
[----:B------:R-:W-:-:S13]  /*1010*/  R2UR UR4, R11 ;  /* 0x000000000b0472ca */ /* 0x000fda00000e0000 */
[----:B------:R-:W-:Y:S05]  /*1020*/  BRA.DIV UR4, `(.L_x_3319) ;  /* 0x0000000a04907947 */ /* 0x000fea000b800000 */
[----:B------:R-:W-:Y:S01]  /*1030*/  NOP ;  /* 0x0000000000007918 */ /* 0x000fe20000000000 */
[----:B------:R1:W-:Y:S04]  /*1040*/  STS [R10+0xc0], R3 ;  /* 0x0000c0030a007388 */ /* 0x0003e80000000800 */
[----:B------:R1:W-:Y:S04]  /*1050*/  STS [R10+0xc4], R12 ;  /* 0x0000c40c0a007388 */ /* 0x0003e80000000800 */
[----:B------:R1:W-:Y:S01]  /*1060*/  STS [R10+0xc8], R13 ;  /* 0x0000c80d0a007388 */ /* 0x0003e20000000800 */
[----:B------:R-:W-:Y:S01]  /*1070*/  NOP ;  /* 0x0000000000007918 */ /* 0x000fe20000000000 */
.L_x_3334:
        /* <DEDUP_REMOVED lines=12> */
.L_x_3321:
[----:B------:R-:W-:Y:S05]  /*1140*/  BSYNC B0 ;  /* 0x0000000000007941 */ /* 0x000fea0003800000 */
.L_x_3320:
[----:B------:R-:W-:-:S13]  /*1150*/  R2UR UR4, R11 ;  /* 0x000000000b0472ca */ /* 0x000fda00000e0000 */
[----:B------:R-:W-:Y:S05]  /*1160*/  BRA.DIV UR4, `(.L_x_3322) ;  /* 0x0000000a04707947 */ /* 0x000fea000b800000 */
[----:B------:R-:W-:Y:S01]  /*1170*/  NOP ;  /* 0x0000000000007918 */ /* 0x000fe20000000000 */
[----:B------:R2:W-:Y:S04]  /*1180*/  STS [R10+0xc0], R3 ;  /* 0x0000c0030a007388 */ /* 0x0005e80000000800 */
[----:B------:R2:W-:Y:S04]  /*1190*/  STS [R10+0xc4], R12 ;  /* 0x0000c40c0a007388 */ /* 0x0005e80000000800 */
[----:B------:R2:W-:Y:S01]  /*11a0*/  STS [R10+0xc8], R13 ;  /* 0x0000c80d0a007388 */ /* 0x0005e20000000800 */
[----:B------:R-:W-:Y:S01]  /*11b0*/  NOP ;  /* 0x0000000000007918 */ /* 0x000fe20000000000 */
.L_x_3338:
        /* <DEDUP_REMOVED lines=12> */
.L_x_3324:
[----:B------:R-:W-:Y:S05]  /*1280*/  BSYNC B0 ;  /* 0x0000000000007941 */ /* 0x000fea0003800000 */
.L_x_3323:
[----:B------:R-:W-:-:S13]  /*1290*/  R2UR UR4, R11 ;  /* 0x000000000b0472ca */ /* 0x000fda00000e0000 */
[----:B------:R-:W-:Y:S05]  /*12a0*/  BRA.DIV UR4, `(.L_x_3325) ;  /* 0x0000000a04507947 */ /* 0x000fea000b800000 */
[----:B------:R-:W-:Y:S01]  /*12b0*/  NOP ;  /* 0x0000000000007918 */ /* 0x000fe20000000000 */
[----:B------:R3:W-:Y:S04]  /*12c0*/  STS [R10+0xc0], R3 ;  /* 0x0000c0030a007388 */ /* 0x0007e80000000800 */
[----:B------:R3:W-:Y:S04]  /*12d0*/  STS [R10+0xc4], R12 ;  /* 0x0000c40c0a007388 */ /* 0x0007e80000000800 */
[----:B------:R3:W-:Y:S01]  /*12e0*/  STS [R10+0xc8], R13 ;  /* 0x0000c80d0a007388 */ /* 0x0007e20000000800 */
[----:B------:R-:W-:Y:S01]  /*12f0*/  NOP ;  /* 0x0000000000007918 */ /* 0x000fe20000000000 */
.L_x_3342:
        /* <DEDUP_REMOVED lines=12> */
.L_x_3327:
[----:B------:R-:W-:Y:S05]  /*13c0*/  BSYNC B0 ;  /* 0x0000000000007941 */ /* 0x000fea0003800000 */
.L_x_3326:
        /* <DEDUP_REMOVED lines=25> */
.L_x_3348:
        /* <DEDUP_REMOVED lines=46> */
.L_x_3315:
        /* <DEDUP_REMOVED lines=31> */
.L_x_3316:
[----:B0-----:R-:W-:Y:S05]  /*1a30*/  WARPSYNC.COLLECTIVE R11, `(.L_x_3329) ;  /* 0x000000000b087348 */ /* 0x001fea0003c00000 */
[----:B------:R-:W-:Y:S01]  /*1a40*/  NOP ;  /* 0x0000000000007918 */ /* 0x000fe20000000000 */
[----:B0-----:R-:W-:Y:S01]  /*1a50*/  ENDCOLLECTIVE ;  /* 0x000000000000791b */ /* 0x001fe20003800000 */
.L_x_3329:
[----:B------:R-:W-:Y:S05]  /*1a60*/  BRA `(.L_x_3330) ;  /* 0xfffffff400347947 */ /* 0x000fea000383ffff */
.L_x_3319:
[----:B------:R-:W-:Y:S01]  /*1a70*/  BSSY B0, `(.L_x_3331) ;  /* 0x0000004000007945 */ /* 0x000fe20003800000 */
[----:B0-----:R-:W-:Y:S05]  /*1a80*/  WARPSYNC.COLLECTIVE R11, `(.L_x_3332) ;  /* 0x000000000b087348 */ /* 0x001fea0003c00000 */
[----:B------:R-:W-:Y:S01]  /*1a90*/  NOP ;  /* 0x0000000000007918 */ /* 0x000fe20000000000 */
[----:B0-----:R-:W-:Y:S01]  /*1aa0*/  ENDCOLLECTIVE ;  /* 0x000000000000791b */ /* 0x001fe20003800000 */
.L_x_3332:
[----:B------:R-:W-:Y:S05]  /*1ab0*/  BSYNC B0 ;  /* 0x0000000000007941 */ /* 0x000fea0003800000 */
.L_x_3331:
[----:B------:R0:W-:Y:S04]  /*1ac0*/  STS [R10+0xc0], R3 ;  /* 0x0000c0030a007388 */ /* 0x0001e80000000800 */
[----:B------:R0:W-:Y:S04]  /*1ad0*/  STS [R10+0xc4], R12 ;  /* 0x0000c40c0a007388 */ /* 0x0001e80000000800 */
[----:B------:R0:W-:Y:S02]  /*1ae0*/  STS [R10+0xc8], R13 ;  /* 0x0000c80d0a007388 */ /* 0x0001e40000000800 */
[----:B0-----:R-:W-:Y:S05]  /*1af0*/  WARPSYNC.COLLECTIVE R11, `(.L_x_3333) ;  /* 0x000000000b087348 */ /* 0x001fea0003c00000 */
[----:B------:R-:W-:Y:S01]  /*1b00*/  NOP ;  /* 0x0000000000007918 */ /* 0x000fe20000000000 */
[----:B0-----:R-:W-:Y:S01]  /*1b10*/  ENDCOLLECTIVE ;  /* 0x000000000000791b */ /* 0x001fe20003800000 */
.L_x_3333:
[----:B------:R-:W-:Y:S05]  /*1b20*/  BRA `(.L_x_3334) ;  /* 0xfffffff400547947 */ /* 0x000fea000383ffff */
.L_x_3322:
[----:B------:R-:W-:Y:S01]  /*1b30*/  BSSY B0, `(.L_x_3335) ;  /* 0x0000004000007945 */ /* 0x000fe20003800000 */
[----:B01----:R-:W-:Y:S05]  /*1b40*/  WARPSYNC.COLLECTIVE R11, `(.L_x_3336) ;  /* 0x000000000b087348 */ /* 0x003fea0003c00000 */
[----:B------:R-:W-:Y:S01]  /*1b50*/  NOP ;  /* 0x0000000000007918 */ /* 0x000fe20000000000 */
[----:B01----:R-:W-:Y:S01]  /*1b60*/  ENDCOLLECTIVE ;  /* 0x000000000000791b */ /* 0x003fe20003800000 */
.L_x_3336:
[----:B------:R-:W-:Y:S05]  /*1b70*/  BSYNC B0 ;  /* 0x0000000000007941 */ /* 0x000fea0003800000 */
.L_x_3335:
[----:B------:R0:W-:Y:S04]  /*1b80*/  STS [R10+0xc0], R3 ;  /* 0x0000c0030a007388 */ /* 0x0001e80000000800 */
[----:B------:R0:W-:Y:S04]  /*1b90*/  STS [R10+0xc4], R12 ;  /* 0x0000c40c0a007388 */ /* 0x0001e80000000800 */
[----:B------:R0:W-:Y:S02]  /*1ba0*/  STS [R10+0xc8], R13 ;  /* 0x0000c80d0a007388 */ /* 0x0001e40000000800 */
[----:B0-----:R-:W-:Y:S05]  /*1bb0*/  WARPSYNC.COLLECTIVE R11, `(.L_x_3337) ;  /* 0x000000000b087348 */ /* 0x001fea0003c00000 */
[----:B------:R-:W-:Y:S01]  /*1bc0*/  NOP ;  /* 0x0000000000007918 */ /* 0x000fe20000000000 */
[----:B0-----:R-:W-:Y:S01]  /*1bd0*/  ENDCOLLECTIVE ;  /* 0x000000000000791b */ /* 0x001fe20003800000 */
.L_x_3337:
[----:B------:R-:W-:Y:S05]  /*1be0*/  BRA `(.L_x_3338) ;  /* 0xfffffff400747947 */ /* 0x000fea000383ffff */
.L_x_3325:
[----:B------:R-:W-:Y:S01]  /*1bf0*/  BSSY B0, `(.L_x_3339) ;  /* 0x0000004000007945 */ /* 0x000fe20003800000 */
[----:B012---:R-:W-:Y:S05]  /*1c00*/  WARPSYNC.COLLECTIVE R11, `(.L_x_3340) ;  /* 0x000000000b087348 */ /* 0x007fea0003c00000 */
[----:B------:R-:W-:Y:S01]  /*1c10*/  NOP ;  /* 0x0000000000007918 */ /* 0x000fe20000000000 */
[----:B012---:R-:W-:Y:S01]  /*1c20*/  ENDCOLLECTIVE ;  /* 0x000000000000791b */ /* 0x007fe20003800000 */
.L_x_3340:
[----:B------:R-:W-:Y:S05]  /*1c30*/  BSYNC B0 ;  /* 0x0000000000007941 */ /* 0x000fea0003800000 */
.L_x_3339:
[----:B------:R0:W-:Y:S04]  /*1c40*/  STS [R10+0xc0], R3 ;  /* 0x0000c0030a007388 */ /* 0x0001e80000000800 */
[----:B------:R0:W-:Y:S04]  /*1c50*/  STS [R10+0xc4], R12 ;  /* 0x0000c40c0a007388 */ /* 0x0001e80000000800 */
[----:B------:R0:W-:Y:S02]  /*1c60*/  STS [R10+0xc8], R13 ;  /* 0x0000c80d0a007388 */ /* 0x0001e40000000800 */
[----:B0-----:R-:W-:Y:S05]  /*1c70*/  WARPSYNC.COLLECTIVE R11, `(.L_x_3341) ;  /* 0x000000000b087348 */ /* 0x001fea0003c00000 */
[----:B------:R-:W-:Y:S01]  /*1c80*/  NOP ;  /* 0x0000000000007918 */ /* 0x000fe20000000000 */
[----:B0-----:R-:W-:Y:S01]  /*1c90*/  ENDCOLLECTIVE ;  /* 0x000000000000791b */ /* 0x001fe20003800000 */
.L_x_3341:
[----:B------:R-:W-:Y:S05]  /*1ca0*/  BRA `(.L_x_3342) ;  /* 0xfffffff400947947 */ /* 0x000fea000383ffff */
.L_x_3328:
[----:B------:R-:W-:Y:S01]  /*1cb0*/  BSSY B0, `(.L_x_3343) ;  /* 0x0000005000007945 */ /* 0x000fe20003800000 */
[----:B------:R-:W-:-:S13]  /*1cc0*/  ISETP.GE.U32.AND P0, PT, R2, 0x10, PT ;  /* 0x000000100200780c */ /* 0x000fda0003f06070 */
[----:B0123--:R-:W-:Y:S05]  /*1cd0*/  WARPSYNC.COLLECTIVE R11, `(.L_x_3344) ;  /* 0x000000000b087348 */ /* 0x00ffea0003c00000 */
[----:B------:R-:W-:Y:S01]  /*1ce0*/  NOP ;  /* 0x0000000000007918 */ /* 0x000fe20000000000 */
[----:B0123--:R-:W-:Y:S01]  /*1cf0*/  ENDCOLLECTIVE ;  /* 0x000000000000791b */ /* 0x00ffe20003800000 */
.L_x_3344:
[----:B------:R-:W-:Y:S05]  /*1d00*/  BSYNC B0 ;  /* 0x0000000000007941 */ /* 0x000fea0003800000 */
.L_x_3343:
[----:B------:R0:W-:Y:S01]  /*1d10*/  STS [R10+0xc0], R3 ;  /* 0x0000c0030a007388 */ /* 0x0001e20000000800 */
[----:B------:R-:W-:-:S03]  /*1d20*/  ISETP.NE.OR P1, PT, R3, RZ, !P0 ;  /* 0x000000ff0300720c */ /* 0x000fc60004725670 */
[----:B------:R0:W-:Y:S04]  /*1d30*/  STS [R10+0xc4], R12 ;  /* 0x0000c40c0a007388 */ /* 0x0001e80000000800 */
[----:B------:R0:W-:Y:S06]  /*1d40*/  STS [R10+0xc8], R13 ;  /* 0x0000c80d0a007388 */ /* 0x0001ec0000000800 */
[----:B0-----:R-:W-:Y:S05]  /*1d50*/  WARPSYNC.COLLECTIVE R11, `(.L_x_3345) ;  /* 0x000000000b087348 */ /* 0x001fea0003c00000 */
[----:B------:R-:W-:Y:S01]  /*1d60*/  NOP ;  /* 0x0000000000007918 */ /* 0x000fe20000000000 */
[----:B0-----:R-:W-:Y:S01]  /*1d70*/  ENDCOLLECTIVE ;  /* 0x000000000000791b */ /* 0x001fe20003800000 */
.L_x_3345:
        /* <DEDUP_REMOVED lines=9> */
.L_x_3346:
        /* <DEDUP_REMOVED lines=9> */
.L_x_3347:
[----:B------:R-:W-:Y:S05]  /*1ea0*/  BRA `(.L_x_3348) ;  /* 0xfffffff400ac7947 */ /* 0x000fea000383ffff */
.L_x_3349:
        /* <DEDUP_REMOVED lines=13> */
.L_x_4505:


//--------------------- .text._Z30group_norm_nhwc_fwd_sum_kernelI11Bf16IOFp16WLi140EEv26Group_norm_nhwc_fwd_params --------------------------
	.section	.text._Z30group_norm_nhwc_fwd_sum_kernelI11Bf16IOFp16WLi140EEv26Group_norm_nhwc_fwd_params,"ax",@progbits
	.align	128
        .global         _Z30group_norm_nhwc_fwd_sum_kernelI11Bf16IOFp16WLi140EEv26Group_norm_nhwc_fwd_params
        .type           _Z30group_norm_nhwc_fwd_sum_kernelI11Bf16IOFp16WLi140EEv26Group_norm_nhwc_fwd_params,@function
        .size           _Z30group_norm_nhwc_fwd_sum_kernelI11Bf16IOFp16WLi140EEv26Group_norm_nhwc_fwd_params,(.L_x_4506 - _Z30group_norm_nhwc_fwd_sum_kernelI11Bf16IOFp16WLi140EEv26Group_norm_nhwc_fwd_params)
        .other          _Z30group_norm_nhwc_fwd_sum_kernelI11Bf16IOFp16WLi140EEv26Group_norm_nhwc_fwd_params,@"STO_CUDA_ENTRY STV_DEFAULT"
_Z30group_norm_nhwc_fwd_sum_kernelI11Bf16IOFp16WLi140EEv26Group_norm_nhwc_fwd_params:
.text._Z30group_norm_nhwc_fwd_sum_kernelI11Bf16IOFp16WLi140EEv26Group_norm_nhwc_fwd_params:
        /* <DEDUP_REMOVED lines=40> */
.L_x_3352:
        /* <DEDUP_REMOVED lines=28> */
.L_x_3351:
        /* <DEDUP_REMOVED lines=9> */
.L_x_3353:
        /* <DEDUP_REMOVED lines=97> */
.L_x_3350:
        /* <DEDUP_REMOVED lines=75> */
.L_x_3369:
        /* <DEDUP_REMOVED lines=12> */
.L_x_3357:
[----:B------:R-:W-:Y:S05]  /*1050*/  BSYNC B0 ;  /* 0x0000000000007941 */ /* 0x000fea0003800000 */
.L_x_3356:
[----:B------:R-:W-:-:S13]  /*1060*/  R2UR UR4, R9 ;  /* 0x00000000090472ca */ /* 0x000fda00000e0000 */
[----:B------:R-:W-:Y:S05]  /*1070*/  BRA.DIV UR4, `(.L_x_3358) ;  /* 0x0000000a04c87947 */ /* 0x000fea000b800000 */
[----:B------:R-:W-:Y:S01]  /*1080*/  NOP ;  /* 0x0000000000007918 */ /* 0x000fe20000000000 */
[----:B------:R1:W-:Y:S04]  /*1090*/  STS [R12+0xc0], R7 ;  /* 0x0000c0070c007388 */ /* 0x0003e80000000800 */
[----:B------:R1:W-:Y:S04]  /*10a0*/  STS [R12+0xc4], R11 ;  /* 0x0000c40b0c007388 */ /* 0x0003e80000000800 */
[----:B------:R1:W-:Y:S01]  /*10b0*/  STS [R12+0xc8], R10 ;  /* 0x0000c80a0c007388 */ /* 0x0003e20000000800 */
[----:B------:R-:W-:Y:S01]  /*10c0*/  NOP ;  /* 0x0000000000007918 */ /* 0x000fe20000000000 */
.L_x_3373:
        /* <DEDUP_REMOVED lines=12> */
.L_x_3360:
[----:B------:R-:W-:Y:S05]  /*1190*/  BSYNC B0 ;  /* 0x0000000000007941 */ /* 0x000fea0003800000 */
.L_x_3359:
[----:B------:R-:W-:-:S13]  /*11a0*/  R2UR UR4, R9 ;  /* 0x00000000090472ca */ /* 0x000fda00000e0000 */
[----:B------:R-:W-:Y:S05]  /*11b0*/  BRA.DIV UR4, `(.L_x_3361) ;  /* 0x0000000a04a87947 */ /* 0x000fea000b800000 */
[----:B------:R-:W-:Y:S01]  /*11c0*/  NOP ;  /* 0x0000000000007918 */ /* 0x000fe20000000000 */
[----:B------:R2:W-:Y:S04]  /*11d0*/  STS [R12+0xc0], R7 ;  /* 0x0000c0070c007388 */ /* 0x0005e80000000800 */
[----:B------:R2:W-:Y:S04]  /*11e0*/  STS [R12+0xc4], R11 ;  /* 0x0000c40b0c007388 */ /* 0x0005e80000000800 */
[----:B------:R2:W-:Y:S01]  /*11f0*/  STS [R12+0xc8], R10 ;  /* 0x0000c80a0c007388 */ /* 0x0005e20000000800 */
[----:B------:R-:W-:Y:S01]  /*1200*/  NOP ;  /* 0x0000000000007918 */ /* 0x000fe20000000000 */
.L_x_3377:
        /* <DEDUP_REMOVED lines=12> */
.L_x_3363:
[----:B------:R-:W-:Y:S05]  /*12d0*/  BSYNC B0 ;  /* 0x0000000000007941 */ /* 0x000fea0003800000 */
.L_x_3362:
[----:B------:R-:W-:-:S13]  /*12e0*/  R2UR UR4, R9 ;  /* 0x00000000090472ca */ /* 0x000fda00000e0000 */
[----:B------:R-:W-:Y:S05]  /*12f0*/  BRA.DIV UR4, `(.L_x_3364) ;  /* 0x0000000a04887947 */ /* 0x000fea000b800000 */
[----:B------:R-:W-:Y:S01]  /*1300*/  NOP ;  /* 0x0000000000007918 */ /* 0x000fe20000000000 */
[----:B------:R3:W-:Y:S04]  /*1310*/  STS [R12+0xc0], R7 ;  /* 0x0000c0070c007388 */ /* 0x0007e80000000800 */
[----:B------:R3:W-:Y:S04]  /*1320*/  STS [R12+0xc4], R11 ;  /* 0x0000c40b0c007388 */ /* 0x0007e80000000800 */
[----:B------:R3:W-:Y:S01]  /*1330*/  STS [R12+0xc8], R10 ;  /* 0x0000c80a0c007388 */ /* 0x0007e20000000800 */
[----:B------:R-:W-:Y:S01]  /*1340*/  NOP ;  /* 0x0000000000007918 */ /* 0x000fe20000000000 */
.L_x_3381:
        /* <DEDUP_REMOVED lines=12> */
.L_x_3366:
[----:B------:R-:W-:Y:S05]  /*1410*/  BSYNC B0 ;  /* 0x0000000000007941 */ /* 0x000fea0003800000 */
.L_x_3365:
        /* <DEDUP_REMOVED lines=25> */
.L_x_3387:
        /* <DEDUP_REMOVED lines=58> */
.L_x_3354:
        /* <DEDUP_REMOVED lines=33> */
.L_x_3355:
[----:B0-----:R-:W-:Y:S05]  /*1b60*/  WARPSYNC.COLLECTIVE R9, `(.L_x_3368) ;  /* 0x0000000009087348 */ /* 0x001fea0003c00000 */
[----:B------:R-:W-:Y:S01]  /*1b70*/  NOP ;  /* 0x0000000000007918 */ /* 0x000fe20000000000 */
[----:B0-----:R-:W-:Y:S01]  /*1b80*/  ENDCOLLECTIVE ;  /* 0x000000000000791b */ /* 0x001fe20003800000 */
.L_x_3368:
[----:B------:R-:W-:Y:S05]  /*1b90*/  BRA `(.L_x_3369) ;  /* 0xfffffff000fc7947 */ /* 0x000fea000383ffff */
.L_x_3358:
[----:B------:R-:W-:Y:S01]  /*1ba0*/  BSSY B0, `(.L_x_3370) ;  /* 0x0000004000007945 */ /* 0x000fe20003800000 */
[----:B0-----:R-:W-:Y:S05]  /*1bb0*/  WARPSYNC.COLLECTIVE R9, `(.L_x_3371) ;  /* 0x0000000009087348 */ /* 0x001fea0003c00000 */
[----:B------:R-:W-:Y:S01]  /*1bc0*/  NOP ;  /* 0x0000000000007918 */ /* 0x000fe20000000000 */
[----:B0-----:R-:W-:Y:S01]  /*1bd0*/  ENDCOLLECTIVE ;  /* 0x000000000000791b */ /* 0x001fe20003800000 */
.L_x_3371:
[----:B------:R-:W-:Y:S05]  /*1be0*/  BSYNC B0 ;  /* 0x0000000000007941 */ /* 0x000fea0003800000 */
.L_x_3370:
[----:B------:R0:W-:Y:S04]  /*1bf0*/  STS [R12+0xc0], R7 ;  /* 0x0000c0070c007388 */ /* 0x0001e80000000800 */
[----:B------:R0:W-:Y:S04]  /*1c00*/  STS [R12+0xc4], R11 ;  /* 0x0000c40b0c007388 */ /* 0x0001e80000000800 */
[----:B------:R0:W-:Y:S02]  /*1c10*/  STS [R12+0xc8], R10 ;  /* 0x0000c80a0c007388 */ /* 0x0001e40000000800 */
[----:B0-----:R-:W-:Y:S05]  /*1c20*/  WARPSYNC.COLLECTIVE R9, `(.L_x_3372) ;  /* 0x0000000009087348 */ /* 0x001fea0003c00000 */
[----:B------:R-:W-:Y:S01]  /*1c30*/  NOP ;  /* 0x0000000000007918 */ /* 0x000fe20000000000 */
[----:B0-----:R-:W-:Y:S01]  /*1c40*/  ENDCOLLECTIVE ;  /* 0x000000000000791b */ /* 0x001fe20003800000 */
.L_x_3372:
[----:B------:R-:W-:Y:S05]  /*1c50*/  BRA `(.L_x_3373) ;  /* 0xfffffff4001c7947 */ /* 0x000fea000383ffff */
.L_x_3361:
[----:B------:R-:W-:Y:S01]  /*1c60*/  BSSY B0, `(.L_x_3374) ;  /* 0x0000004000007945 */ /* 0x000fe20003800000 */
[----:B01----:R-:W-:Y:S05]  /*1c70*/  WARPSYNC.COLLECTIVE R9, `(.L_x_3375) ;  /* 0x0000000009087348 */ /* 0x003fea0003c00000 */
[----:B------:R-:W-:Y:S01]  /*1c80*/  NOP ;  /* 0x0000000000007918 */ /* 0x000fe20000000000 */
[----:B01----:R-:W-:Y:S01]  /*1c90*/  ENDCOLLECTIVE ;  /* 0x000000000000791b */ /* 0x003fe20003800000 */
.L_x_3375:
[----:B------:R-:W-:Y:S05]  /*1ca0*/  BSYNC B0 ;  /* 0x0000000000007941 */ /* 0x000fea0003800000 */
.L_x_3374:
[----:B------:R0:W-:Y:S04]  /*1cb0*/  STS [R12+0xc0], R7 ;  /* 0x0000c0070c007388 */ /* 0x0001e80000000800 */
[----:B------:R0:W-:Y:S04]  /*1cc0*/  STS [R12+0xc4], R11 ;  /* 0x0000c40b0c007388 */ /* 0x0001e80000000800 */
[----:B------:R0:W-:Y:S02]  /*1cd0*/  STS [R12+0xc8], R10 ;  /* 0x0000c80a0c007388 */ /* 0x0001e40000000800 */
[----:B0-----:R-:W-:Y:S05]  /*1ce0*/  WARPSYNC.COLLECTIVE R9, `(.L_x_3376) ;  /* 0x0000000009087348 */ /* 0x001fea0003c00000 */
[----:B------:R-:W-:Y:S01]  /*1cf0*/  NOP ;  /* 0x0000000000007918 */ /* 0x000fe20000000000 */
[----:B0-----:R-:W-:Y:S01]  /*1d00*/  ENDCOLLECTIVE ;  /* 0x000000000000791b */ /* 0x001fe20003800000 */
.L_x_3376:
[----:B------:R-:W-:Y:S05]  /*1d10*/  BRA `(.L_x_3377) ;  /* 0xfffffff4003c7947 */ /* 0x000fea000383ffff */
.L_x_3364:
[----:B------:R-:W-:Y:S01]  /*1d20*/  BSSY B0, `(.L_x_3378) ;  /* 0x0000004000007945 */ /* 0x000fe20003800000 */
[----:B012---:R-:W-:Y:S05]  /*1d30*/  WARPSYNC.COLLECTIVE R9, `(.L_x_3379) ;  /* 0x0000000009087348 */ /* 0x007fea0003c00000 */
[----:B------:R-:W-:Y:S01]  /*1d40*/  NOP ;  /* 0x0000000000007918 */ /* 0x000fe20000000000 */
[----:B012---:R-:W-:Y:S01]  /*1d50*/  ENDCOLLECTIVE ;  /* 0x000000000000791b */ /* 0x007fe20003800000 */
.L_x_3379:
[----:B------:R-:W-:Y:S05]  /*1d60*/  BSYNC B0 ;  /* 0x0000000000007941 */ /* 0x000fea0003800000 */
.L_x_3378:
[----:B------:R0:W-:Y:S04]  /*1d70*/  STS [R12+0xc0], R7 ;  /* 0x0000c0070c007388 */ /* 0x0001e80000000800 */
[----:B------:R0:W-:Y:S04]  /*1d80*/  STS [R12+0xc4], R11 ;  /* 0x0000c40b0c007388 */ /* 0x0001e80000000800 */
[----:B------:R0:W-:Y:S02]  /*1d90*/  STS [R12+0xc8], R10 ;  /* 0x0000c80a0c007388 */ /* 0x0001e40000000800 */
[----:B0-----:R-:W-:Y:S05]  /*1da0*/  WARPSYNC.COLLECTIVE R9, `(.L_x_3380) ;  /* 0x0000000009087348 */ /* 0x001fea0003c00000 */
[----:B------:R-:W-:Y:S01]  /*1db0*/  NOP ;  /* 0x0000000000007918 */ /* 0x000fe20000000000 */
[----:B0-----:R-:W-:Y:S01]  /*1dc0*/  ENDCOLLECTIVE ;  /* 0x000000000000791b */ /* 0x001fe20003800000 */
.L_x_3380:
[----:B------:R-:W-:Y:S05]  /*1dd0*/  BRA `(.L_x_3381) ;  /* 0xfffffff4005c7947 */ /* 0x000fea000383ffff */
.L_x_3367:
[----:B------:R-:W-:Y:S01]  /*1de0*/  BSSY B0, `(.L_x_3382) ;  /* 0x0000005000007945 */ /* 0x000fe20003800000 */
[----:B------:R-:W-:-:S13]  /*1df0*/  ISETP.GE.U32.AND P0, PT, R6, 0x10, PT ;  /* 0x000000100600780c */ /* 0x000fda0003f06070 */
[----:B0123--:R-:W-:Y:S05]  /*1e00*/  WARPSYNC.COLLECTIVE R9, `(.L_x_3383) ;  /* 0x0000000009087348 */ /* 0x00ffea0003c00000 */
[----:B------:R-:W-:Y:S01]  /*1e10*/  NOP ;  /* 0x0000000000007918 */ /* 0x000fe20000000000 */
[----:B0123--:R-:W-:Y:S01]  /*1e20*/  ENDCOLLECTIVE ;  /* 0x000000000000791b */ /* 0x00ffe20003800000 */
.L_x_3383:
[----:B------:R-:W-:Y:S05]  /*1e30*/  BSYNC B0 ;  /* 0x0000000000007941 */ /* 0x000fea0003800000 */
.L_x_3382:
[----:B------:R0:W-:Y:S01]  /*1e40*/  STS [R12+0xc0], R7 ;  /* 0x0000c0070c007388 */ /* 0x0001e20000000800 */
[----:B------:R-:W-:-:S03]  /*1e50*/  ISETP.NE.OR P1, PT, R7, RZ, !P0 ;  /* 0x000000ff0700720c */ /* 0x000fc60004725670 */
[----:B------:R0:W-:Y:S04]  /*1e60*/  STS [R12+0xc4], R11 ;  /* 0x0000c40b0c007388 */ /* 0x0001e80000000800 */
[----:B------:R0:W-:Y:S06]  /*1e70*/  STS [R12+0xc8], R10 ;  /* 0x0000c80a0c007388 */ /* 0x0001ec0000000800 */
[----:B0-----:R-:W-:Y:S05]  /*1e80*/  WARPSYNC.COLLECTIVE R9, `(.L_x_3384) ;  /* 0x0000000009087348 */ /* 0x001fea0003c00000 */
[----:B------:R-:W-:Y:S01]  /*1e90*/  NOP ;  /* 0x0000000000007918 */ /* 0x000fe20000000000 */
[----:B0-----:R-:W-:Y:S01]  /*1ea0*/  ENDCOLLECTIVE ;  /* 0x000000000000791b */ /* 0x001fe20003800000 */
.L_x_3384:
        /* <DEDUP_REMOVED lines=9> */
.L_x_3385:
        /* <DEDUP_REMOVED lines=9> */
.L_x_3386:
[----:B------:R-:W-:Y:S05]  /*1fd0*/  BRA `(.L_x_3387) ;  /* 0xfffffff400747947 */ /* 0x000fea000383ffff */
.L_x_3388:
        /* <DEDUP_REMOVED lines=10> */
.L_x_4506:


//--------------------- .text._Z30group_norm_nhwc_fwd_sum_kernelI11Bf16IOFp16WLi160EEv26Group_norm_nhwc_fwd_params --------------------------
	.section	.text._Z30group_norm_nhwc_fwd_sum_kernelI11Bf16IOFp16WLi160EEv26Group_norm_nhwc_fwd_params,"ax",@progbits
	.align	128
        .global         _Z30group_norm_nhwc_fwd_sum_kernelI11Bf16IOFp16WLi160EEv26Group_norm_nhwc_fwd_params
        .type           _Z30group_norm_nhwc_fwd_sum_kernelI11Bf16IOFp16WLi160EEv26Group_norm_nhwc_fwd_params,@function
        .size           _Z30group_norm_nhwc_fwd_sum_kernelI11Bf16IOFp16WLi160EEv26Group_norm_nhwc_fwd_params,(.L_x_4507 - _Z30group_norm_nhwc_fwd_sum_kernelI11Bf16IOFp16WLi160EEv26Group_norm_nhwc_fwd_params)
        .other          _Z30group_norm_nhwc_fwd_sum_kernelI11Bf16IOFp16WLi160EEv26Group_norm_nhwc_fwd_params,@"STO_CUDA_ENTRY STV_DEFAULT"
_Z30group_norm_nhwc_fwd_sum_kernelI11Bf16IOFp16WLi160EEv26Group_norm_nhwc_fwd_params:
.text._Z30group_norm_nhwc_fwd_sum_kernelI11Bf16IOFp16WLi160EEv26Group_norm_nhwc_fwd_params:
        /* <DEDUP_REMOVED lines=40> */
.L_x_3391:
        /* <DEDUP_REMOVED lines=28> */
.L_x_3390:
        /* <DEDUP_REMOVED lines=14> */
.L_x_3392:
        /* <DEDUP_REMOVED lines=98> */
.L_x_3389:
        /* <DEDUP_REMOVED lines=128> */
.L_x_3413:
        /* <DEDUP_REMOVED lines=39> */
.L_x_3393:
        /* <DEDUP_REMOVED lines=42> */
.L_x_3394:
        /* <DEDUP_REMOVED lines=9> */
.L_x_3395:
[----:B------:R-:W-:Y:S02]  /*18e0*/  IMAD.MOV.U32 R5, RZ, RZ, R22 ;  /* 0x000000ffff057224 */ /* 0x000fe400078e0016 */
[----:B------:R-:W-:-:S07]  /*18f0*/  IMAD.MOV.U32 R26, RZ, RZ, R27 ;  /* 0x000000ffff1a7224 */ /* 0x000fce00078e001b */
[----:B------:R-:W-:Y:S05]  /*1900*/  WARPSYNC.COLLECTIVE R21, `(.L_x_3396) ;  /* 0x0000000015087348 */ /* 0x000fea0003c00000 */
[----:B------:R0:W1:Y:S02]  /*1910*/  SHFL.UP P0, R27, R5, R0, R20 ;  /* 0x04000000051b7389 */ /* 0x0000640000000014 */
[----:B01----:R-:W-:Y:S01]  /*1920*/  ENDCOLLECTIVE ;  /* 0x000000000000791b */ /* 0x003fe20003800000 */
.L_x_3396:
[----:B------:R-:W-:Y:S02]  /*1930*/  @P6 IMAD.IADD R23, R23, 0x1, R26 ;  /* 0x0000000117176824 */ /* 0x000fe400078e021a */
[----:B------:R-:W-:Y:S01]  /*1940*/  IMAD.MOV.U32 R5, RZ, RZ, R2 ;  /* 0x000000ffff057224 */ /* 0x000fe200078e0002 */
[----:B------:R-:W-:-:S07]  /*1950*/  MOV R25, R27 ;  /* 0x0000001b00197202 */ /* 0x000fce0000000f00 */
[----:B------:R-:W-:Y:S05]  /*1960*/  WARPSYNC.COLLECTIVE R21, `(.L_x_3397) ;  /* 0x0000000015087348 */ /* 0x000fea0003c00000 */
[----:B------:R0:W1:Y:S02]  /*1970*/  SHFL.UP P0, R27, R5, R0, R20 ;  /* 0x04000000051b7389 */ /* 0x0000640000000014 */
[----:B01----:R-:W-:Y:S01]  /*1980*/  ENDCOLLECTIVE ;  /* 0x000000000000791b */ /* 0x003fe20003800000 */
.L_x_3397:
        /* <DEDUP_REMOVED lines=9> */
.L_x_3398:
[----:B------:R-:W-:Y:S02]  /*1a20*/  ISETP.GE.AND P6, PT, R24, 0x2, PT ;  /* 0x000000021800780c */ /* 0x000fe40003fc6270 */
[----:B------:R-:W-:Y:S02]  /*1a30*/  ISETP.NE.AND P5, PT, R23, RZ, PT ;  /* 0x000000ff1700720c */ /* 0x000fe40003fa5270 */
[----:B------:R-:W-:Y:S01]  /*1a40*/  MOV R5, R22 ;  /* 0x0000001600057202 */ /* 0x000fe20000000f00 */
[----:B------:R-:W-:-:S10]  /*1a50*/  IMAD.MOV.U32 R26, RZ, RZ, R27 ;  /* 0x000000ffff1a7224 */ /* 0x000fd400078e001b */
[----:B------:R-:W-:Y:S05]  /*1a60*/  WARPSYNC.COLLECTIVE R21, `(.L_x_3399) ;  /* 0x0000000015087348 */ /* 0x000fea0003c00000 */
[----:B------:R0:W1:Y:S02]  /*1a70*/  SHFL.UP P0, R27, R5, R0, R20 ;  /* 0x04000000051b7389 */ /* 0x0000640000000014 */
[----:B01----:R-:W-:Y:S01]  /*1a80*/  ENDCOLLECTIVE ;  /* 0x000000000000791b */ /* 0x003fe20003800000 */
.L_x_3399:
[----:B------:R-:W-:Y:S01]  /*1a90*/  @P6 IADD3 R23, R23, R26, RZ ;  /* 0x0000001a17176210 */ /* 0x000fe20007ffe0ff */
[----:B------:R-:W-:Y:S02]  /*1aa0*/  IMAD.MOV.U32 R5, RZ, RZ, R2 ;  /* 0x000000ffff057224 */ /* 0x000fe400078e0002 */
[----:B------:R-:W-:-:S07]  /*1ab0*/  IMAD.MOV.U32 R25, RZ, RZ, R27 ;  /* 0x000000ffff197224 */ /* 0x000fce00078e001b */
[----:B------:R-:W-:Y:S05]  /*1ac0*/  WARPSYNC.COLLECTIVE R21, `(.L_x_3400) ;  /* 0x0000000015087348 */ /* 0x000fea0003c00000 */
[----:B------:R0:W1:Y:S02]  /*1ad0*/  SHFL.UP P0, R27, R5, R0, R20 ;  /* 0x04000000051b7389 */ /* 0x0000640000000014 */
[----:B01----:R-:W-:Y:S01]  /*1ae0*/  ENDCOLLECTIVE ;  /* 0x000000000000791b */ /* 0x003fe20003800000 */
.L_x_3400:
        /* <DEDUP_REMOVED lines=9> */
.L_x_3401:
[----:B------:R-:W-:Y:S02]  /*1b80*/  ISETP.GE.AND P6, PT, R24, 0x4, PT ;  /* 0x000000041800780c */ /* 0x000fe40003fc6270 */
[----:B------:R-:W-:Y:S01]  /*1b90*/  ISETP.NE.AND P5, PT, R23, RZ, PT ;  /* 0x000000ff1700720c */ /* 0x000fe20003fa5270 */
[----:B------:R-:W-:Y:S01]  /*1ba0*/  IMAD.MOV.U32 R5, RZ, RZ, R22 ;  /* 0x000000ffff057224 */ /* 0x000fe200078e0016 */
[----:B------:R-:W-:-:S11]  /*1bb0*/  MOV R26, R27 ;  /* 0x0000001b001a7202 */ /* 0x000fd60000000f00 */
[----:B------:R-:W-:Y:S05]  /*1bc0*/  WARPSYNC.COLLECTIVE R21, `(.L_x_3402) ;  /* 0x0000000015087348 */ /* 0x000fea0003c00000 */
[----:B------:R0:W1:Y:S02]  /*1bd0*/  SHFL.UP P0, R27, R5, R0, R20 ;  /* 0x04000000051b7389 */ /* 0x0000640000000014 */
[----:B01----:R-:W-:Y:S01]  /*1be0*/  ENDCOLLECTIVE ;  /* 0x000000000000791b */ /* 0x003fe20003800000 */
.L_x_3402:
[----:B------:R-:W-:Y:S01]  /*1bf0*/  @P6 IMAD.IADD R23, R23, 0x1, R26 ;  /* 0x0000000117176824 */ /* 0x000fe200078e021a */
[----:B------:R-:W-:Y:S01]  /*1c00*/  MOV R5, R2 ;  /* 0x0000000200057202 */ /* 0x000fe20000000f00 */
[----:B------:R-:W-:-:S07]  /*1c10*/  IMAD.MOV.U32 R25, RZ, RZ, R27 ;  /* 0x000000ffff197224 */ /* 0x000fce00078e001b */
[----:B------:R-:W-:Y:S05]  /*1c20*/  WARPSYNC.COLLECTIVE R21, `(.L_x_3403) ;  /* 0x0000000015087348 */ /* 0x000fea0003c00000 */
[----:B------:R0:W1:Y:S02]  /*1c30*/  SHFL.UP P0, R27, R5, R0, R20 ;  /* 0x04000000051b7389 */ /* 0x0000640000000014 */
[----:B01----:R-:W-:Y:S01]  /*1c40*/  ENDCOLLECTIVE ;  /* 0x000000000000791b */ /* 0x003fe20003800000 */
.L_x_3403:
        /* <DEDUP_REMOVED lines=9> */
.L_x_3404:
[----:B------:R-:W-:Y:S02]  /*1ce0*/  ISETP.NE.AND P5, PT, R23, RZ, PT ;  /* 0x000000ff1700720c */ /* 0x000fe40003fa5270 */
[----:B------:R-:W-:Y:S01]  /*1cf0*/  ISETP.GE.AND P6, PT, R24, 0x8, PT ;  /* 0x000000081800780c */ /* 0x000fe20003fc6270 */
[----:B------:R-:W-:Y:S02]  /*1d00*/  IMAD.MOV.U32 R5, RZ, RZ, R22 ;  /* 0x000000ffff057224 */ /* 0x000fe400078e0016 */
[----:B------:R-:W-:-:S10]  /*1d10*/  IMAD.MOV.U32 R26, RZ, RZ, R27 ;  /* 0x000000ffff1a7224 */ /* 0x000fd400078e001b */
[----:B------:R-:W-:Y:S05]  /*1d20*/  WARPSYNC.COLLECTIVE R21, `(.L_x_3405) ;  /* 0x0000000015087348 */ /* 0x000fea0003c00000 */
[----:B------:R0:W1:Y:S02]  /*1d30*/  SHFL.UP P0, R27, R5, R0, R20 ;  /* 0x04000000051b7389 */ /* 0x0000640000000014 */
[----:B01----:R-:W-:Y:S01]  /*1d40*/  ENDCOLLECTIVE ;  /* 0x000000000000791b */ /* 0x003fe20003800000 */
.L_x_3405:
[----:B------:R-:W-:Y:S01]  /*1d50*/  IMAD.MOV.U32 R5, RZ, RZ, R2 ;  /* 0x000000ffff057224 */ /* 0x000fe200078e0002 */
[----:B------:R-:W-:-:S07]  /*1d60*/  MOV R25, R27 ;  /* 0x0000001b00197202 */ /* 0x000fce0000000f00 */
[----:B------:R-:W-:Y:S05]  /*1d70*/  WARPSYNC.COLLECTIVE R21, `(.L_x_3406) ;  /* 0x0000000015087348 */ /* 0x000fea0003c00000 */
[----:B------:R0:W1:Y:S02]  /*1d80*/  SHFL.UP P0, R27, R5, R0, R20 ;  /* 0x04000000051b7389 */ /* 0x0000640000000014 */
[----:B01----:R-:W-:Y:S01]  /*1d90*/  ENDCOLLECTIVE ;  /* 0x000000000000791b */ /* 0x003fe20003800000 */
.L_x_3406:
        /* <DEDUP_REMOVED lines=14> */
.L_x_3407:
[----:B------:R-:W-:Y:S02]  /*1e80*/  IMAD.MOV.U32 R5, RZ, RZ, R22 ;  /* 0x000000ffff057224 */ /* 0x000fe400078e0016 */
[----:B------:R-:W-:-:S07]  /*1e90*/  IMAD.MOV.U32 R26, RZ, RZ, R27 ;  /* 0x000000ffff1a7224 */ /* 0x000fce00078e001b */
[----:B------:R-:W-:Y:S05]  /*1ea0*/  WARPSYNC.COLLECTIVE R21, `(.L_x_3408) ;  /* 0x0000000015087348 */ /* 0x000fea0003c00000 */
[----:B------:R0:W1:Y:S02]  /*1eb0*/  SHFL.UP P0, R27, R5, R0, R20 ;  /* 0x04000000051b7389 */ /* 0x0000640000000014 */
[----:B01----:R-:W-:Y:S01]  /*1ec0*/  ENDCOLLECTIVE ;  /* 0x000000000000791b */ /* 0x003fe20003800000 */
.L_x_3408:
[----:B------:R-:W-:Y:S01]  /*1ed0*/  @P6 IADD3 R23, R23, R26, RZ ;  /* 0x0000001a17176210 */ /* 0x000fe20007ffe0ff */
[----:B------:R-:W-:Y:S01]  /*1ee0*/  IMAD.MOV.U32 R5, RZ, RZ, R2 ;  /* 0x000000ffff057224 */ /* 0x000fe200078e0002 */
[----:B------:R-:W-:-:S07]  /*1ef0*/  MOV R25, R27 ;  /* 0x0000001b00197202 */ /* 0x000fce0000000f00 */
[----:B------:R-:W-:Y:S05]  /*1f00*/  WARPSYNC.COLLECTIVE R21, `(.L_x_3409) ;  /* 0x0000000015087348 */ /* 0x000fea0003c00000 */
[----:B------:R0:W1:Y:S02]  /*1f10*/  SHFL.UP P0, R27, R5, R0, R20 ;  /* 0x04000000051b7389 */ /* 0x0000640000000014 */
[----:B01----:R-:W-:Y:S01]  /*1f20*/  ENDCOLLECTIVE ;  /* 0x000000000000791b */ /* 0x003fe20003800000 */
.L_x_3409:
        /* <DEDUP_REMOVED lines=9> */
.L_x_3410:
[----:B------:R-:W-:Y:S01]  /*1fc0*/  IMAD.MOV.U32 R5, RZ, RZ, R22 ;  /* 0x000000ffff057224 */ /* 0x000fe200078e0016 */
[----:B------:R-:W-:-:S07]  /*1fd0*/  MOV R25, R27 ;  /* 0x0000001b00197202 */ /* 0x000fce0000000f00 */
[----:B------:R-:W-:Y:S05]  /*1fe0*/  WARPSYNC.COLLECTIVE R21, `(.L_x_3411) ;  /* 0x0000000015087348 */ /* 0x000fea0003c00000 */
[----:B------:R0:W1:Y:S02]  /*1ff0*/  SHFL.UP P0, R27, R5, R0, R20 ;  /* 0x04000000051b7389 */ /* 0x0000640000000014 */
[----:B01----:R-:W-:Y:S01]  /*2000*/  ENDCOLLECTIVE ;  /* 0x000000000000791b */ /* 0x003fe20003800000 */
.L_x_3411:
[----:B------:R-:W-:Y:S01]  /*2010*/  IMAD.MOV.U32 R5, RZ, RZ, R2 ;  /* 0x000000ffff057224 */ /* 0x000fe200078e0002 */
[----:B------:R-:W-:-:S07]  /*2020*/  MOV R22, R27 ;  /* 0x0000001b00167202 */ /* 0x000fce0000000f00 */
[----:B------:R-:W-:Y:S05]  /*2030*/  WARPSYNC.COLLECTIVE R21, `(.L_x_3412) ;  /* 0x0000000015087348 */ /* 0x000fea0003c00000 */
[----:B------:R0:W1:Y:S02]  /*2040*/  SHFL.UP P0, R27, R5, R0, R20 ;  /* 0x04000000051b7389 */ /* 0x0000640000000014 */
[----:B01----:R-:W-:Y:S01]  /*2050*/  ENDCOLLECTIVE ;  /* 0x000000000000791b */ /* 0x003fe20003800000 */
.L_x_3412:
[----:B------:R-:W-:Y:S01]  /*2060*/  MOV R2, R27 ;  /* 0x0000001b00027202 */ /* 0x000fe20000000f00 */
[----:B------:R-:W-:Y:S06]  /*2070*/  BRA `(.L_x_3413) ;  /* 0xfffffff000b07947 */ /* 0x000fec000383ffff */
.L_x_3414:
        /* <DEDUP_REMOVED lines=16> */
.L_x_4507:


//--------------------- .text._Z30group_norm_nhwc_fwd_sum_kernelI11Fp16IOFp32WLi196EEv26Group_norm_nhwc_fwd_params --------------------------
	.section	.text._Z30group_norm_nhwc_fwd_sum_kernelI11Fp16IOFp32WLi196EEv26Group_norm_nhwc_fwd_params,"ax",@progbits
	.align	128
        .global         _Z30group_norm_nhwc_fwd_sum_kernelI11Fp16IOFp32WLi196EEv26Group_norm_nhwc_fwd_params
        .type           _Z30group_norm_nhwc_fwd_sum_kernelI11Fp16IOFp32WLi196EEv26Group_norm_nhwc_fwd_params,@function
        .size           _Z30group_norm_nhwc_fwd_sum_kernelI11Fp16IOFp32WLi196EEv26Group_norm_nhwc_fwd_params,(.L_x_4508 - _Z30group_norm_nhwc_fwd_sum_kernelI11Fp16IOFp32WLi196EEv26Group_norm_nhwc_fwd_params)
        .other          _Z30group_norm_nhwc_fwd_sum_kernelI11Fp16IOFp32WLi196EEv26Group_norm_nhwc_fwd_params,@"STO_CUDA_ENTRY STV_DEFAULT"
_Z30group_norm_nhwc_fwd_sum_kernelI11Fp16IOFp32WLi196EEv26Group_norm_nhwc_fwd_params:
.text._Z30group_norm_nhwc_fwd_sum_kernelI11Fp16IOFp32WLi196EEv26Group_norm_nhwc_fwd_params:
        /* <DEDUP_REMOVED lines=19> */
[----:B0--3--:R-:W-:Y:S05]  /*0130*/  @P0 BRA `(.L_x_3415) ;  /* 0x0000000800580947 */ /* 0x009fea0003800000 */
[----:B------:R-:W0:Y:S01]  /*0140*/  LDC R11, c[0x0][0x2a0] ;  /* 0x0000a800ff0b7b82 */ /* 0x000e220000000800 */
[----:B------:R-:W-:Y:S01]  /*0150*/  IMAD.IADD R3, R2, 0x1, -R5 ;  /* 0x0000000102037824 */ /* 0x000fe200078e0a05 */
[----:B------:R-:W-:Y:S01]  /*0160*/  USHF.R.S32.HI UR4, URZ, 0x1f, UR8 ;  /* 0x0000001f3f047899 */ /* 0x000fe20008011408 */
[----:B------:R-:W-:-:S03]  /*0170*/  IMAD.MOV.U32 R22, RZ, RZ, RZ ;  /* 0x000000ffff167224 */ /* 0x000fc600078e00ff */
[----:B------:R-:W-:Y:S01]  /*0180*/  LOP3.LUT P0, R18, R3, 0x3, RZ, 0xc0, !PT ;  /* 0x0000000303127812 */ /* 0x000fe2000780c0ff */
[----:B------:R-:W-:Y:S01]  /*0190*/  IMAD.MOV.U32 R3, RZ, RZ, RZ ;  /* 0x000000ffff037224 */ /* 0x000fe200078e00ff */
[----:B------:R-:W1:Y:S01]  /*01a0*/  LDC.64 R8, c[0x0][0x280] ;  /* 0x0000a000ff087b82 */ /* 0x000e620000000a00 */
[----:B0-----:R-:W-:-:S05]  /*01b0*/  IMAD R10, R11, UR5, R4 ;  /* 0x000000050b0a7c24 */ /* 0x001fca000f8e0204 */
[----:B------:R-:W-:Y:S01]  /*01c0*/  SHF.R.S32.HI R11, RZ, 0x1f, R10 ;  /* 0x0000001fff0b7819 */ /* 0x000fe2000001140a */
[----:B-1----:R-:W-:-:S04]  /*01d0*/  IMAD R6, R8, UR4, RZ ;  /* 0x0000000408067c24 */ /* 0x002fc8000f8e02ff */
[----:B------:R-:W-:Y:S01]  /*01e0*/  IMAD R7, R9, UR8, R6 ;  /* 0x0000000809077c24 */ /* 0x000fe2000f8e0206 */
[----:B------:R-:W-:Y:S01]  /*01f0*/  MOV R6, R5 ;  /* 0x0000000500067202 */ /* 0x000fe20000000f00 */
[----:B------:R-:W-:-:S05]  /*0200*/  IMAD.WIDE.U32 R8, R8, UR8, R10 ;  /* 0x0000000808087c25 */ /* 0x000fca000f8e000a */
[----:B------:R-:W-:Y:S01]  /*0210*/  IADD3 R7, R9, R7, RZ ;  /* 0x0000000709077210 */ /* 0x000fe20007ffe0ff */
[----:B------:R-:W-:Y:S06]  /*0220*/  @!P0 BRA `(.L_x_3416) ;  /* 0x00000000007c8947 */ /* 0x000fec0003800000 */
[----:B------:R-:W-:Y:S01]  /*0230*/  ULDC.64 UR10, c[0x0][0x270] ;  /* 0x00009c00000a7ab9 */ /* 0x000fe20000000a00 */
[----:B------:R-:W-:Y:S01]  /*0240*/  HFMA2.MMA R22, -RZ, RZ, 0, 0 ;  /* 0x00000000ff167435 */ /* 0x000fe200000001ff */
[----:B------:R-:W-:Y:S01]  /*0250*/  ISETP.GE.U32.AND P0, PT, R10, UR10, PT ;  /* 0x0000000a0a007c0c */ /* 0x000fe2000bf06070 */
[----:B------:R-:W-:-:S03]  /*0260*/  IMAD.MOV.U32 R21, RZ, RZ, R5 ;  /* 0x000000ffff157224 */ /* 0x000fc600078e0005 */
[----:B------:R-:W-:-:S13]  /*0270*/  ISETP.GE.AND.EX P0, PT, R11, UR11, PT, P0 ;  /* 0x0000000b0b007c0c */ /* 0x000fda000bf06300 */
.L_x_3417:
[----:B------:R-:W0:Y:S01]  /*0280*/  @!P0 LDC.64 R14, c[0x0][0x270] ;  /* 0x00009c00ff0e8b82 */ /* 0x000e220000000a00 */
[----:B------:R-:W-:-:S07]  /*0290*/  @!P0 IMAD.MOV.U32 R6, RZ, RZ, R8 ;  /* 0x000000ffff068224 */ /* 0x000fce00078e0008 */
        /* <DEDUP_REMOVED lines=8> */
[----:B------:R-:W-:Y:S01]  /*0320*/  PRMT R6, RZ, 0x5410, RZ ;  /* 0x00005410ff067816 */ /* 0x000fe200000000ff */
[----:B------:R-:W-:-:S05]  /*0330*/  VIADD R18, R18, 0xffffffff ;  /* 0xffffffff12127836 */ /* 0x000fca0000000000 */
[----:B------:R-:W-:Y:S02]  /*0340*/  ISETP.NE.AND P1, PT, R18, RZ, PT ;  /* 0x000000ff1200720c */ /* 0x000fe40003f25270 */
[----:B--2---:R-:W-:-:S04]  /*0350*/  @!P0 PRMT R6, R12, 0x7632, R6 ;  /* 0x000076320c068816 */ /* 0x004fc80000000006 */
[----:B------:R-:W-:-:S05]  /*0360*/  @!P0 PRMT R6, R6, 0x5410, R12 ;  /* 0x0000541006068816 */ /* 0x000fca000000000c */
[--C-:B------:R-:W-:Y:S02]  /*0370*/  HADD2.F32 R15, -RZ, R6.reuse.H0_H0 ;  /* 0x20000006ff0f7230 */ /* 0x100fe40000004100 */
[----:B------:R-:W-:-:S03]  /*0380*/  HADD2.F32 R6, -RZ, R6.H1_H1 ;  /* 0x30000006ff067230 */ /* 0x000fc60000004100 */
[----:B------:R-:W-:Y:S02]  /*0390*/  FMUL.FTZ R17, R15, R15 ;  /* 0x0000000f0f117220 */ /* 0x000fe40000410000 */
[C---:B------:R-:W-:Y:S02]  /*03a0*/  FADD.FTZ R14, R6.reuse, R15 ;  /* 0x0000000f060e7221 */ /* 0x040fe40000010000 */
[----:B------:R-:W-:Y:S01]  /*03b0*/  FFMA.FTZ R17, R6, R6, R17 ;  /* 0x0000000606117223 */ /* 0x000fe20000010011 */
[----:B------:R-:W-:Y:S01]  /*03c0*/  IADD3 R6, P2, R21, 0x1, RZ ;  /* 0x0000000115067810 */ /* 0x000fe20007f5e0ff */
[----:B------:R-:W-:Y:S02]  /*03d0*/  FADD.FTZ R3, R14, R3 ;  /* 0x000000030e037221 */ /* 0x000fe40000010000 */
[----:B------:R-:W-:Y:S01]  /*03e0*/  FADD.FTZ R22, R17, R22 ;  /* 0x0000001611167221 */ /* 0x000fe20000010000 */
[----:B------:R-:W-:Y:S01]  /*03f0*/  IADD3.X R19, RZ, R19, RZ, P2, !PT ;  /* 0x00000013ff137210 */ /* 0x000fe200017fe4ff */
[----:B------:R-:W-:Y:S01]  /*0400*/  IMAD.MOV.U32 R21, RZ, RZ, R6 ;  /* 0x000000ffff157224 */ /* 0x000fe200078e0006 */
[----:B------:R-:W-:Y:S07]  /*0410*/  @P1 BRA `(.L_x_3417) ;  /* 0xfffffffc00981947 */ /* 0x000fee000383ffff */
.L_x_3416:
        /* <DEDUP_REMOVED lines=9> */
.L_x_3418:
        /* <DEDUP_REMOVED lines=10> */
[----:B------:R-:W-:Y:S01]  /*0550*/  @!P0 IMAD.WIDE.U32 R20, R23, R16, R12 ;  /* 0x0000001017148225 */ /* 0x000fe200078e000c */
[----:B------:R-:W-:Y:S01]  /*0560*/  @!P0 MOV R16, R8 ;  /* 0x0000000800108202 */ /* 0x000fe20000000f00 */
[----:B------:R-:W0:Y:S02]  /*0570*/  @!P0 LDC.64 R12, c[0x0][0x270] ;  /* 0x00009c00ff0c8b82 */ /* 0x000e240000000a00 */
[----:B------:R-:W-:Y:S02]  /*0580*/  @!P0 IMAD.IADD R21, R21, 0x1, R17 ;  /* 0x0000000115158824 */ /* 0x000fe400078e0211 */
[----:B------:R-:W-:Y:S02]  /*0590*/  @!P0 IMAD.MOV.U32 R17, RZ, RZ, R7 ;  /* 0x000000ffff118224 */ /* 0x000fe400078e0007 */
[----:B-1----:R-:W-:Y:S01]  /*05a0*/  @!P0 IMAD R23, R5, R18, RZ ;  /* 0x0000001205178224 */ /* 0x002fe200078e02ff */
[----:B--2---:R-:W-:Y:S01]  /*05b0*/  @!P0 LEA R14, P1, R20, R14, 0x1 ;  /* 0x0000000e140e8211 */ /* 0x004fe200078208ff */
[----:B------:R-:W-:-:S03]  /*05c0*/  @!P0 IMAD.WIDE.U32 R16, R6, R18, R16 ;  /* 0x0000001206108225 */ /* 0x000fc600078e0010 */
[----:B------:R-:W-:Y:S01]  /*05d0*/  @!P0 LEA.HI.X R15, R20, R15, R21, 0x1, P1 ;  /* 0x0000000f140f8211 */ /* 0x000fe200008f0c15 */
[----:B------:R-:W-:Y:S01]  /*05e0*/  @!P0 IMAD R23, R6, R19, R23 ;  /* 0x0000001306178224 */ /* 0x000fe200078e0217 */
[----:B------:R-:W1:Y:S01]  /*05f0*/  @!P0 LDC.64 R20, c[0x0][0x270] ;  /* 0x00009c00ff148b82 */ /* 0x000e620000000a00 */
[----:B---3--:R-:W-:-:S03]  /*0600*/  @!P0 LEA R24, P1, R16, R10, 0x1 ;  /* 0x0000000a10188211 */ /* 0x008fc600078208ff */
[----:B------:R-:W-:Y:S02]  /*0610*/  @!P0 IADD3 R10, R17, R23, RZ ;  /* 0x00000017110a8210 */ /* 0x000fe40007ffe0ff */
[----:B------:R-:W-:Y:S02]  /*0620*/  @!P0 IADD3 R17, P2, R6, 0x1, RZ ;  /* 0x0000000106118810 */ /* 0x000fe40007f5e0ff */
[----:B------:R-:W2:Y:S01]  /*0630*/  @!P0 LDC.64 R18, c[0x0][0x220] ;  /* 0x00008800ff128b82 */ /* 0x000ea20000000a00 */
[----:B------:R-:W-:Y:S02]  /*0640*/  @!P0 LEA.HI.X R25, R16, R11, R10, 0x1, P1 ;  /* 0x0000000b10198211 */ /* 0x000fe400008f0c0a */
[----:B------:R3:W4:Y:S01]  /*0650*/  @!P0 LDG.E R16, desc[UR6][R14.64] ;  /* 0x000000060e108981 */ /* 0x000722000c1e1900 */
[----:B------:R-:W-:-:S03]  /*0660*/  @!P0 IMAD.X R23, RZ, RZ, R5, P2 ;  /* 0x000000ffff178224 */ /* 0x000fc600010e0605 */
[----:B------:R-:W5:Y:S01]  /*0670*/  @!P0 LDG.E R24, desc[UR6][R24.64] ;  /* 0x0000000618188981 */ /* 0x000f62000c1e1900 */
[----:B------:R-:W1:Y:S01]  /*0680*/  @!P0 LDC.64 R10, c[0x0][0x220] ;  /* 0x00008800ff0a8b82 */ /* 0x000e620000000a00 */
[----:B0-----:R-:W-:Y:S01]  /*0690*/  @!P0 IMAD R26, R23, R12, RZ ;  /* 0x0000000c171a8224 */ /* 0x001fe200078e02ff */
[----:B------:R-:W-:Y:S02]  /*06a0*/  @!P0 IADD3 R23, P1, R6, 0x2, RZ ;  /* 0x0000000206178810 */ /* 0x000fe40007f3e0ff */
[----:B---3--:R-:W-:Y:S01]  /*06b0*/  @!P0 MOV R14, R8 ;  /* 0x00000008000e8202 */ /* 0x008fe20000000f00 */
[----:B------:R-:W-:Y:S02]  /*06c0*/  @!P0 IMAD.MOV.U32 R15, RZ, RZ, R7 ;  /* 0x000000ffff0f8224 */ /* 0x000fe400078e0007 */
[C---:B------:R-:W-:Y:S02]  /*06d0*/  @!P0 IMAD R27, R17.reuse, R13, R26 ;  /* 0x0000000d111b8224 */ /* 0x040fe400078e021a */
[----:B------:R-:W-:Y:S01]  /*06e0*/  @!P0 IMAD.WIDE.U32 R12, R17, R12, R14 ;  /* 0x0000000c110c8225 */ /* 0x000fe200078e000e */
[----:B------:R-:W-:-:S03]  /*06f0*/  @!P0 IADD3.X R17, RZ, R5, RZ, P1, !PT ;  /* 0x00000005ff118210 */ /* 0x000fc60000ffe4ff */
[----:B------:R-:W-:Y:S01]  /*0700*/  @!P0 IMAD.IADD R27, R13, 0x1, R27 ;  /* 0x000000010d1b8824 */ /* 0x000fe200078e021b */
[C---:B--2---:R-:W-:Y:S01]  /*0710*/  @!P0 LEA R18, P1, R12.reuse, R18, 0x1 ;  /* 0x000000120c128211 */ /* 0x044fe200078208ff */
[-C--:B-1----:R-:W-:Y:S02]  /*0720*/  @!P0 IMAD R26, R17, R20.reuse, RZ ;  /* 0x00000014111a8224 */ /* 0x082fe400078e02ff */
[----:B------:R-:W-:Y:S01]  /*0730*/  @!P0 IMAD.WIDE.U32 R14, R23, R20, R14 ;  /* 0x00000014170e8225 */ /* 0x000fe200078e000e */
[----:B------:R-:W-:-:S03]  /*0740*/  @!P0 LEA.HI.X R19, R12, R19, R27, 0x1, P1 ;  /* 0x000000130c138211 */ /* 0x000fc600008f0c1b */
[----:B------:R-:W-:Y:S01]  /*0750*/  @!P0 IMAD R21, R23, R21, R26 ;  /* 0x0000001517158224 */ /* 0x000fe200078e021a */
[----:B------:R-:W-:Y:S01]  /*0760*/  @!P0 LEA R10, P1, R14, R10, 0x1 ;  /* 0x0000000a0e0a8211 */ /* 0x000fe200078208ff */
[----:B------:R-:W2:Y:S03]  /*0770*/  @!P0 LDG.E R18, desc[UR6][R18.64] ;  /* 0x0000000612128981 */ /* 0x000ea6000c1e1900 */
[----:B------:R-:W-:-:S04]  /*0780*/  @!P0 IADD3 R12, R15, R21, RZ ;  /* 0x000000150f0c8210 */ /* 0x000fc80007ffe0ff */
[----:B------:R-:W-:-:S05]  /*0790*/  @!P0 LEA.HI.X R11, R14, R11, R12, 0x1, P1 ;  /* 0x0000000b0e0b8211 */ /* 0x000fca00008f0c0c */
[----:B------:R0:W3:Y:S02]  /*07a0*/  @!P0 LDG.E R10, desc[UR6][R10.64] ;  /* 0x000000060a0a8981 */ /* 0x0000e4000c1e1900 */
[----:B0-----:R-:W-:Y:S01]  /*07b0*/  PRMT R11, RZ, 0x5410, RZ ;  /* 0x00005410ff0b7816 */ /* 0x001fe200000000ff */
[----:B------:R-:W-:-:S05]  /*07c0*/  VIADD R15, R6, 0x3 ;  /* 0x00000003060f7836 */ /* 0x000fca0000000000 */
[----:B------:R-:W-:Y:S02]  /*07d0*/  ISETP.GE.AND P1, PT, R15, R2, PT ;  /* 0x000000020f00720c */ /* 0x000fe40003f26270 */
[----:B------:R-:W-:Y:S02]  /*07e0*/  PRMT R15, RZ, 0x7610, R15 ;  /* 0x00007610ff0f7816 */ /* 0x000fe4000000000f */
[----:B------:R-:W-:-:S04]  /*07f0*/  IADD3 R6, P2, R6, 0x4, RZ ;  /* 0x0000000406067810 */ /* 0x000fc80007f5e0ff */
[----:B------:R-:W-:Y:S02]  /*0800*/  IADD3.X R5, RZ, R5, RZ, P2, !PT ;  /* 0x00000005ff057210 */ /* 0x000fe400017fe4ff */
[----:B----4-:R-:W-:-:S04]  /*0810*/  @!P0 PRMT R11, R11, 0x5410, R16 ;  /* 0x000054100b0b8816 */ /* 0x010fc80000000010 */
[----:B------:R-:W-:-:S05]  /*0820*/  @!P0 PRMT R11, R16, 0x7632, R11 ;  /* 0x00007632100b8816 */ /* 0x000fca000000000b */
[--C-:B------:R-:W-:Y:S02]  /*0830*/  HADD2.F32 R12, -RZ, R11.reuse.H1_H1 ;  /* 0x3000000bff0c7230 */ /* 0x100fe40000004100 */
[----:B------:R-:W-:Y:S01]  /*0840*/  HADD2.F32 R13, -RZ, R11.H0_H0 ;  /* 0x2000000bff0d7230 */ /* 0x000fe20000004100 */
[----:B------:R-:W-:-:S04]  /*0850*/  PRMT R11, RZ, 0x5410, RZ ;  /* 0x00005410ff0b7816 */ /* 0x000fc800000000ff */
[----:B------:R-:W-:Y:S01]  /*0860*/  FADD.FTZ R14, R12, R13 ;  /* 0x0000000d0c0e7221 */ /* 0x000fe20000010000 */
[----:B------:R-:W-:Y:S01]  /*0870*/  FMUL.FTZ R13, R13, R13 ;  /* 0x0000000d0d0d7220 */ /* 0x000fe20000410000 */
[----:B-----5:R-:W-:-:S03]  /*0880*/  @!P0 PRMT R11, R24, 0x7632, R11 ;  /* 0x00007632180b8816 */ /* 0x020fc6000000000b */
[----:B------:R-:W-:Y:S01]  /*0890*/  FFMA.FTZ R13, R12, R12, R13 ;  /* 0x0000000c0c0d7223 */ /* 0x000fe2000001000d */
[----:B------:R-:W-:-:S03]  /*08a0*/  @!P0 PRMT R11, R11, 0x5410, R24 ;  /* 0x000054100b0b8816 */ /* 0x000fc60000000018 */
[C---:B------:R-:W-:Y:S01]  /*08b0*/  FADD.FTZ R17, R13.reuse, R22 ;  /* 0x000000160d117221 */ /* 0x040fe20000010000 */
[----:B------:R-:W-:Y:S01]  /*08c0*/  PRMT R13, R13, 0x5410, RZ ;  /* 0x000054100d0d7816 */ /* 0x000fe200000000ff */
[----:B------:R-:W-:-:S03]  /*08d0*/  HADD2.F32 R12, -RZ, R11.H0_H0 ;  /* 0x2000000bff0c7230 */ /* 0x000fc60000004100 */
[----:B--2---:R-:W-:Y:S01]  /*08e0*/  @!P0 PRMT R13, R13, 0x7610, R18 ;  /* 0x000076100d0d8816 */ /* 0x004fe20000000012 */
[----:B------:R-:W-:Y:S01]  /*08f0*/  FADD.FTZ R3, R14, R3 ;  /* 0x000000030e037221 */ /* 0x000fe20000010000 */
[----:B------:R-:W-:Y:S02]  /*0900*/  HADD2.F32 R11, -RZ, R11.H1_H1 ;  /* 0x3000000bff0b7230 */ /* 0x000fe40000004100 */
[----:B------:R-:W-:Y:S01]  /*0910*/  FMUL.FTZ R14, R12, R12 ;  /* 0x0000000c0c0e7220 */ /* 0x000fe20000410000 */
[----:B------:R-:W-:Y:S02]  /*0920*/  PRMT R13, RZ, 0x7610, R13 ;  /* 0x00007610ff0d7816 */ /* 0x000fe4000000000d */
[----:B------:R-:W-:Y:S01]  /*0930*/  @!P0 PRMT R15, R18, 0x7610, R15 ;  /* 0x00007610120f8816 */ /* 0x000fe2000000000f */
[C---:B------:R-:W-:Y:S01]  /*0940*/  FADD.FTZ R12, R11.reuse, R12 ;  /* 0x0000000c0b0c7221 */ /* 0x040fe20000010000 */
[----:B------:R-:W-:Y:S01]  /*0950*/  FFMA.FTZ R14, R11, R11, R14 ;  /* 0x0000000b0b0e7223 */ /* 0x000fe2000001000e */
[----:B------:R-:W-:Y:S01]  /*0960*/  HADD2.F32 R16, -RZ, R13.H1_H1 ;  /* 0x3000000dff107230 */ /* 0x000fe20000004100 */
[----:B------:R-:W-:-:S02]  /*0970*/  PRMT R11, RZ, 0x7610, R11 ;  /* 0x00007610ff0b7816 */ /* 0x000fc4000000000b */
[C---:B---3--:R-:W-:Y:S01]  /*0980*/  @!P0 PRMT R13, R10.reuse, 0x7632, R13 ;  /* 0x000076320a0d8816 */ /* 0x048fe2000000000d */
[----:B------:R-:W-:Y:S02]  /*0990*/  HADD2.F32 R15, -RZ, R15.H0_H0 ;  /* 0x2000000fff0f7230 */ /* 0x000fe40000004100 */
[----:B------:R-:W-:Y:S01]  /*09a0*/  FADD.FTZ R3, R3, R12 ;  /* 0x0000000c03037221 */ /* 0x000fe20000010000 */
[----:B------:R-:W-:Y:S01]  /*09b0*/  @!P0 PRMT R11, R10, 0x7610, R11 ;  /* 0x000076100a0b8816 */ /* 0x000fe2000000000b */
[----:B------:R-:W-:Y:S01]  /*09c0*/  FMUL.FTZ R10, R16, R16 ;  /* 0x00000010100a7220 */ /* 0x000fe20000410000 */
[----:B------:R-:W-:Y:S02]  /*09d0*/  HADD2.F32 R12, -RZ, R13.H0_H0 ;  /* 0x2000000dff0c7230 */ /* 0x000fe40000004100 */
[----:B------:R-:W-:Y:S01]  /*09e0*/  FADD.FTZ R16, R15, R16 ;  /* 0x000000100f107221 */ /* 0x000fe20000010000 */
[----:B------:R-:W-:Y:S01]  /*09f0*/  FADD.FTZ R17, R17, R14 ;  /* 0x0000000e11117221 */ /* 0x000fe20000010000 */
[----:B------:R-:W-:-:S02]  /*0a00*/  HADD2.F32 R11, -RZ, R11.H0_H0 ;  /* 0x2000000bff0b7230 */ /* 0x000fc40000004100 */
[----:B------:R-:W-:Y:S01]  /*0a10*/  FFMA.FTZ R10, R15, R15, R10 ;  /* 0x0000000f0f0a7223 */ /* 0x000fe2000001000a */
[----:B------:R-:W-:Y:S01]  /*0a20*/  FMUL.FTZ R14, R12, R12 ;  /* 0x0000000c0c0e7220 */ /* 0x000fe20000410000 */
[----:B------:R-:W-:Y:S02]  /*0a30*/  FADD.FTZ R16, R3, R16 ;  /* 0x0000001003107221 */ /* 0x000fe40000010000 */
[----:B------:R-:W-:Y:S01]  /*0a40*/  FADD.FTZ R17, R17, R10 ;  /* 0x0000000a11117221 */ /* 0x000fe20000010000 */
[C---:B------:R-:W-:Y:S01]  /*0a50*/  FADD.FTZ R3, R11.reuse, R12 ;  /* 0x0000000c0b037221 */ /* 0x040fe20000010000 */
[----:B------:R-:W-:-:S03]  /*0a60*/  FFMA.FTZ R14, R11, R11, R14 ;  /* 0x0000000b0b0e7223 */ /* 0x000fc6000001000e */
[----:B------:R-:W-:Y:S01]  /*0a70*/  FADD.FTZ R3, R16, R3 ;  /* 0x0000000310037221 */ /* 0x000fe20000010000 */
[----:B------:R-:W-:Y:S01]  /*0a80*/  FADD.FTZ R22, R17, R14 ;  /* 0x0000000e11167221 */ /* 0x000fe20000010000 */
[----:B------:R-:W-:Y:S06]  /*0a90*/  @!P1 BRA `(.L_x_3418) ;  /* 0xfffffff800849947 */ /* 0x000fec000383ffff */
.L_x_3415:
[----:B------:R-:W-:Y:S02]  /*0aa0*/  ULDC UR9, c[0x0][0x29c] ;  /* 0x0000a70000097ab9 */ /* 0x000fe40000000800 */
[----:B------:R-:W0:Y:S01]  /*0ab0*/  I2F.U32.RP R2, UR9 ;  /* 0x0000000900027d06 */ /* 0x000e220008209000 */
[----:B------:R-:W-:-:S07]  /*0ac0*/  ISETP.NE.U32.AND P2, PT, RZ, UR9, PT ;  /* 0x00000009ff007c0c */ /* 0x000fce000bf45070 */
        /* <DEDUP_REMOVED lines=79> */
[----:B-1----:R-:W-:Y:S01]  /*0fc0*/  @!P1 FADD.FTZ R9, R10, R9 ;  /* 0x000000090a099221 */ /* 0x002fe20000010000 */
[----:B------:R-:W-:-:S04]  /*0fd0*/  @!P1 FADD.FTZ R8, R11, R8 ;  /* 0x000000080b089221 */ /* 0x000fc80000010000 */
[----:B------:R0:W-:Y:S04]  /*0fe0*/  STS [R7+0xc4], R9 ;  /* 0x0000c40907007388 */ /* 0x0001e80000000800 */
[----:B------:R0:W-:Y:S03]  /*0ff0*/  STS [R7+0xc8], R8 ;  /* 0x0000c80807007388 */ /* 0x0001e60000000800 */
[----:B------:R-:W-:Y:S05]  /*1000*/  BRA.DIV UR4, `(.L_x_3420) ;  /* 0x0000000e04487947 */ /* 0x000fea000b800000 */
[----:B------:R-:W-:Y:S01]  /*1010*/  NOP ;  /* 0x0000000000007918 */ /* 0x000fe20000000000 */
.L_x_3434:
        /* <DEDUP_REMOVED lines=12> */
.L_x_3422:
[----:B------:R-:W-:Y:S05]  /*10e0*/  BSYNC B0 ;  /* 0x0000000000007941 */ /* 0x000fea0003800000 */
.L_x_3421:
[----:B------:R-:W-:-:S13]  /*10f0*/  R2UR UR4, R3 ;  /* 0x00000000030472ca */ /* 0x000fda00000e0000 */
[----:B------:R-:W-:Y:S05]  /*1100*/  BRA.DIV UR4, `(.L_x_3423) ;  /* 0x0000000e04187947 */ /* 0x000fea000b800000 */
[----:B------:R-:W-:Y:S01]  /*1110*/  NOP ;  /* 0x0000000000007918 */ /* 0x000fe20000000000 */
[----:B------:R1:W-:Y:S04]  /*1120*/  STS [R7+0xc0], R12 ;  /* 0x0000c00c07007388 */ /* 0x0003e80000000800 */
[----:B------:R1:W-:Y:S04]  /*1130*/  STS [R7+0xc4], R9 ;  /* 0x0000c40907007388 */ /* 0x0003e80000000800 */
[----:B------:R1:W-:Y:S01]  /*1140*/  STS [R7+0xc8], R8 ;  /* 0x0000c80807007388 */ /* 0x0003e20000000800 */
[----:B------:R-:W-:Y:S01]  /*1150*/  NOP ;  /* 0x0000000000007918 */ /* 0x000fe20000000000 */
.L_x_3438:
        /* <DEDUP_REMOVED lines=12> */
.L_x_3425:
[----:B------:R-:W-:Y:S05]  /*1220*/  BSYNC B0 ;  /* 0x0000000000007941 */ /* 0x000fea0003800000 */
.L_x_3424:
[----:B------:R-:W-:-:S13]  /*1230*/  R2UR UR4, R3 ;  /* 0x00000000030472ca */ /* 0x000fda00000e0000 */
[----:B------:R-:W-:Y:S05]  /*1240*/  BRA.DIV UR4, `(.L_x_3426) ;  /* 0x0000000a04f87947 */ /* 0x000fea000b800000 */
[----:B------:R-:W-:Y:S01]  /*1250*/  NOP ;  /* 0x0000000000007918 */ /* 0x000fe20000000000 */
[----:B------:R2:W-:Y:S04]  /*1260*/  STS [R7+0xc0], R12 ;  /* 0x0000c00c07007388 */ /* 0x0005e80000000800 */
[----:B------:R2:W-:Y:S04]  /*1270*/  STS [R7+0xc4], R9 ;  /* 0x0000c40907007388 */ /* 0x0005e80000000800 */
[----:B------:R2:W-:Y:S01]  /*1280*/  STS [R7+0xc8], R8 ;  /* 0x0000c80807007388 */ /* 0x0005e20000000800 */
[----:B------:R-:W-:Y:S01]  /*1290*/  NOP ;  /* 0x0000000000007918 */ /* 0x000fe20000000000 */
.L_x_3442:
        /* <DEDUP_REMOVED lines=12> */
.L_x_3428:
[----:B------:R-:W-:Y:S05]  /*1360*/  BSYNC B0 ;  /* 0x0000000000007941 */ /* 0x000fea0003800000 */
.L_x_3427:
[----:B------:R-:W-:-:S13]  /*1370*/  R2UR UR4, R3 ;  /* 0x00000000030472ca */ /* 0x000fda00000e0000 */
[----:B------:R-:W-:Y:S05]  /*1380*/  BRA.DIV UR4, `(.L_x_3429) ;  /* 0x0000000a04d87947 */ /* 0x000fea000b800000 */
[----:B------:R-:W-:Y:S01]  /*1390*/  NOP ;  /* 0x0000000000007918 */ /* 0x000fe20000000000 */
[----:B------:R3:W-:Y:S04]  /*13a0*/  STS [R7+0xc0], R12 ;  /* 0x0000c00c07007388 */ /* 0x0007e80000000800 */
[----:B------:R3:W-:Y:S04]  /*13b0*/  STS [R7+0xc4], R9 ;  /* 0x0000c40907007388 */ /* 0x0007e80000000800 */
[----:B------:R3:W-:Y:S01]  /*13c0*/  STS [R7+0xc8], R8 ;  /* 0x0000c80807007388 */ /* 0x0007e20000000800 */
[----:B------:R-:W-:Y:S01]  /*13d0*/  NOP ;  /* 0x0000000000007918 */ /* 0x000fe20000000000 */
.L_x_3446:
        /* <DEDUP_REMOVED lines=12> */
.L_x_3431:
[----:B------:R-:W-:Y:S05]  /*14a0*/  BSYNC B0 ;  /* 0x0000000000007941 */ /* 0x000fea0003800000 */
.L_x_3430:
        /* <DEDUP_REMOVED lines=25> */
.L_x_3452:
        /* <DEDUP_REMOVED lines=76> */
.L_x_3419:
        /* <DEDUP_REMOVED lines=35> */
.L_x_3420:
[----:B0-----:R-:W-:Y:S05]  /*1d30*/  WARPSYNC.COLLECTIVE R3, `(.L_x_3433) ;  /* 0x0000000003087348 */ /* 0x001fea0003c00000 */
[----:B------:R-:W-:Y:S01]  /*1d40*/  NOP ;  /* 0x0000000000007918 */ /* 0x000fe20000000000 */
[----:B0-----:R-:W-:Y:S01]  /*1d50*/  ENDCOLLECTIVE ;  /* 0x000000000000791b */ /* 0x001fe20003800000 */
.L_x_3433:
[----:B------:R-:W-:Y:S05]  /*1d60*/  BRA `(.L_x_3434) ;  /* 0xfffffff000ac7947 */ /* 0x000fea000383ffff */
.L_x_3423:
[----:B------:R-:W-:Y:S01]  /*1d70*/  BSSY B0, `(.L_x_3435) ;  /* 0x0000004000007945 */ /* 0x000fe20003800000 */
[----:B0-----:R-:W-:Y:S05]  /*1d80*/  WARPSYNC.COLLECTIVE R3, `(.L_x_3436) ;  /* 0x0000000003087348 */ /* 0x001fea0003c00000 */
[----:B------:R-:W-:Y:S01]  /*1d90*/  NOP ;  /* 0x0000000000007918 */ /* 0x000fe20000000000 */
[----:B0-----:R-:W-:Y:S01]  /*1da0*/  ENDCOLLECTIVE ;  /* 0x000000000000791b */ /* 0x001fe20003800000 */
.L_x_3436:
[----:B------:R-:W-:Y:S05]  /*1db0*/  BSYNC B0 ;  /* 0x0000000000007941 */ /* 0x000fea0003800000 */
.L_x_3435:
[----:B------:R0:W-:Y:S04]  /*1dc0*/  STS [R7+0xc0], R12 ;  /* 0x0000c00c07007388 */ /* 0x0001e80000000800 */
[----:B------:R0:W-:Y:S04]  /*1dd0*/  STS [R7+0xc4], R9 ;  /* 0x0000c40907007388 */ /* 0x0001e80000000800 */
[----:B------:R0:W-:Y:S02]  /*1de0*/  STS [R7+0xc8], R8 ;  /* 0x0000c80807007388 */ /* 0x0001e40000000800 */
[----:B0-----:R-:W-:Y:S05]  /*1df0*/  WARPSYNC.COLLECTIVE R3, `(.L_x_3437) ;  /* 0x0000000003087348 */ /* 0x001fea0003c00000 */
[----:B------:R-:W-:Y:S01]  /*1e00*/  NOP ;  /* 0x0000000000007918 */ /* 0x000fe20000000000 */
[----:B0-----:R-:W-:Y:S01]  /*1e10*/  ENDCOLLECTIVE ;  /* 0x000000000000791b */ /* 0x001fe20003800000 */
.L_x_3437:
[----:B------:R-:W-:Y:S05]  /*1e20*/  BRA `(.L_x_3438) ;  /* 0xfffffff000cc7947 */ /* 0x000fea000383ffff */
.L_x_3426:
[----:B------:R-:W-:Y:S01]  /*1e30*/  BSSY B0, `(.L_x_3439) ;  /* 0x0000004000007945 */ /* 0x000fe20003800000 */
[----:B01----:R-:W-:Y:S05]  /*1e40*/  WARPSYNC.COLLECTIVE R3, `(.L_x_3440) ;  /* 0x0000000003087348 */ /* 0x003fea0003c00000 */
[----:B------:R-:W-:Y:S01]  /*1e50*/  NOP ;  /* 0x0000000000007918 */ /* 0x000fe20000000000 */
[----:B01----:R-:W-:Y:S01]  /*1e60*/  ENDCOLLECTIVE ;  /* 0x000000000000791b */ /* 0x003fe20003800000 */
.L_x_3440:
[----:B------:R-:W-:Y:S05]  /*1e70*/  BSYNC B0 ;  /* 0x0000000000007941 */ /* 0x000fea0003800000 */
.L_x_3439:
[----:B------:R0:W-:Y:S04]  /*1e80*/  STS [R7+0xc0], R12 ;  /* 0x0000c00c07007388 */ /* 0x0001e80000000800 */
[----:B------:R0:W-:Y:S04]  /*1e90*/  STS [R7+0xc4], R9 ;  /* 0x0000c40907007388 */ /* 0x0001e80000000800 */
[----:B------:R0:W-:Y:S02]  /*1ea0*/  STS [R7+0xc8], R8 ;  /* 0x0000c80807007388 */ /* 0x0001e40000000800 */
[----:B0-----:R-:W-:Y:S05]  /*1eb0*/  WARPSYNC.COLLECTIVE R3, `(.L_x_3441) ;  /* 0x0000000003087348 */ /* 0x001fea0003c00000 */
[----:B------:R-:W-:Y:S01]  /*1ec0*/  NOP ;  /* 0x0000000000007918 */ /* 0x000fe20000000000 */
[----:B0-----:R-:W-:Y:S01]  /*1ed0*/  ENDCOLLECTIVE ;  /* 0x000000000000791b */ /* 0x001fe20003800000 */
.L_x_3441:
[----:B------:R-:W-:Y:S05]  /*1ee0*/  BRA `(.L_x_3442) ;  /* 0xfffffff000ec7947 */ /* 0x000fea000383ffff */
.L_x_3429:
[----:B------:R-:W-:Y:S01]  /*1ef0*/  BSSY B0, `(.L_x_3443) ;  /* 0x0000004000007945 */ /* 0x000fe20003800000 */
[----:B012---:R-:W-:Y:S05]  /*1f00*/  WARPSYNC.COLLECTIVE R3, `(.L_x_3444) ;  /* 0x0000000003087348 */ /* 0x007fea0003c00000 */
[----:B------:R-:W-:Y:S01]  /*1f10*/  NOP ;  /* 0x0000000000007918 */ /* 0x000fe20000000000 */
[----:B012---:R-:W-:Y:S01]  /*1f20*/  ENDCOLLECTIVE ;  /* 0x000000000000791b */ /* 0x007fe20003800000 */
.L_x_3444:
[----:B------:R-:W-:Y:S05]  /*1f30*/  BSYNC B0 ;  /* 0x0000000000007941 */ /* 0x000fea0003800000 */
.L_x_3443:
[----:B------:R0:W-:Y:S04]  /*1f40*/  STS [R7+0xc0], R12 ;  /* 0x0000c00c07007388 */ /* 0x0001e80000000800 */
[----:B------:R0:W-:Y:S04]  /*1f50*/  STS [R7+0xc4], R9 ;  /* 0x0000c40907007388 */ /* 0x0001e80000000800 */
[----:B------:R0:W-:Y:S02]  /*1f60*/  STS [R7+0xc8], R8 ;  /* 0x0000c80807007388 */ /* 0x0001e40000000800 */
[----:B0-----:R-:W-:Y:S05]  /*1f70*/  WARPSYNC.COLLECTIVE R3, `(.L_x_3445) ;  /* 0x0000000003087348 */ /* 0x001fea0003c00000 */
[----:B------:R-:W-:Y:S01]  /*1f80*/  NOP ;  /* 0x0000000000007918 */ /* 0x000fe20000000000 */
[----:B0-----:R-:W-:Y:S01]  /*1f90*/  ENDCOLLECTIVE ;  /* 0x000000000000791b */ /* 0x001fe20003800000 */
.L_x_3445:
[----:B------:R-:W-:Y:S05]  /*1fa0*/  BRA `(.L_x_3446) ;  /* 0xfffffff4000c7947 */ /* 0x000fea000383ffff */
.L_x_3432:
[----:B------:R-:W-:Y:S01]  /*1fb0*/  BSSY B0, `(.L_x_3447) ;  /* 0x0000005000007945 */ /* 0x000fe20003800000 */
[----:B------:R-:W-:-:S13]  /*1fc0*/  ISETP.GE.U32.AND P0, PT, R2, 0x10, PT ;  /* 0x000000100200780c */ /* 0x000fda0003f06070 */
[----:B0123--:R-:W-:Y:S05]  /*1fd0*/  WARPSYNC.COLLECTIVE R3, `(.L_x_3448) ;  /* 0x0000000003087348 */ /* 0x00ffea0003c00000 */
[----:B------:R-:W-:Y:S01]  /*1fe0*/  NOP ;  /* 0x0000000000007918 */ /* 0x000fe20000000000 */
[----:B0123--:R-:W-:Y:S01]  /*1ff0*/  ENDCOLLECTIVE ;  /* 0x000000000000791b */ /* 0x00ffe20003800000 */
.L_x_3448:
[----:B------:R-:W-:Y:S05]  /*2000*/  BSYNC B0 ;  /* 0x0000000000007941 */ /* 0x000fea0003800000 */
.L_x_3447:
[----:B------:R0:W-:Y:S01]  /*2010*/  STS [R7+0xc0], R12 ;  /* 0x0000c00c07007388 */ /* 0x0001e20000000800 */
[----:B------:R-:W-:-:S03]  /*2020*/  ISETP.NE.OR P1, PT, R12, RZ, !P0 ;  /* 0x000000ff0c00720c */ /* 0x000fc60004725670 */
[----:B------:R0:W-:Y:S04]  /*2030*/  STS [R7+0xc4], R9 ;  /* 0x0000c40907007388 */ /* 0x0001e80000000800 */
[----:B------:R0:W-:Y:S06]  /*2040*/  STS [R7+0xc8], R8 ;  /* 0x0000c80807007388 */ /* 0x0001ec0000000800 */
[----:B0-----:R-:W-:Y:S05]  /*2050*/  WARPSYNC.COLLECTIVE R3, `(.L_x_3449) ;  /* 0x0000000003087348 */ /* 0x001fea0003c00000 */
[----:B------:R-:W-:Y:S01]  /*2060*/  NOP ;  /* 0x0000000000007918 */ /* 0x000fe20000000000 */
[----:B0-----:R-:W-:Y:S01]  /*2070*/  ENDCOLLECTIVE ;  /* 0x000000000000791b */ /* 0x001fe20003800000 */
.L_x_3449:
        /* <DEDUP_REMOVED lines=9> */
.L_x_3450:
        /* <DEDUP_REMOVED lines=9> */
.L_x_3451:
[----:B------:R-:W-:Y:S05]  /*21a0*/  BRA `(.L_x_3452) ;  /* 0xfffffff400247947 */ /* 0x000fea000383ffff */
.L_x_3453:
        /* <DEDUP_REMOVED lines=13> */
.L_x_4508:


//--------------------- .text._Z30group_norm_nhwc_fwd_sum_kernelI11Fp16IOFp32WLi168EEv26Group_norm_nhwc_fwd_params --------------------------
	.section	.text._Z30group_norm_nhwc_fwd_sum_kernelI11Fp16IOFp32WLi168EEv26Group_norm_nhwc_fwd_params,"ax",@progbits
	.align	128
        .global         _Z30group_norm_nhwc_fwd_sum_kernelI11Fp16IOFp32WLi168EEv26Group_norm_nhwc_fwd_params
        .type           _Z30group_norm_nhwc_fwd_sum_kernelI11Fp16IOFp32WLi168EEv26Group_norm_nhwc_fwd_params,@function
        .size           _Z30group_norm_nhwc_fwd_sum_kernelI11Fp16IOFp32WLi168EEv26Group_norm_nhwc_fwd_params,(.L_x_4509 - _Z30group_norm_nhwc_fwd_sum_kernelI11Fp16IOFp32WLi168EEv26Group_norm_nhwc_fwd_params)
        .other          _Z30group_norm_nhwc_fwd_sum_kernelI11Fp16IOFp32WLi168EEv26Group_norm_nhwc_fwd_params,@"STO_CUDA_ENTRY STV_DEFAULT"
_Z30group_norm_nhwc_fwd_sum_kernelI11Fp16IOFp32WLi168EEv26Group_norm_nhwc_fwd_params:
.text._Z30group_norm_nhwc_fwd_sum_kernelI11Fp16IOFp32WLi168EEv26Group_norm_nhwc_fwd_params:
        /* <DEDUP_REMOVED lines=23> */
[----:B------:R-:W-:-:S03]  /*0170*/  HFMA2.MMA R22, -RZ, RZ, 0, 0 ;  /* 0x00000000ff167435 */ /* 0x000fc600000001ff */
[----:B------:R-:W-:Y:S02]  /*0180*/  LOP3.LUT P0, R18, R3, 0x3, RZ, 0xc0, !PT ;  /* 0x0000000303127812 */ /* 0x000fe4000780c0ff */
[----:B------:R-:W1:Y:S01]  /*0190*/  LDC.64 R8, c[0x0][0x280] ;  /* 0x0000a000ff087b82 */ /* 0x000e620000000a00 */
[----:B------:R-:W-:Y:S01]  /*01a0*/  MOV R3, RZ ;  /* 0x000000ff00037202 */ /* 0x000fe20000000f00 */
        /* <DEDUP_REMOVED lines=11> */
[----:B------:R-:W-:-:S04]  /*0260*/  ISETP.GE.U32.AND P0, PT, R10, UR10, PT ;  /* 0x0000000a0a007c0c */ /* 0x000fc8000bf06070 */
[----:B------:R-:W-:-:S13]  /*0270*/  ISETP.GE.AND.EX P0, PT, R11, UR11, PT, P0 ;  /* 0x0000000b0b007c0c */ /* 0x000fda000bf06300 */
.L_x_3456:
        /* <DEDUP_REMOVED lines=10> */
[----:B------:R-:W-:Y:S02]  /*0320*/  PRMT R6, RZ, 0x5410, RZ ;  /* 0x00005410ff067816 */ /* 0x000fe400000000ff */
[----:B------:R-:W-:-:S04]  /*0330*/  IADD3 R18, R18, -0x1, RZ ;  /* 0xffffffff12127810 */ /* 0x000fc80007ffe0ff */
        /* <DEDUP_REMOVED lines=11> */
[----:B------:R-:W-:Y:S01]  /*03f0*/  MOV R21, R6 ;  /* 0x0000000600157202 */ /* 0x000fe20000000f00 */
[----:B------:R-:W-:Y:S01]  /*0400*/  IMAD.X R19, RZ, RZ, R19, P2 ;  /* 0x000000ffff137224 */ /* 0x000fe200010e0613 */
[----:B------:R-:W-:Y:S07]  /*0410*/  @P1 BRA `(.L_x_3456) ;  /* 0xfffffffc00981947 */ /* 0x000fee000383ffff */
.L_x_3455:
        /* <DEDUP_REMOVED lines=9> */
.L_x_3457:
[----:B------:R-:W0:Y:S01]  /*04b0*/  @!P0 LDC.64 R16, c[0x0][0x270] ;  /* 0x00009c00ff108b82 */ /* 0x000e220000000a00 */
[----:B------:R-:W-:Y:S02]  /*04c0*/  @!P0 IADD3 R23, P1, R6, -0x1, RZ ;  /* 0xffffffff06178810 */ /* 0x000fe40007f3e0ff */
[----:B------:R-:W-:Y:S02]  /*04d0*/  @!P0 MOV R12, R8 ;  /* 0x00000008000c8202 */ /* 0x000fe40000000f00 */
[----:B------:R-:W-:-:S03]  /*04e0*/  @!P0 IADD3.X R13, R5, -0x1, RZ, P1, !PT ;  /* 0xffffffff050d8810 */ /* 0x000fc60000ffe4ff */
[----:B------:R-:W1:Y:S08]  /*04f0*/  @!P0 LDC.64 R18, c[0x0][0x270] ;  /* 0x00009c00ff128b82 */ /* 0x000e700000000a00 */
[----:B------:R-:W2:Y:S08]  /*0500*/  @!P0 LDC.64 R14, c[0x0][0x220] ;  /* 0x00008800ff0e8b82 */ /* 0x000eb00000000a00 */
[----:B------:R-:W3:Y:S01]  /*0510*/  @!P0 LDC.64 R10, c[0x0][0x220] ;  /* 0x00008800ff0a8b82 */ /* 0x000ee20000000a00 */
[----:B0-----:R-:W-:-:S02]  /*0520*/  @!P0 IMAD R24, R13, R16, RZ ;  /* 0x000000100d188224 */ /* 0x001fc400078e02ff */
[----:B------:R-:W-:Y:S02]  /*0530*/  @!P0 IMAD.MOV.U32 R13, RZ, RZ, R7 ;  /* 0x000000ffff0d8224 */ /* 0x000fe400078e0007 */
[C---:B------:R-:W-:Y:S02]  /*0540*/  @!P0 IMAD R17, R23.reuse, R17, R24 ;  /* 0x0000001117118224 */ /* 0x040fe400078e0218 */
[----:B------:R-:W-:Y:S02]  /*0550*/  @!P0 IMAD.WIDE.U32 R20, R23, R16, R12 ;  /* 0x0000001017148225 */ /* 0x000fe400078e000c */
[----:B------:R-:W0:Y:S02]  /*0560*/  @!P0 LDC.64 R12, c[0x0][0x270] ;  /* 0x00009c00ff0c8b82 */ /* 0x000e240000000a00 */
[----:B------:R-:W-:Y:S01]  /*0570*/  @!P0 IMAD.MOV.U32 R16, RZ, RZ, R8 ;  /* 0x000000ffff108224 */ /* 0x000fe200078e0008 */
[----:B------:R-:W-:Y:S01]  /*0580*/  @!P0 IADD3 R21, R21, R17, RZ ;  /* 0x0000001115158210 */ /* 0x000fe20007ffe0ff */
[----:B-1----:R-:W-:Y:S01]  /*0590*/  @!P0 IMAD R23, R5, R18, RZ ;  /* 0x0000001205178224 */ /* 0x002fe200078e02ff */
[----:B------:R-:W-:-:S02]  /*05a0*/  @!P0 MOV R17, R7 ;  /* 0x0000000700118202 */ /* 0x000fc40000000f00 */
[----:B--2---:R-:W-:Y:S01]  /*05b0*/  @!P0 LEA R14, P1, R20, R14, 0x1 ;  /* 0x0000000e140e8211 */ /* 0x004fe200078208ff */
[C---:B------:R-:W-:Y:S02]  /*05c0*/  @!P0 IMAD R23, R6.reuse, R19, R23 ;  /* 0x0000001306178224 */ /* 0x040fe400078e0217 */
[----:B------:R-:W-:Y:S01]  /*05d0*/  @!P0 IMAD.WIDE.U32 R16, R6, R18, R16 ;  /* 0x0000001206108225 */ /* 0x000fe200078e0010 */
[----:B------:R-:W-:Y:S01]  /*05e0*/  @!P0 LEA.HI.X R15, R20, R15, R21, 0x1, P1 ;  /* 0x0000000f140f8211 */ /* 0x000fe200008f0c15 */
[----:B------:R-:W1:Y:S01]  /*05f0*/  @!P0 LDC.64 R18, c[0x0][0x220] ;  /* 0x00008800ff128b82 */ /* 0x000e620000000a00 */
[----:B---3--:R-:W-:Y:S01]  /*0600*/  @!P0 LEA R24, P1, R16, R10, 0x1 ;  /* 0x0000000a10188211 */ /* 0x008fe200078208ff */
[----:B------:R-:W-:Y:S01]  /*0610*/  @!P0 IMAD.IADD R10, R17, 0x1, R23 ;  /* 0x00000001110a8824 */ /* 0x000fe200078e0217 */
[----:B------:R-:W-:-:S05]  /*0620*/  @!P0 IADD3 R17, P2, R6, 0x1, RZ ;  /* 0x0000000106118810 */ /* 0x000fca0007f5e0ff */
[----:B------:R-:W2:Y:S01]  /*0630*/  @!P0 LDC.64 R20, c[0x0][0x270] ;  /* 0x00009c00ff148b82 */ /* 0x000ea20000000a00 */
[----:B------:R-:W-:Y:S02]  /*0640*/  @!P0 LEA.HI.X R25, R16, R11, R10, 0x1, P1 ;  /* 0x0000000b10198211 */ /* 0x000fe400008f0c0a */
[----:B------:R3:W4:Y:S01]  /*0650*/  @!P0 LDG.E R16, desc[UR6][R14.64] ;  /* 0x000000060e108981 */ /* 0x000722000c1e1900 */
[----:B------:R-:W-:-:S03]  /*0660*/  @!P0 IADD3.X R23, RZ, R5, RZ, P2, !PT ;  /* 0x00000005ff178210 */ /* 0x000fc600017fe4ff */
[----:B------:R-:W5:Y:S01]  /*0670*/  @!P0 LDG.E R24, desc[UR6][R24.64] ;  /* 0x0000000618188981 */ /* 0x000f62000c1e1900 */
[----:B------:R-:W2:Y:S01]  /*0680*/  @!P0 LDC.64 R10, c[0x0][0x220] ;  /* 0x00008800ff0a8b82 */ /* 0x000ea20000000a00 */
[-C--:B0-----:R-:W-:Y:S01]  /*0690*/  @!P0 IMAD R26, R23, R12.reuse, RZ ;  /* 0x0000000c171a8224 */ /* 0x081fe200078e02ff */
[----:B------:R-:W-:Y:S02]  /*06a0*/  @!P0 IADD3 R23, P1, R6, 0x2, RZ ;  /* 0x0000000206178810 */ /* 0x000fe40007f3e0ff */
[----:B---3--:R-:W-:Y:S01]  /*06b0*/  @!P0 MOV R15, R7 ;  /* 0x00000007000f8202 */ /* 0x008fe20000000f00 */
[----:B------:R-:W-:Y:S02]  /*06c0*/  @!P0 IMAD.MOV.U32 R14, RZ, RZ, R8 ;  /* 0x000000ffff0e8224 */ /* 0x000fe400078e0008 */
[C---:B------:R-:W-:Y:S02]  /*06d0*/  @!P0 IMAD R27, R17.reuse, R13, R26 ;  /* 0x0000000d111b8224 */ /* 0x040fe400078e021a */
[----:B------:R-:W-:-:S04]  /*06e0*/  @!P0 IMAD.WIDE.U32 R12, R17, R12, R14 ;  /* 0x0000000c110c8225 */ /* 0x000fc800078e000e */
[----:B------:R-:W-:Y:S01]  /*06f0*/  @!P0 IMAD.X R17, RZ, RZ, R5, P1 ;  /* 0x000000ffff118224 */ /* 0x000fe200008e0605 */
[C---:B-1----:R-:W-:Y:S02]  /*0700*/  @!P0 LEA R18, P1, R12.reuse, R18, 0x1 ;  /* 0x000000120c128211 */ /* 0x042fe400078208ff */
[----:B------:R-:W-:Y:S01]  /*0710*/  @!P0 IADD3 R27, R13, R27, RZ ;  /* 0x0000001b0d1b8210 */ /* 0x000fe20007ffe0ff */
[-C--:B--2---:R-:W-:Y:S02]  /*0720*/  @!P0 IMAD R26, R17, R20.reuse, RZ ;  /* 0x00000014111a8224 */ /* 0x084fe400078e02ff */
[----:B------:R-:W-:Y:S01]  /*0730*/  @!P0 IMAD.WIDE.U32 R14, R23, R20, R14 ;  /* 0x00000014170e8225 */ /* 0x000fe200078e000e */
[----:B------:R-:W-:-:S03]  /*0740*/  @!P0 LEA.HI.X R19, R12, R19, R27, 0x1, P1 ;  /* 0x000000130c138211 */ /* 0x000fc600008f0c1b */
[----:B------:R-:W-:Y:S01]  /*0750*/  @!P0 IMAD R21, R23, R21, R26 ;  /* 0x0000001517158224 */ /* 0x000fe200078e021a */
[----:B------:R-:W-:Y:S01]  /*0760*/  @!P0 LEA R10, P1, R14, R10, 0x1 ;  /* 0x0000000a0e0a8211 */ /* 0x000fe200078208ff */
[----:B------:R-:W2:Y:S02]  /*0770*/  @!P0 LDG.E R18, desc[UR6][R18.64] ;  /* 0x0000000612128981 */ /* 0x000ea4000c1e1900 */
[----:B------:R-:W-:-:S05]  /*0780*/  @!P0 IMAD.IADD R12, R15, 0x1, R21 ;  /* 0x000000010f0c8824 */ /* 0x000fca00078e0215 */
[----:B------:R-:W-:-:S05]  /*0790*/  @!P0 LEA.HI.X R11, R14, R11, R12, 0x1, P1 ;  /* 0x0000000b0e0b8211 */ /* 0x000fca00008f0c0c */
[----:B------:R0:W3:Y:S02]  /*07a0*/  @!P0 LDG.E R10, desc[UR6][R10.64] ;  /* 0x000000060a0a8981 */ /* 0x0000e4000c1e1900 */
[----:B0-----:R-:W-:Y:S02]  /*07b0*/  PRMT R11, RZ, 0x5410, RZ ;  /* 0x00005410ff0b7816 */ /* 0x001fe400000000ff */
[----:B------:R-:W-:-:S04]  /*07c0*/  IADD3 R15, R6, 0x3, RZ ;  /* 0x00000003060f7810 */ /* 0x000fc80007ffe0ff */
[----:B------:R-:W-:Y:S02]  /*07d0*/  ISETP.GE.AND P1, PT, R15, R2, PT ;  /* 0x000000020f00720c */ /* 0x000fe40003f26270 */
[----:B------:R-:W-:Y:S02]  /*07e0*/  PRMT R15, RZ, 0x7610, R15 ;  /* 0x00007610ff0f7816 */ /* 0x000fe4000000000f */
[----:B------:R-:W-:-:S05]  /*07f0*/  IADD3 R6, P2, R6, 0x4, RZ ;  /* 0x0000000406067810 */ /* 0x000fca0007f5e0ff */
[----:B------:R-:W-:Y:S01]  /*0800*/  IMAD.X R5, RZ, RZ, R5, P2 ;  /* 0x000000ffff057224 */ /* 0x000fe200010e0605 */
        /* <DEDUP_REMOVED lines=41> */
.L_x_3454:
[----:B------:R-:W-:Y:S01]  /*0aa0*/  ULDC UR5, c[0x0][0x29c] ;  /* 0x0000a70000057ab9 */ /* 0x000fe20000000800 */
[----:B------:R-:W-:Y:S01]  /*0ab0*/  HFMA2.MMA R6, -RZ, RZ, 0, 0 ;  /* 0x00000000ff067435 */ /* 0x000fe200000001ff */
[----:B------:R-:W0:Y:S01]  /*0ac0*/  I2F.U32.RP R2, UR5 ;  /* 0x0000000500027d06 */ /* 0x000e220008209000 */
[----:B------:R-:W-:-:S07]  /*0ad0*/  ISETP.NE.U32.AND P2, PT, RZ, UR5, PT ;  /* 0x00000005ff007c0c */ /* 0x000fce000bf45070 */
[----:B0-----:R-:W0:Y:S02]  /*0ae0*/  MUFU.RCP R2, R2 ;  /* 0x0000000200027308 */ /* 0x001e240000001000 */
[----:B0-----:R-:W-:-:S06]  /*0af0*/  IADD3 R5, R2, 0xffffffe, RZ ;  /* 0x0ffffffe02057810 */ /* 0x001fcc0007ffe0ff */
[----:B------:R0:W1:Y:S02]  /*0b00*/  F2I.FTZ.U32.TRUNC.NTZ R7, R5 ;  /* 0x0000000500077305 */ /* 0x000064000021f000 */
[----:B0-----:R-:W-:Y:S01]  /*0b10*/  MOV R5, 0x400 ;  /* 0x0000040000057802 */ /* 0x001fe20000000f00 */
[----:B-1----:R-:W-:-:S04]  /*0b20*/  IMAD.MOV R9, RZ, RZ, -R7 ;  /* 0x000000ffff097224 */ /* 0x002fc800078e0a07 */
        /* <DEDUP_REMOVED lines=29> */
[----:B------:R-:W2:Y:S04]  /*0d00*/  LDS R26, [R8+0x228] ;  /* 0x00022800081a7984 */ /* 0x000ea80000000800 */
[----:B------:R-:W3:Y:S04]  /*0d10*/  LDS R21, [R8+0x234] ;  /* 0x0002340008157984 */ /* 0x000ee80000000800 */
[----:B------:R-:W4:Y:S04]  /*0d20*/  LDS R20, [R8+0x240] ;  /* 0x0002400008147984 */ /* 0x000f280000000800 */
[----:B------:R-:W-:Y:S04]  /*0d30*/  LDS R22, [R8+0x220] ;  /* 0x0002200008167984 */ /* 0x000fe80000000800 */
[----:B------:R-:W5:Y:S04]  /*0d40*/  LDS R3, [R8+0x214] ;  /* 0x0002140008037984 */ /* 0x000f680000000800 */
[----:B------:R-:W-:Y:S04]  /*0d50*/  LDS R23, [R8+0x224] ;  /* 0x0002240008177984 */ /* 0x000fe80000000800 */
[----:B------:R-:W1:Y:S04]  /*0d60*/  LDS R24, [R8+0x218] ;  /* 0x0002180008187984 */ /* 0x000e680000000800 */
[----:B------:R-:W1:Y:S04]  /*0d70*/  LDS R16, [R8+0x24c] ;  /* 0x00024c0008107984 */ /* 0x000e680000000800 */
[----:B------:R-:W1:Y:S04]  /*0d80*/  LDS R19, [R8+0x22c] ;  /* 0x00022c0008137984 */ /* 0x000e680000000800 */
[----:B------:R-:W1:Y:S01]  /*0d90*/  LDS R18, [R8+0x230] ;  /* 0x0002300008127984 */ /* 0x000e620000000800 */
[----:B0-----:R-:W-:-:S03]  /*0da0*/  ISETP.NE.AND P3, PT, R2, RZ, PT ;  /* 0x000000ff0200720c */ /* 0x001fc60003f65270 */
[----:B------:R-:W0:Y:S01]  /*0db0*/  LDS R25, [R8+0x210] ;  /* 0x0002100008197984 */ /* 0x000e220000000800 */
        /* <DEDUP_REMOVED lines=8> */
[----:B-1----:R-:W-:Y:S02]  /*0e40*/  SHF.R.U32.HI R3, RZ, 0x2, R17 ;  /* 0x00000002ff037819 */ /* 0x002fe40000011611 */
[----:B------:R-:W1:Y:S04]  /*0e50*/  LDS R10, [R8+0x250] ;  /* 0x00025000080a7984 */ /* 0x000e680000000800 */
[----:B------:R-:W5:Y:S01]  /*0e60*/  LDS R11, [R8+0x254] ;  /* 0x00025400080b7984 */ /* 0x000f620000000800 */
[----:B------:R-:W-:Y:S01]  /*0e70*/  @!P3 FADD.FTZ R23, R23, R24 ;  /* 0x000000181717b221 */ /* 0x000fe20000010000 */
[----:B------:R-:W-:Y:S01]  /*0e80*/  ISETP.NE.AND P3, PT, R16, RZ, PT ;  /* 0x000000ff1000720c */ /* 0x000fe20003f65270 */
[----:B------:R-:W-:-:S02]  /*0e90*/  @!P2 FADD.FTZ R19, R22, R19 ;  /* 0x000000131613a221 */ /* 0x000fc40000010000 */
[----:B------:R-:W-:Y:S01]  /*0ea0*/  @!P2 FADD.FTZ R18, R23, R18 ;  /* 0x000000121712a221 */ /* 0x000fe20000010000 */
[----:B0-----:R-:W-:Y:S01]  /*0eb0*/  IADD3 R25, R26, R2, R25 ;  /* 0x000000021a197210 */ /* 0x001fe20007ffe019 */
        /* <DEDUP_REMOVED lines=12> */
[----:B-1----:R-:W-:Y:S01]  /*0f80*/  @!P3 FADD.FTZ R10, R13, R10 ;  /* 0x0000000a0d0ab221 */ /* 0x002fe20000010000 */
[----:B-----5:R-:W-:-:S04]  /*0f90*/  @!P3 FADD.FTZ R11, R12, R11 ;  /* 0x0000000b0c0bb221 */ /* 0x020fc80000010000 */
[----:B------:R0:W-:Y:S04]  /*0fa0*/  STS [R9+0xc4], R10 ;  /* 0x0000c40a09007388 */ /* 0x0001e80000000800 */
[----:B------:R0:W-:Y:S03]  /*0fb0*/  STS [R9+0xc8], R11 ;  /* 0x0000c80b09007388 */ /* 0x0001e60000000800 */
[----:B------:R-:W-:Y:S05]  /*0fc0*/  BRA.DIV UR5, `(.L_x_3459) ;  /* 0x0000000e053c7947 */ /* 0x000fea000b800000 */
[----:B------:R-:W-:Y:S01]  /*0fd0*/  NOP ;  /* 0x0000000000007918 */ /* 0x000fe20000000000 */
.L_x_3473:
        /* <DEDUP_REMOVED lines=12> */
.L_x_3461:
[----:B------:R-:W-:Y:S05]  /*10a0*/  BSYNC B0 ;  /* 0x0000000000007941 */ /* 0x000fea0003800000 */
.L_x_3460:
[----:B------:R-:W-:-:S13]  /*10b0*/  R2UR UR5, R3 ;  /* 0x00000000030572ca */ /* 0x000fda00000e0000 */
[----:B------:R-:W-:Y:S05]  /*10c0*/  BRA.DIV UR5, `(.L_x_3462) ;  /* 0x0000000e050c7947 */ /* 0x000fea000b800000 */
[----:B------:R-:W-:Y:S01]  /*10d0*/  NOP ;  /* 0x0000000000007918 */ /* 0x000fe20000000000 */
[----:B------:R1:W-:Y:S04]  /*10e0*/  STS [R9+0xc0], R16 ;  /* 0x0000c01009007388 */ /* 0x0003e80000000800 */
[----:B------:R1:W-:Y:S04]  /*10f0*/  STS [R9+0xc4], R10 ;  /* 0x0000c40a09007388 */ /* 0x0003e80000000800 */
[----:B------:R1:W-:Y:S01]  /*1100*/  STS [R9+0xc8], R11 ;  /* 0x0000c80b09007388 */ /* 0x0003e20000000800 */
[----:B------:R-:W-:Y:S01]  /*1110*/  NOP ;  /* 0x0000000000007918 */ /* 0x000fe20000000000 */
.L_x_3477:
        /* <DEDUP_REMOVED lines=12> */
.L_x_3464:
[----:B------:R-:W-:Y:S05]  /*11e0*/  BSYNC B0 ;  /* 0x0000000000007941 */ /* 0x000fea0003800000 */
.L_x_3463:
[----:B------:R-:W-:-:S13]  /*11f0*/  R2UR UR5, R3 ;  /* 0x00000000030572ca */ /* 0x000fda00000e0000 */
[----:B------:R-:W-:Y:S05]  /*1200*/  BRA.DIV UR5, `(.L_x_3465) ;  /* 0x0000000a05ec7947 */ /* 0x000fea000b800000 */
[----:B------:R-:W-:Y:S01]  /*1210*/  NOP ;  /* 0x0000000000007918 */ /* 0x000fe20000000000 */
[----:B------:R2:W-:Y:S04]  /*1220*/  STS [R9+0xc0], R16 ;  /* 0x0000c01009007388 */ /* 0x0005e80000000800 */
[----:B------:R2:W-:Y:S04]  /*1230*/  STS [R9+0xc4], R10 ;  /* 0x0000c40a09007388 */ /* 0x0005e80000000800 */
[----:B------:R2:W-:Y:S01]  /*1240*/  STS [R9+0xc8], R11 ;  /* 0x0000c80b09007388 */ /* 0x0005e20000000800 */
[----:B------:R-:W-:Y:S01]  /*1250*/  NOP ;  /* 0x0000000000007918 */ /* 0x000fe20000000000 */
.L_x_3481:
        /* <DEDUP_REMOVED lines=12> */
.L_x_3467:
[----:B------:R-:W-:Y:S05]  /*1320*/  BSYNC B0 ;  /* 0x0000000000007941 */ /* 0x000fea0003800000 */
.L_x_3466:
[----:B------:R-:W-:-:S13]  /*1330*/  R2UR UR5, R3 ;  /* 0x00000000030572ca */ /* 0x000fda00000e0000 */
[----:B------:R-:W-:Y:S05]  /*1340*/  BRA.DIV UR5, `(.L_x_3468) ;  /* 0x0000000a05cc7947 */ /* 0x000fea000b800000 */
[----:B------:R-:W-:Y:S01]  /*1350*/  NOP ;  /* 0x0000000000007918 */ /* 0x000fe20000000000 */
[----:B------:R3:W-:Y:S04]  /*1360*/  STS [R9+0xc0], R16 ;  /* 0x0000c01009007388 */ /* 0x0007e80000000800 */
[----:B------:R3:W-:Y:S04]  /*1370*/  STS [R9+0xc4], R10 ;  /* 0x0000c40a09007388 */ /* 0x0007e80000000800 */
[----:B------:R3:W-:Y:S01]  /*1380*/  STS [R9+0xc8], R11 ;  /* 0x0000c80b09007388 */ /* 0x0007e20000000800 */
[----:B------:R-:W-:Y:S01]  /*1390*/  NOP ;  /* 0x0000000000007918 */ /* 0x000fe20000000000 */
.L_x_3485:
        /* <DEDUP_REMOVED lines=12> */
.L_x_3470:
[----:B------:R-:W-:Y:S05]  /*1460*/  BSYNC B0 ;  /* 0x0000000000007941 */ /* 0x000fea0003800000 */
.L_x_3469:
        /* <DEDUP_REMOVED lines=25> */
.L_x_3491:
        /* <DEDUP_REMOVED lines=72> */
.L_x_3458:
        /* <DEDUP_REMOVED lines=36> */
.L_x_3459:
[----:B0-----:R-:W-:Y:S05]  /*1cc0*/  WARPSYNC.COLLECTIVE R3, `(.L_x_3472) ;  /* 0x0000000003087348 */ /* 0x001fea0003c00000 */
[----:B------:R-:W-:Y:S01]  /*1cd0*/  NOP ;  /* 0x0000000000007918 */ /* 0x000fe20000000000 */
[----:B0-----:R-:W-:Y:S01]  /*1ce0*/  ENDCOLLECTIVE ;  /* 0x000000000000791b */ /* 0x001fe20003800000 */
.L_x_3472:
[----:B------:R-:W-:Y:S05]  /*1cf0*/  BRA `(.L_x_3473) ;  /* 0xfffffff000b87947 */ /* 0x000fea000383ffff */
.L_x_3462:
[----:B------:R-:W-:Y:S01]  /*1d00*/  BSSY B0, `(.L_x_3474) ;  /* 0x0000004000007945 */ /* 0x000fe20003800000 */
[----:B0-----:R-:W-:Y:S05]  /*1d10*/  WARPSYNC.COLLECTIVE R3, `(.L_x_3475) ;  /* 0x0000000003087348 */ /* 0x001fea0003c00000 */
[----:B------:R-:W-:Y:S01]  /*1d20*/  NOP ;  /* 0x0000000000007918 */ /* 0x000fe20000000000 */
[----:B0-----:R-:W-:Y:S01]  /*1d30*/  ENDCOLLECTIVE ;  /* 0x000000000000791b */ /* 0x001fe20003800000 */
.L_x_3475:
[----:B------:R-:W-:Y:S05]  /*1d40*/  BSYNC B0 ;  /* 0x0000000000007941 */ /* 0x000fea0003800000 */
.L_x_3474:
[----:B------:R0:W-:Y:S04]  /*1d50*/  STS [R9+0xc0], R16 ;  /* 0x0000c01009007388 */ /* 0x0001e80000000800 */
[----:B------:R0:W-:Y:S04]  /*1d60*/  STS [R9+0xc4], R10 ;  /* 0x0000c40a09007388 */ /* 0x0001e80000000800 */
[----:B------:R0:W-:Y:S02]  /*1d70*/  STS [R9+0xc8], R11 ;  /* 0x0000c80b09007388 */ /* 0x0001e40000000800 */
[----:B0-----:R-:W-:Y:S05]  /*1d80*/  WARPSYNC.COLLECTIVE R3, `(.L_x_3476) ;  /* 0x0000000003087348 */ /* 0x001fea0003c00000 */
[----:B------:R-:W-:Y:S01]  /*1d90*/  NOP ;  /* 0x0000000000007918 */ /* 0x000fe20000000000 */
[----:B0-----:R-:W-:Y:S01]  /*1da0*/  ENDCOLLECTIVE ;  /* 0x000000000000791b */ /* 0x001fe20003800000 */
.L_x_3476:
[----:B------:R-:W-:Y:S05]  /*1db0*/  BRA `(.L_x_3477) ;  /* 0xfffffff000d87947 */ /* 0x000fea000383ffff */
.L_x_3465:
[----:B------:R-:W-:Y:S01]  /*1dc0*/  BSSY B0, `(.L_x_3478) ;  /* 0x0000004000007945 */ /* 0x000fe20003800000 */
[----:B01----:R-:W-:Y:S05]  /*1dd0*/  WARPSYNC.COLLECTIVE R3, `(.L_x_3479) ;  /* 0x0000000003087348 */ /* 0x003fea0003c00000 */
[----:B------:R-:W-:Y:S01]  /*1de0*/  NOP ;  /* 0x0000000000007918 */ /* 0x000fe20000000000 */
[----:B01----:R-:W-:Y:S01]  /*1df0*/  ENDCOLLECTIVE ;  /* 0x000000000000791b */ /* 0x003fe20003800000 */
.L_x_3479:
[----:B------:R-:W-:Y:S05]  /*1e00*/  BSYNC B0 ;  /* 0x0000000000007941 */ /* 0x000fea0003800000 */
.L_x_3478:
[----:B------:R0:W-:Y:S04]  /*1e10*/  STS [R9+0xc0], R16 ;  /* 0x0000c01009007388 */ /* 0x0001e80000000800 */
[----:B------:R0:W-:Y:S04]  /*1e20*/  STS [R9+0xc4], R10 ;  /* 0x0000c40a09007388 */ /* 0x0001e80000000800 */
[----:B------:R0:W-:Y:S02]  /*1e30*/  STS [R9+0xc8], R11 ;  /* 0x0000c80b09007388 */ /* 0x0001e40000000800 */
[----:B0-----:R-:W-:Y:S05]  /*1e40*/  WARPSYNC.COLLECTIVE R3, `(.L_x_3480) ;  /* 0x0000000003087348 */ /* 0x001fea0003c00000 */
[----:B------:R-:W-:Y:S01]  /*1e50*/  NOP ;  /* 0x0000000000007918 */ /* 0x000fe20000000000 */
[----:B0-----:R-:W-:Y:S01]  /*1e60*/  ENDCOLLECTIVE ;  /* 0x000000000000791b */ /* 0x001fe20003800000 */
.L_x_3480:
[----:B------:R-:W-:Y:S05]  /*1e70*/  BRA `(.L_x_3481) ;  /* 0xfffffff000f87947 */ /* 0x000fea000383ffff */
.L_x_3468:
[----:B------:R-:W-:Y:S01]  /*1e80*/  BSSY B0, `(.L_x_3482) ;  /* 0x0000004000007945 */ /* 0x000fe20003800000 */
[----:B012---:R-:W-:Y:S05]  /*1e90*/  WARPSYNC.COLLECTIVE R3, `(.L_x_3483) ;  /* 0x0000000003087348 */ /* 0x007fea0003c00000 */
[----:B------:R-:W-:Y:S01]  /*1ea0*/  NOP ;  /* 0x0000000000007918 */ /* 0x000fe20000000000 */
[----:B012---:R-:W-:Y:S01]  /*1eb0*/  ENDCOLLECTIVE ;  /* 0x000000000000791b */ /* 0x007fe20003800000 */
.L_x_3483:
[----:B------:R-:W-:Y:S05]  /*1ec0*/  BSYNC B0 ;  /* 0x0000000000007941 */ /* 0x000fea0003800000 */
.L_x_3482:
[----:B------:R0:W-:Y:S04]  /*1ed0*/  STS [R9+0xc0], R16 ;  /* 0x0000c01009007388 */ /* 0x0001e80000000800 */
[----:B------:R0:W-:Y:S04]  /*1ee0*/  STS [R9+0xc4], R10 ;  /* 0x0000c40a09007388 */ /* 0x0001e80000000800 */
[----:B------:R0:W-:Y:S02]  /*1ef0*/  STS [R9+0xc8], R11 ;  /* 0x0000c80b09007388 */ /* 0x0001e40000000800 */
[----:B0-----:R-:W-:Y:S05]  /*1f00*/  WARPSYNC.COLLECTIVE R3, `(.L_x_3484) ;  /* 0x0000000003087348 */ /* 0x001fea0003c00000 */
[----:B------:R-:W-:Y:S01]  /*1f10*/  NOP ;  /* 0x0000000000007918 */ /* 0x000fe20000000000 */
[----:B0-----:R-:W-:Y:S01]  /*1f20*/  ENDCOLLECTIVE ;  /* 0x000000000000791b */ /* 0x001fe20003800000 */
.L_x_3484:
[----:B------:R-:W-:Y:S05]  /*1f30*/  BRA `(.L_x_3485) ;  /* 0xfffffff400187947 */ /* 0x000fea000383ffff */
.L_x_3471:
[----:B------:R-:W-:Y:S01]  /*1f40*/  BSSY B0, `(.L_x_3486) ;  /* 0x0000005000007945 */ /* 0x000fe20003800000 */
[----:B------:R-:W-:-:S13]  /*1f50*/  ISETP.GE.U32.AND P0, PT, R2, 0x10, PT ;  /* 0x000000100200780c */ /* 0x000fda0003f06070 */
[----:B0123--:R-:W-:Y:S05]  /*1f60*/  WARPSYNC.COLLECTIVE R3, `(.L_x_3487) ;  /* 0x0000000003087348 */ /* 0x00ffea0003c00000 */
[----:B------:R-:W-:Y:S01]  /*1f70*/  NOP ;  /* 0x0000000000007918 */ /* 0x000fe20000000000 */
[----:B0123--:R-:W-:Y:S01]  /*1f80*/  ENDCOLLECTIVE ;  /* 0x000000000000791b */ /* 0x00ffe20003800000 */
.L_x_3487:
[----:B------:R-:W-:Y:S05]  /*1f90*/  BSYNC B0 ;  /* 0x0000000000007941 */ /* 0x000fea0003800000 */
.L_x_3486:
[----:B------:R0:W-:Y:S01]  /*1fa0*/  STS [R9+0xc0], R16 ;  /* 0x0000c01009007388 */ /* 0x0001e20000000800 */
[----:B------:R-:W-:-:S03]  /*1fb0*/  ISETP.NE.OR P1, PT, R16, RZ, !P0 ;  /* 0x000000ff1000720c */ /* 0x000fc60004725670 */
[----:B------:R0:W-:Y:S04]  /*1fc0*/  STS [R9+0xc4], R10 ;  /* 0x0000c40a09007388 */ /* 0x0001e80000000800 */
[----:B------:R0:W-:Y:S06]  /*1fd0*/  STS [R9+0xc8], R11 ;  /* 0x0000c80b09007388 */ /* 0x0001ec0000000800 */
[----:B0-----:R-:W-:Y:S05]  /*1fe0*/  WARPSYNC.COLLECTIVE R3, `(.L_x_3488) ;  /* 0x0000000003087348 */ /* 0x001fea0003c00000 */
[----:B------:R-:W-:Y:S01]  /*1ff0*/  NOP ;  /* 0x0000000000007918 */ /* 0x000fe20000000000 */
[----:B0-----:R-:W-:Y:S01]  /*2000*/  ENDCOLLECTIVE ;  /* 0x000000000000791b */ /* 0x001fe20003800000 */
.L_x_3488:
        /* <DEDUP_REMOVED lines=9> */
.L_x_3489:
        /* <DEDUP_REMOVED lines=9> */
.L_x_3490:
[----:B------:R-:W-:Y:S05]  /*2130*/  BRA `(.L_x_3491) ;  /* 0xfffffff400307947 */ /* 0x000fea000383ffff */
.L_x_3492:
        /* <DEDUP_REMOVED lines=12> */
.L_x_4509:


//--------------------- .text._Z30group_norm_nhwc_fwd_sum_kernelI11Fp16IOFp32WLi64EEv26Group_norm_nhwc_fwd_params --------------------------
	.section	.text._Z30group_norm_nhwc_fwd_sum_kernelI11Fp16IOFp32WLi64EEv26Group_norm_nhwc_fwd_params,"ax",@progbits
	.align	128
        .global         _Z30group_norm_nhwc_fwd_sum_kernelI11Fp16IOFp32WLi64EEv26Group_norm_nhwc_fwd_params
        .type           _Z30group_norm_nhwc_fwd_sum_kernelI11Fp16IOFp32WLi64EEv26Group_norm_nhwc_fwd_params,@function
        .size           _Z30group_norm_nhwc_fwd_sum_kernelI11Fp16IOFp32WLi64EEv26Group_norm_nhwc_fwd_params,(.L_x_4510 - _Z30group_norm_nhwc_fwd_sum_kernelI11Fp16IOFp32WLi64EEv26Group_norm_nhwc_fwd_params)
        .other          _Z30group_norm_nhwc_fwd_sum_kernelI11Fp16IOFp32WLi64EEv26Group_norm_nhwc_fwd_params,@"STO_CUDA_ENTRY STV_DEFAULT"
_Z30group_norm_nhwc_fwd_sum_kernelI11Fp16IOFp32WLi64EEv26Group_norm_nhwc_fwd_params:
.text._Z30group_norm_nhwc_fwd_sum_kernelI11Fp16IOFp32WLi64EEv26Group_norm_nhwc_fwd_params:
        /* <DEDUP_REMOVED lines=40> */
.L_x_3495:
        /* <DEDUP_REMOVED lines=11> */
[----:B------:R-:W-:-:S05]  /*0330*/  VIADD R16, R16, 0xffffffff ;  /* 0xffffffff10107836 */ /* 0x000fca0000000000 */
[----:B------:R-:W-:Y:S02]  /*0340*/  ISETP.NE.AND P1, PT, R16, RZ, PT ;  /* 0x000000ff1000720c */ /* 0x000fe40003f25270 */
[----:B0-----:R-:W-:-:S04]  /*0350*/  PRMT R7, RZ, 0x5410, RZ ;  /* 0x00005410ff077816 */ /* 0x001fc800000000ff */
        /* <DEDUP_REMOVED lines=13> */
.L_x_3494:
        /* <DEDUP_REMOVED lines=14> */
.L_x_3496:
[----:B------:R-:W0:Y:S01]  /*0510*/  @!P0 LDC.64 R12, c[0x0][0x270] ;  /* 0x00009c00ff0c8b82 */ /* 0x000e220000000a00 */
[----:B------:R-:W-:Y:S01]  /*0520*/  @!P0 MOV R19, R5 ;  /* 0x0000000500138202 */ /* 0x000fe20000000f00 */
[----:B------:R-:W-:-:S06]  /*0530*/  @!P0 IMAD.MOV.U32 R18, RZ, RZ, R24 ;  /* 0x000000ffff128224 */ /* 0x000fcc00078e0018 */
[----:B------:R-:W1:Y:S08]  /*0540*/  @!P0 LDC.64 R14, c[0x0][0x220] ;  /* 0x00008800ff0e8b82 */ /* 0x000e700000000a00 */
[----:B------:R-:W2:Y:S01]  /*0550*/  @!P0 LDC.64 R16, c[0x0][0x270] ;  /* 0x00009c00ff108b82 */ /* 0x000ea20000000a00 */
[----:B0-----:R-:W-:-:S07]  /*0560*/  @!P0 IMAD.WIDE.U32 R28, R10, R12, R18 ;  /* 0x0000000c0a1c8225 */ /* 0x001fce00078e0012 */
[----:B------:R-:W0:Y:S01]  /*0570*/  @!P0 LDC.64 R18, c[0x0][0x220] ;  /* 0x00008800ff128b82 */ /* 0x000e220000000a00 */
[----:B------:R-:W-:-:S04]  /*0580*/  @!P0 IMAD R12, R9, R12, RZ ;  /* 0x0000000c090c8224 */ /* 0x000fc800078e02ff */
[----:B------:R-:W-:Y:S01]  /*0590*/  @!P0 IMAD R13, R10, R13, R12 ;  /* 0x0000000d0a0d8224 */ /* 0x000fe200078e020c */
[----:B-1----:R-:W-:-:S03]  /*05a0*/  @!P0 LEA R26, P1, R28, R14, 0x1 ;  /* 0x0000000e1c1a8211 */ /* 0x002fc600078208ff */
[----:B------:R-:W-:Y:S01]  /*05b0*/  @!P0 IMAD.IADD R12, R29, 0x1, R13 ;  /* 0x000000011d0c8824 */ /* 0x000fe200078e020d */
[----:B------:R-:W-:Y:S01]  /*05c0*/  @!P0 MOV R13, R5 ;  /* 0x00000005000d8202 */ /* 0x000fe20000000f00 */
[----:B--2---:R-:W-:-:S03]  /*05d0*/  @!P0 IMAD R22, R23, R16, RZ ;  /* 0x0000001017168224 */ /* 0x004fc600078e02ff */
[----:B------:R-:W-:Y:S01]  /*05e0*/  @!P0 LEA.HI.X R27, R28, R15, R12, 0x1, P1 ;  /* 0x0000000f1c1b8211 */ /* 0x000fe200008f0c0c */
[----:B------:R-:W-:Y:S02]  /*05f0*/  @!P0 IMAD.MOV.U32 R12, RZ, RZ, R24 ;  /* 0x000000ffff0c8224 */ /* 0x000fe400078e0018 */
[C---:B------:R-:W-:Y:S02]  /*0600*/  @!P0 IMAD R17, R8.reuse, R17, R22 ;  /* 0x0000001108118224 */ /* 0x040fe400078e0216 */
[----:B------:R-:W-:Y:S01]  /*0610*/  @!P0 IMAD.WIDE.U32 R14, R8, R16, R12 ;  /* 0x00000010080e8225 */ /* 0x000fe200078e000c */
[----:B------:R-:W2:Y:S01]  /*0620*/  @!P0 LDG.E R26, desc[UR6][R26.64] ;  /* 0x000000061a1a8981 */ /* 0x000ea2000c1e1900 */
[----:B------:R-:W1:Y:S02]  /*0630*/  @!P0 LDC.64 R12, c[0x0][0x270] ;  /* 0x00009c00ff0c8b82 */ /* 0x000e640000000a00 */
[----:B------:R-:W-:Y:S01]  /*0640*/  @!P0 IMAD.IADD R15, R15, 0x1, R17 ;  /* 0x000000010f0f8824 */ /* 0x000fe200078e0211 */
[----:B0-----:R-:W-:Y:S01]  /*0650*/  @!P0 LEA R18, P1, R14, R18, 0x1 ;  /* 0x000000120e128211 */ /* 0x001fe200078208ff */
[----:B------:R-:W-:Y:S01]  /*0660*/  @!P0 IMAD.MOV.U32 R16, RZ, RZ, R24 ;  /* 0x000000ffff108224 */ /* 0x000fe200078e0018 */
[----:B------:R-:W-:-:S02]  /*0670*/  @!P0 MOV R17, R5 ;  /* 0x0000000500118202 */ /* 0x000fc40000000f00 */
[----:B------:R-:W-:Y:S02]  /*0680*/  @!P0 LEA.HI.X R19, R14, R19, R15, 0x1, P1 ;  /* 0x000000130e138211 */ /* 0x000fe400008f0c0f */
[----:B------:R-:W0:Y:S03]  /*0690*/  @!P0 LDC.64 R14, c[0x0][0x220] ;  /* 0x00008800ff0e8b82 */ /* 0x000e260000000a00 */
[----:B------:R3:W4:Y:S01]  /*06a0*/  @!P0 LDG.E R22, desc[UR6][R18.64] ;  /* 0x0000000612168981 */ /* 0x000722000c1e1900 */
[----:B-1----:R-:W-:-:S04]  /*06b0*/  @!P0 IMAD.WIDE.U32 R28, R7, R12, R16 ;  /* 0x0000000c071c8225 */ /* 0x002fc800078e0010 */
[----:B------:R-:W-:-:S04]  /*06c0*/  @!P0 IMAD R12, R21, R12, RZ ;  /* 0x0000000c150c8224 */ /* 0x000fc800078e02ff */
[----:B------:R-:W-:Y:S01]  /*06d0*/  @!P0 IMAD R13, R7, R13, R12 ;  /* 0x0000000d070d8224 */ /* 0x000fe200078e020c */
[----:B0-----:R-:W-:-:S03]  /*06e0*/  @!P0 LEA R16, P1, R28, R14, 0x1 ;  /* 0x0000000e1c108211 */ /* 0x001fc600078208ff */
[----:B------:R-:W-:-:S05]  /*06f0*/  @!P0 IMAD.IADD R12, R29, 0x1, R13 ;  /* 0x000000011d0c8824 */ /* 0x000fca00078e020d */
[----:B------:R-:W-:Y:S02]  /*0700*/  @!P0 LEA.HI.X R17, R28, R15, R12, 0x1, P1 ;  /* 0x0000000f1c118211 */ /* 0x000fe400008f0c0c */
[----:B------:R-:W0:Y:S01]  /*0710*/  @!P0 LDC.64 R12, c[0x0][0x270] ;  /* 0x00009c00ff0c8b82 */ /* 0x000e220000000a00 */
[----:B---3--:R-:W-:Y:S01]  /*0720*/  @!P0 MOV R19, R5 ;  /* 0x0000000500138202 */ /* 0x008fe20000000f00 */
[----:B------:R-:W-:Y:S01]  /*0730*/  @!P0 IMAD.MOV.U32 R18, RZ, RZ, R24 ;  /* 0x000000ffff128224 */ /* 0x000fe200078e0018 */
[----:B------:R-:W3:Y:S05]  /*0740*/  @!P0 LDG.E R16, desc[UR6][R16.64] ;  /* 0x0000000610108981 */ /* 0x000eea000c1e1900 */
[----:B------:R-:W1:Y:S01]  /*0750*/  @!P0 LDC.64 R14, c[0x0][0x220] ;  /* 0x00008800ff0e8b82 */ /* 0x000e620000000a00 */
[----:B0-----:R-:W-:-:S04]  /*0760*/  @!P0 IMAD.WIDE.U32 R28, R6, R12, R18 ;  /* 0x0000000c061c8225 */ /* 0x001fc800078e0012 */
[----:B------:R-:W-:-:S04]  /*0770*/  @!P0 IMAD R12, R11, R12, RZ ;  /* 0x0000000c0b0c8224 */ /* 0x000fc800078e02ff */
[----:B------:R-:W-:Y:S01]  /*0780*/  @!P0 IMAD R13, R6, R13, R12 ;  /* 0x0000000d060d8224 */ /* 0x000fe200078e020c */
[----:B-1----:R-:W-:-:S03]  /*0790*/  @!P0 LEA R14, P1, R28, R14, 0x1 ;  /* 0x0000000e1c0e8211 */ /* 0x002fc600078208ff */
[----:B------:R-:W-:-:S05]  /*07a0*/  @!P0 IMAD.IADD R12, R29, 0x1, R13 ;  /* 0x000000011d0c8824 */ /* 0x000fca00078e020d */
[----:B------:R-:W-:-:S05]  /*07b0*/  @!P0 LEA.HI.X R15, R28, R15, R12, 0x1, P1 ;  /* 0x0000000f1c0f8211 */ /* 0x000fca00008f0c0c */
[----:B------:R0:W5:Y:S01]  /*07c0*/  @!P0 LDG.E R14, desc[UR6][R14.64] ;  /* 0x000000060e0e8981 */ /* 0x000162000c1e1900 */
[----:B------:R-:W-:Y:S02]  /*07d0*/  PRMT R13, RZ, 0x5410, RZ ;  /* 0x00005410ff0d7816 */ /* 0x000fe400000000ff */
[----:B------:R-:W-:Y:S02]  /*07e0*/  PRMT R12, RZ, 0x5410, RZ ;  /* 0x00005410ff0c7816 */ /* 0x000fe400000000ff */
        /* <DEDUP_REMOVED lines=8> */
[----:B------:R-:W-:Y:S01]  /*0870*/  IMAD.X R11, RZ, RZ, R11, P3 ;  /* 0x000000ffff0b7224 */ /* 0x000fe200018e060b */
[----:B--2---:R-:W-:-:S04]  /*0880*/  @!P0 PRMT R13, R26, 0x7632, R13 ;  /* 0x000076321a0d8816 */ /* 0x004fc8000000000d */
[----:B------:R-:W-:-:S05]  /*0890*/  @!P0 PRMT R13, R13, 0x5410, R26 ;  /* 0x000054100d0d8816 */ /* 0x000fca000000001a */
[--C-:B------:R-:W-:Y:S01]  /*08a0*/  HADD2.F32 R18, -RZ, R13.reuse.H0_H0 ;  /* 0x2000000dff127230 */ /* 0x100fe20000004100 */
[----:B----4-:R-:W-:Y:S01]  /*08b0*/  @!P0 PRMT R12, R22, 0x7610, R12 ;  /* 0x00007610160c8816 */ /* 0x010fe2000000000c */
[----:B------:R-:W-:-:S03]  /*08c0*/  HADD2.F32 R13, -RZ, R13.H1_H1 ;  /* 0x3000000dff0d7230 */ /* 0x000fc60000004100 */
[----:B------:R-:W-:Y:S01]  /*08d0*/  @!P0 PRMT R12, R12, 0x7610, R22 ;  /* 0x000076100c0c8816 */ /* 0x000fe20000000016 */
[----:B------:R-:W-:Y:S01]  /*08e0*/  FMUL.FTZ R22, R18, R18 ;  /* 0x0000001212167220 */ /* 0x000fe20000410000 */
[----:B0-----:R-:W-:-:S03]  /*08f0*/  FADD.FTZ R15, R13, R18 ;  /* 0x000000120d0f7221 */ /* 0x001fc60000010000 */
[----:B------:R-:W-:Y:S01]  /*0900*/  FFMA.FTZ R13, R13, R13, R22 ;  /* 0x0000000d0d0d7223 */ /* 0x000fe20000010016 */
[--C-:B------:R-:W-:Y:S02]  /*0910*/  HADD2.F32 R17, -RZ, R12.reuse.H1_H1 ;  /* 0x3000000cff117230 */ /* 0x100fe40000004100 */
[----:B------:R-:W-:Y:S01]  /*0920*/  FADD.FTZ R2, R15, R2 ;  /* 0x000000020f027221 */ /* 0x000fe20000010000 */
[----:B------:R-:W-:Y:S02]  /*0930*/  HADD2.F32 R12, -RZ, R12.H0_H0 ;  /* 0x2000000cff0c7230 */ /* 0x000fe40000004100 */
[----:B------:R-:W-:Y:S01]  /*0940*/  FADD.FTZ R0, R13, R0 ;  /* 0x000000000d007221 */ /* 0x000fe20000010000 */
[----:B------:R-:W-:Y:S01]  /*0950*/  PRMT R15, RZ, 0x5410, RZ ;  /* 0x00005410ff0f7816 */ /* 0x000fe200000000ff */
[----:B------:R-:W-:Y:S01]  /*0960*/  FMUL.FTZ R13, R17, R17 ;  /* 0x00000011110d7220 */ /* 0x000fe20000410000 */
[----:B------:R-:W-:-:S03]  /*0970*/  FADD.FTZ R17, R12, R17 ;  /* 0x000000110c117221 */ /* 0x000fc60000010000 */
[----:B------:R-:W-:Y:S01]  /*0980*/  FFMA.FTZ R13, R12, R12, R13 ;  /* 0x0000000c0c0d7223 */ /* 0x000fe2000001000d */
[----:B------:R-:W-:Y:S01]  /*0990*/  PRMT R12, RZ, 0x5410, RZ ;  /* 0x00005410ff0c7816 */ /* 0x000fe200000000ff */
[----:B------:R-:W-:Y:S01]  /*09a0*/  FADD.FTZ R2, R2, R17 ;  /* 0x0000001102027221 */ /* 0x000fe20000010000 */
[----:B---3--:R-:W-:-:S04]  /*09b0*/  @!P0 PRMT R15, R16, 0x7632, R15 ;  /* 0x00007632100f8816 */ /* 0x008fc8000000000f */
[----:B------:R-:W-:-:S05]  /*09c0*/  @!P0 PRMT R15, R15, 0x5410, R16 ;  /* 0x000054100f0f8816 */ /* 0x000fca0000000010 */
[--C-:B------:R-:W-:Y:S02]  /*09d0*/  HADD2.F32 R16, -RZ, R15.reuse.H0_H0 ;  /* 0x2000000fff107230 */ /* 0x100fe40000004100 */
[----:B------:R-:W-:Y:S02]  /*09e0*/  HADD2.F32 R15, -RZ, R15.H1_H1 ;  /* 0x3000000fff0f7230 */ /* 0x000fe40000004100 */
[----:B------:R-:W-:-:S03]  /*09f0*/  FADD.FTZ R19, R0, R13 ;  /* 0x0000000d00137221 */ /* 0x000fc60000010000 */
[----:B------:R-:W-:-:S04]  /*0a00*/  FADD.FTZ R13, R15, R16 ;  /* 0x000000100f0d7221 */ /* 0x000fc80000010000 */
[----:B------:R-:W-:Y:S01]  /*0a10*/  FADD.FTZ R13, R2, R13 ;  /* 0x0000000d020d7221 */ /* 0x000fe20000010000 */
[----:B-----5:R-:W-:-:S04]  /*0a20*/  @!P0 PRMT R12, R12, 0x7610, R14 ;  /* 0x000076100c0c8816 */ /* 0x020fc8000000000e */
[----:B------:R-:W-:Y:S01]  /*0a30*/  @!P0 PRMT R12, R14, 0x7610, R12 ;  /* 0x000076100e0c8816 */ /* 0x000fe2000000000c */
[----:B------:R-:W-:-:S04]  /*0a40*/  FMUL.FTZ R14, R16, R16 ;  /* 0x00000010100e7220 */ /* 0x000fc80000410000 */
[--C-:B------:R-:W-:Y:S02]  /*0a50*/  HADD2.F32 R17, -RZ, R12.reuse.H1_H1 ;  /* 0x3000000cff117230 */ /* 0x100fe40000004100 */
[----:B------:R-:W-:Y:S01]  /*0a60*/  FFMA.FTZ R14, R15, R15, R14 ;  /* 0x0000000f0f0e7223 */ /* 0x000fe2000001000e */
[----:B------:R-:W-:Y:S02]  /*0a70*/  HADD2.F32 R12, -RZ, R12.H0_H0 ;  /* 0x2000000cff0c7230 */ /* 0x000fe40000004100 */
[----:B------:R-:W-:Y:S01]  /*0a80*/  FMUL.FTZ R15, R17, R17 ;  /* 0x00000011110f7220 */ /* 0x000fe20000410000 */
[----:B------:R-:W-:Y:S02]  /*0a90*/  FADD.FTZ R14, R19, R14 ;  /* 0x0000000e130e7221 */ /* 0x000fe40000010000 */
[C---:B------:R-:W-:Y:S01]  /*0aa0*/  FADD.FTZ R2, R12.reuse, R17 ;  /* 0x000000110c027221 */ /* 0x040fe20000010000 */
[----:B------:R-:W-:-:S03]  /*0ab0*/  FFMA.FTZ R15, R12, R12, R15 ;  /* 0x0000000c0c0f7223 */ /* 0x000fc6000001000f */
[----:B------:R-:W-:Y:S01]  /*0ac0*/  FADD.FTZ R2, R13, R2 ;  /* 0x000000020d027221 */ /* 0x000fe20000010000 */
[----:B------:R-:W-:Y:S01]  /*0ad0*/  FADD.FTZ R0, R14, R15 ;  /* 0x0000000f0e007221 */ /* 0x000fe20000010000 */
[----:B------:R-:W-:Y:S06]  /*0ae0*/  @!P1 BRA `(.L_x_3496) ;  /* 0xfffffff800889947 */ /* 0x000fec000383ffff */
.L_x_3493:
[----:B------:R-:W-:Y:S01]  /*0af0*/  ULDC UR5, c[0x0][0x29c] ;  /* 0x0000a70000057ab9 */ /* 0x000fe20000000800 */
[----:B------:R-:W-:Y:S01]  /*0b00*/  MOV R12, 0x400 ;  /* 0x00000400000c7802 */ /* 0x000fe20000000f00 */
[----:B------:R-:W0:Y:S01]  /*0b10*/  I2F.U32.RP R3, UR5 ;  /* 0x0000000500037d06 */ /* 0x000e220008209000 */
[----:B------:R-:W-:-:S07]  /*0b20*/  ISETP.NE.U32.AND P2, PT, RZ, UR5, PT ;  /* 0x00000005ff007c0c */ /* 0x000fce000bf45070 */
[----:B0-----:R-:W0:Y:S02]  /*0b30*/  MUFU.RCP R3, R3 ;  /* 0x0000000300037308 */ /* 0x001e240000001000 */
[----:B0-----:R-:W-:-:S06]  /*0b40*/  IADD3 R6, R3, 0xffffffe, RZ ;  /* 0x0ffffffe03067810 */ /* 0x001fcc0007ffe0ff */
[----:B------:R0:W1:Y:S02]  /*0b50*/  F2I.FTZ.U32.TRUNC.NTZ R7, R6 ;  /* 0x0000000600077305 */ /* 0x000064000021f000 */
[----:B0-----:R-:W-:Y:S02]  /*0b60*/  IMAD.MOV.U32 R6, RZ, RZ, RZ ;  /* 0x000000ffff067224 */ /* 0x001fe400078e00ff */
[----:B-1----:R-:W-:-:S04]  /*0b70*/  IMAD.MOV R5, RZ, RZ, -R7 ;  /* 0x000000ffff057224 */ /* 0x002fc800078e0a07 */
[----:B------:R-:W-:-:S04]  /*0b80*/  IMAD R5, R5, UR5, RZ ;  /* 0x0000000505057c24 */ /* 0x000fc8000f8e02ff */
[----:B------:R-:W-:Y:S02]  /*0b90*/  IMAD.HI.U32 R7, R7, R5, R6 ;  /* 0x0000000507077227 */ /* 0x000fe400078e0006 */
[----:B------:R-:W0:Y:S04]  /*0ba0*/  S2R R5, SR_CgaCtaId ;  /* 0x0000000000057919 */ /* 0x000e280000008800 */
[----:B------:R-:W-:-:S05]  /*0bb0*/  IMAD.HI.U32 R10, R7, R20, RZ ;  /* 0x00000014070a7227 */ /* 0x000fca00078e00ff */
[----:B------:R-:W-:-:S05]  /*0bc0*/  IADD3 R7, -R10, RZ, RZ ;  /* 0x000000ff0a077210 */ /* 0x000fca0007ffe1ff */
[----:B------:R-:W-:-:S05]  /*0bd0*/  IMAD R7, R7, UR5, R20 ;  /* 0x0000000507077c24 */ /* 0x000fca000f8e0214 */
[----:B------:R-:W-:-:S13]  /*0be0*/  ISETP.GE.U32.AND P0, PT, R7, UR5, PT ;  /* 0x0000000507007c0c */ /* 0x000fda000bf06070 */
[----:B------:R-:W-:Y:S01]  /*0bf0*/  @P0 VIADD R7, R7, -UR5 ;  /* 0x8000000507070c36 */ /* 0x000fe20008000000 */
[----:B0-----:R-:W-:Y:S01]  /*0c00*/  LEA R3, R5, R12, 0x18 ;  /* 0x0000000c05037211 */ /* 0x001fe200078ec0ff */
[----:B------:R-:W-:-:S03]  /*0c10*/  @P0 VIADD R10, R10, 0x1 ;  /* 0x000000010a0a0836 */ /* 0x000fc60000000000 */
[----:B------:R-:W-:Y:S01]  /*0c20*/  ISETP.GE.U32.AND P1, PT, R7, UR5, PT ;  /* 0x0000000507007c0c */ /* 0x000fe2000bf26070 */
[----:B------:R-:W-:-:S05]  /*0c30*/  IMAD R13, R4, 0xc, R3 ;  /* 0x0000000c040d7824 */ /* 0x000fca00078e0203 */
[----:B------:R0:W-:Y:S04]  /*0c40*/  STS [R13+0x14], R2 ;  /* 0x000014020d007388 */ /* 0x0001e80000000800 */
[----:B------:R0:W-:Y:S03]  /*0c50*/  STS [R13+0x18], R0 ;  /* 0x000018000d007388 */ /* 0x0001e60000000800 */
        /* <DEDUP_REMOVED lines=16> */
[----:B-1----:R-:W-:Y:S01]  /*0d60*/  ISETP.NE.AND P1, PT, R9, RZ, PT ;  /* 0x000000ff0900720c */ /* 0x002fe20003f25270 */
[----:B--2---:R-:W-:-:S02]  /*0d70*/  IMAD.IADD R0, R6, 0x1, R9 ;  /* 0x0000000106007824 */ /* 0x004fc400078e0209 */
        /* <DEDUP_REMOVED lines=58> */
.L_x_3517:
[----:B------:R-:W-:Y:S02]  /*1120*/  ISETP.NE.AND P2, PT, R4, RZ, PT ;  /* 0x000000ff0400720c */ /* 0x000fe40003f45270 */
[----:B------:R-:W-:-:S11]  /*1130*/  PLOP3.LUT P0, PT, PT, PT, PT, 0x80, 0x0 ;  /* 0x000000000000781c */ /* 0x000fd60003f0f070 */
[----:B------:R-:W-:Y:S01]  /*1140*/  @P2 ISETP.NE.AND P3, PT, R6, RZ, PT ;  /* 0x000000ff0600220c */ /* 0x000fe20003f65270 */
[----:B--2---:R-:W-:-:S03]  /*1150*/  @P2 IMAD.IADD R6, R17, 0x1, R6 ;  /* 0x0000000111062824 */ /* 0x004fc600078e0206 */
[----:B------:R-:W-:Y:S02]  /*1160*/  @P2 PLOP3.LUT P0, PT, P3, PT, PT, 0x80, 0x0 ;  /* 0x000000000000281c */ /* 0x000fe40001f0f070 */
[----:B------:R-:W-:-:S11]  /*1170*/  IADD3 R9, R9, R6, RZ ;  /* 0x0000000609097210 */ /* 0x000fd60007ffe0ff */
[----:B-1----:R-:W-:Y:S01]  /*1180*/  @!P0 FADD.FTZ R8, R19, R8 ;  /* 0x0000000813088221 */ /* 0x002fe20000010000 */
[----:B---3--:R-:W-:-:S03]  /*1190*/  @!P0 FADD.FTZ R7, R14, R7 ;  /* 0x000000070e078221 */ /* 0x008fc60000010000 */
[----:B------:R-:W-:Y:S01]  /*11a0*/  @!P1 FADD.FTZ R3, R3, R8 ;  /* 0x0000000803039221 */ /* 0x000fe20000010000 */
[----:B------:R-:W-:Y:S01]  /*11b0*/  @!P1 FADD.FTZ R2, R2, R7 ;  /* 0x0000000702029221 */ /* 0x000fe20000010000 */
[----:B------:R1:W-:Y:S04]  /*11c0*/  STS.64 [R20+0x10], R6 ;  /* 0x0000100614007388 */ /* 0x0003e80000000a00 */
[----:B------:R1:W-:Y:S04]  /*11d0*/  STS.64 [R20+0x18], R8 ;  /* 0x0000180814007388 */ /* 0x0003e80000000a00 */
[----:B------:R1:W-:Y:S02]  /*11e0*/  STS.64 [R20+0x20], R2 ;  /* 0x0000200214007388 */ /* 0x0003e40000000a00 */
.L_x_3497:
        /* <DEDUP_REMOVED lines=10> */
[----:B------:R-:W0:Y:S04]  /*1290*/  @!P1 LDS R2, [R13+0x14] ;  /* 0x000014000d029984 */ /* 0x000e280000000800 */
[----:B------:R-:W-:-:S02]  /*12a0*/  @!P1 IMAD R7, R10, 0x8, R7 ;  /* 0x000000080a079824 */ /* 0x000fc400078e0207 */
[----:B--2---:R-:W-:Y:S01]  /*12b0*/  IMAD R6, R4, UR4, R9 ;  /* 0x0000000404067c24 */ /* 0x004fe2000f8e0209 */
[----:B------:R-:W-:-:S04]  /*12c0*/  ULDC UR4, c[0x0][0x288] ;  /* 0x0000a20000047ab9 */ /* 0x000fc80000000800 */
[----:B------:R-:W-:-:S04]  /*12d0*/  ISETP.GE.AND P0, PT, R6, UR4, PT ;  /* 0x0000000406007c0c */ /* 0x000fc8000bf06270 */
[----:B------:R-:W-:Y:S01]  /*12e0*/  ISETP.GE.U32.OR P0, PT, R9, R4, P0 ;  /* 0x000000040900720c */ /* 0x000fe20000706470 */
[----:B0-----:R0:W-:Y:S01]  /*12f0*/  @!P1 STS.64 [R7], R2 ;  /* 0x0000000207009388 */ /* 0x0011e20000000a00 */
[----:B------:R-:W-:Y:S11]  /*1300*/  BAR.SYNC.DEFER_BLOCKING 0x0 ;  /* 0x0000000000007b1d */ /* 0x000ff60000010000 */
[----:B------:R-:W-:Y:S05]  /*1310*/  @P0 EXIT ;  /* 0x000000000000094d */ /* 0x000fea0003800000 */
[----:B------:R-:W-:Y:S01]  /*1320*/  IADD3 R12, R12, 0x320, RZ ;  /* 0x000003200c0c7810 */ /* 0x000fe20007ffe0ff */
[----:B0-----:R-:W0:Y:S03]  /*1330*/  S2R R3, SR_CTAID.Z ;  /* 0x0000000000037919 */ /* 0x001e260000002700 */
        /* <DEDUP_REMOVED lines=13> */
.L_x_3498:
        /* <DEDUP_REMOVED lines=9> */
.L_x_3499:
[----:B------:R-:W-:Y:S01]  /*14a0*/  IMAD.MOV.U32 R22, RZ, RZ, R15 ;  /* 0x000000ffff167224 */ /* 0x000fe200078e000f */
[----:B------:R-:W-:-:S07]  /*14b0*/  MOV R17, R19 ;  /* 0x0000001300117202 */ /* 0x000fce0000000f00 */
[----:B------:R-:W-:Y:S05]  /*14c0*/  WARPSYNC.COLLECTIVE R21, `(.L_x_3500) ;  /* 0x0000000015087348 */ /* 0x000fea0003c00000 */
[----:B------:R0:W1:Y:S02]  /*14d0*/  SHFL.UP P0, R19, R22, R23, R24 ;  /* 0x0400001716137389 */ /* 0x0000640000000018 */
[----:B01----:R-:W-:Y:S01]  /*14e0*/  ENDCOLLECTIVE ;  /* 0x000000000000791b */ /* 0x003fe20003800000 */
.L_x_3500:
[----:B------:R-:W-:Y:S01]  /*14f0*/  @P3 IADD3 R0, R0, R17, RZ ;  /* 0x0000001100003210 */ /* 0x000fe20007ffe0ff */
[----:B------:R-:W-:Y:S01]  /*1500*/  IMAD.MOV.U32 R22, RZ, RZ, R16 ;  /* 0x000000ffff167224 */ /* 0x000fe200078e0010 */
[----:B------:R-:W-:-:S07]  /*1510*/  MOV R18, R19 ;  /* 0x0000001300127202 */ /* 0x000fce0000000f00 */
[----:B------:R-:W-:Y:S05]  /*1520*/  WARPSYNC.COLLECTIVE R21, `(.L_x_3501) ;  /* 0x0000000015087348 */ /* 0x000fea0003c00000 */
[----:B------:R0:W1:Y:S02]  /*1530*/  SHFL.UP P0, R19, R22, R23, R24 ;  /* 0x0400001716137389 */ /* 0x0000640000000018 */
[----:B01----:R-:W-:Y:S01]  /*1540*/  ENDCOLLECTIVE ;  /* 0x000000000000791b */ /* 0x003fe20003800000 */
.L_x_3501:
        /* <DEDUP_REMOVED lines=9> */
.L_x_3502:
[----:B------:R-:W-:Y:S02]  /*15e0*/  ISETP.GE.AND P3, PT, R14, 0x2, PT ;  /* 0x000000020e00780c */ /* 0x000fe40003f66270 */
[----:B------:R-:W-:Y:S02]  /*15f0*/  ISETP.NE.AND P2, PT, R0, RZ, PT ;  /* 0x000000ff0000720c */ /* 0x000fe40003f45270 */
[----:B------:R-:W-:Y:S01]  /*1600*/  MOV R22, R15 ;  /* 0x0000000f00167202 */ /* 0x000fe20000000f00 */
[----:B------:R-:W-:-:S10]  /*1610*/  IMAD.MOV.U32 R17, RZ, RZ, R19 ;  /* 0x000000ffff117224 */ /* 0x000fd400078e0013 */
[----:B------:R-:W-:Y:S05]  /*1620*/  WARPSYNC.COLLECTIVE R21, `(.L_x_3503) ;  /* 0x0000000015087348 */ /* 0x000fea0003c00000 */
[----:B------:R0:W1:Y:S02]  /*1630*/  SHFL.UP P0, R19, R22, R23, R24 ;  /* 0x0400001716137389 */ /* 0x0000640000000018 */
[----:B01----:R-:W-:Y:S01]  /*1640*/  ENDCOLLECTIVE ;  /* 0x000000000000791b */ /* 0x003fe20003800000 */
.L_x_3503:
[----:B------:R-:W-:Y:S01]  /*1650*/  @P3 IMAD.IADD R0, R0, 0x1, R17 ;  /* 0x0000000100003824 */ /* 0x000fe200078e0211 */
[----:B------:R-:W-:Y:S01]  /*1660*/  MOV R22, R16 ;  /* 0x0000001000167202 */ /* 0x000fe20000000f00 */
[----:B------:R-:W-:-:S07]  /*1670*/  IMAD.MOV.U32 R18, RZ, RZ, R19 ;  /* 0x000000ffff127224 */ /* 0x000fce00078e0013 */
[----:B------:R-:W-:Y:S05]  /*1680*/  WARPSYNC.COLLECTIVE R21, `(.L_x_3504) ;  /* 0x0000000015087348 */ /* 0x000fea0003c00000 */
[----:B------:R0:W1:Y:S02]  /*1690*/  SHFL.UP P0, R19, R22, R23, R24 ;  /* 0x0400001716137389 */ /* 0x0000640000000018 */
[----:B01----:R-:W-:Y:S01]  /*16a0*/  ENDCOLLECTIVE ;  /* 0x000000000000791b */ /* 0x003fe20003800000 */
.L_x_3504:
        /* <DEDUP_REMOVED lines=9> */
.L_x_3505:
[----:B------:R-:W-:Y:S02]  /*1740*/  ISETP.GE.AND P3, PT, R14, 0x4, PT ;  /* 0x000000040e00780c */ /* 0x000fe40003f66270 */
[----:B------:R-:W-:Y:S01]  /*1750*/  ISETP.NE.AND P2, PT, R0, RZ, PT ;  /* 0x000000ff0000720c */ /* 0x000fe20003f45270 */
[----:B------:R-:W-:Y:S01]  /*1760*/  IMAD.MOV.U32 R22, RZ, RZ, R15 ;  /* 0x000000ffff167224 */ /* 0x000fe200078e000f */
[----:B------:R-:W-:-:S11]  /*1770*/  MOV R17, R19 ;  /* 0x0000001300117202 */ /* 0x000fd60000000f00 */
[----:B------:R-:W-:Y:S05]  /*1780*/  WARPSYNC.COLLECTIVE R21, `(.L_x_3506) ;  /* 0x0000000015087348 */ /* 0x000fea0003c00000 */
[----:B------:R0:W1:Y:S02]  /*1790*/  SHFL.UP P0, R19, R22, R23, R24 ;  /* 0x0400001716137389 */ /* 0x0000640000000018 */
[----:B01----:R-:W-:Y:S01]  /*17a0*/  ENDCOLLECTIVE ;  /* 0x000000000000791b */ /* 0x003fe20003800000 */
.L_x_3506:
[----:B------:R-:W-:Y:S01]  /*17b0*/  @P3 IADD3 R0, R0, R17, RZ ;  /* 0x0000001100003210 */ /* 0x000fe20007ffe0ff */
[----:B------:R-:W-:Y:S01]  /*17c0*/  IMAD.MOV.U32 R22, RZ, RZ, R16 ;  /* 0x000000ffff167224 */ /* 0x000fe200078e0010 */
[----:B------:R-:W-:-:S07]  /*17d0*/  MOV R18, R19 ;  /* 0x0000001300127202 */ /* 0x000fce0000000f00 */
[----:B------:R-:W-:Y:S05]  /*17e0*/  WARPSYNC.COLLECTIVE R21, `(.L_x_3507) ;  /* 0x0000000015087348 */ /* 0x000fea0003c00000 */
[----:B------:R0:W1:Y:S02]  /*17f0*/  SHFL.UP P0, R19, R22, R23, R24 ;  /* 0x0400001716137389 */ /* 0x0000640000000018 */
[----:B01----:R-:W-:Y:S01]  /*1800*/  ENDCOLLECTIVE ;  /* 0x000000000000791b */ /* 0x003fe20003800000 */
.L_x_3507:
        /* <DEDUP_REMOVED lines=9> */
.L_x_3508:
[----:B------:R-:W-:Y:S02]  /*18a0*/  ISETP.GE.AND P3, PT, R14, 0x8, PT ;  /* 0x000000080e00780c */ /* 0x000fe40003f66270 */
[----:B------:R-:W-:Y:S02]  /*18b0*/  ISETP.NE.AND P2, PT, R0, RZ, PT ;  /* 0x000000ff0000720c */ /* 0x000fe40003f45270 */
[----:B------:R-:W-:Y:S01]  /*18c0*/  MOV R22, R15 ;  /* 0x0000000f00167202 */ /* 0x000fe20000000f00 */
[----:B------:R-:W-:-:S10]  /*18d0*/  IMAD.MOV.U32 R17, RZ, RZ, R19 ;  /* 0x000000ffff117224 */ /* 0x000fd400078e0013 */
[----:B------:R-:W-:Y:S05]  /*18e0*/  WARPSYNC.COLLECTIVE R21, `(.L_x_3509) ;  /* 0x0000000015087348 */ /* 0x000fea0003c00000 */
[----:B------:R0:W1:Y:S02]  /*18f0*/  SHFL.UP P0, R19, R22, R23, R24 ;  /* 0x0400001716137389 */ /* 0x0000640000000018 */
[----:B01----:R-:W-:Y:S01]  /*1900*/  ENDCOLLECTIVE ;  /* 0x000000000000791b */ /* 0x003fe20003800000 */
.L_x_3509:
[----:B------:R-:W-:Y:S01]  /*1910*/  @P3 IMAD.IADD R0, R0, 0x1, R17 ;  /* 0x0000000100003824 */ /* 0x000fe200078e0211 */
[----:B------:R-:W-:Y:S01]  /*1920*/  MOV R22, R16 ;  /* 0x0000001000167202 */ /* 0x000fe20000000f00 */
[----:B------:R-:W-:-:S07]  /*1930*/  IMAD.MOV.U32 R18, RZ, RZ, R19 ;  /* 0x000000ffff127224 */ /* 0x000fce00078e0013 */
[----:B------:R-:W-:Y:S05]  /*1940*/  WARPSYNC.COLLECTIVE R21, `(.L_x_3510) ;  /* 0x0000000015087348 */ /* 0x000fea0003c00000 */
[----:B------:R0:W1:Y:S02]  /*1950*/  SHFL.UP P0, R19, R22, R23, R24 ;  /* 0x0400001716137389 */ /* 0x0000640000000018 */
[----:B01----:R-:W-:Y:S01]  /*1960*/  ENDCOLLECTIVE ;  /* 0x000000000000791b */ /* 0x003fe20003800000 */
.L_x_3510:
        /* <DEDUP_REMOVED lines=9> */
.L_x_3511:
[----:B------:R-:W-:Y:S01]  /*1a00*/  ISETP.GE.AND P2, PT, R14, 0x10, PT ;  /* 0x000000100e00780c */ /* 0x000fe20003f46270 */
[----:B------:R-:W-:Y:S01]  /*1a10*/  IMAD.MOV.U32 R22, RZ, RZ, R15 ;  /* 0x000000ffff167224 */ /* 0x000fe200078e000f */
[----:B------:R-:W-:-:S11]  /*1a20*/  MOV R17, R19 ;  /* 0x0000001300117202 */ /* 0x000fd60000000f00 */
[----:B------:R-:W-:Y:S05]  /*1a30*/  WARPSYNC.COLLECTIVE R21, `(.L_x_3512) ;  /* 0x0000000015087348 */ /* 0x000fea0003c00000 */
[----:B------:R0:W1:Y:S02]  /*1a40*/  SHFL.UP P0, R19, R22, R23, R24 ;  /* 0x0400001716137389 */ /* 0x0000640000000018 */
[----:B01----:R-:W-:Y:S01]  /*1a50*/  ENDCOLLECTIVE ;  /* 0x000000000000791b */ /* 0x003fe20003800000 */
.L_x_3512:
[----:B------:R-:W-:Y:S01]  /*1a60*/  IMAD.MOV.U32 R22, RZ, RZ, R16 ;  /* 0x000000ffff167224 */ /* 0x000fe200078e0010 */
[----:B------:R-:W-:-:S07]  /*1a70*/  MOV R18, R19 ;  /* 0x0000001300127202 */ /* 0x000fce0000000f00 */
[----:B------:R-:W-:Y:S05]  /*1a80*/  WARPSYNC.COLLECTIVE R21, `(.L_x_3513) ;  /* 0x0000000015087348 */ /* 0x000fea0003c00000 */
[----:B------:R0:W1:Y:S02]  /*1a90*/  SHFL.UP P0, R19, R22, R23, R24 ;  /* 0x0400001716137389 */ /* 0x0000640000000018 */
[----:B01----:R-:W-:Y:S01]  /*1aa0*/  ENDCOLLECTIVE ;  /* 0x000000000000791b */ /* 0x003fe20003800000 */
.L_x_3513:
        /* <DEDUP_REMOVED lines=11> */
.L_x_3514:
[----:B------:R-:W-:Y:S01]  /*1b60*/  MOV R22, R15 ;  /* 0x0000000f00167202 */ /* 0x000fe20000000f00 */
[----:B------:R-:W-:-:S07]  /*1b70*/  IMAD.MOV.U32 R17, RZ, RZ, R19 ;  /* 0x000000ffff117224 */ /* 0x000fce00078e0013 */
[----:B------:R-:W-:Y:S05]  /*1b80*/  WARPSYNC.COLLECTIVE R21, `(.L_x_3515) ;  /* 0x0000000015087348 */ /* 0x000fea0003c00000 */
[----:B------:R0:W1:Y:S02]  /*1b90*/  SHFL.UP P0, R19, R22, R23, R24 ;  /* 0x0400001716137389 */ /* 0x0000640000000018 */
[----:B01----:R-:W-:Y:S01]  /*1ba0*/  ENDCOLLECTIVE ;  /* 0x000000000000791b */ /* 0x003fe20003800000 */
.L_x_3515:
[----:B------:R-:W-:Y:S01]  /*1bb0*/  MOV R22, R16 ;  /* 0x0000001000167202 */ /* 0x000fe20000000f00 */
[----:B------:R-:W-:-:S07]  /*1bc0*/  IMAD.MOV.U32 R14, RZ, RZ, R19 ;  /* 0x000000ffff0e7224 */ /* 0x000fce00078e0013 */
[----:B------:R-:W-:Y:S05]  /*1bd0*/  WARPSYNC.COLLECTIVE R21, `(.L_x_3516) ;  /* 0x0000000015087348 */ /* 0x000fea0003c00000 */
[----:B------:R0:W1:Y:S02]  /*1be0*/  SHFL.UP P0, R19, R22, R23, R24 ;  /* 0x0400001716137389 */ /* 0x0000640000000018 */
[----:B01----:R-:W-:Y:S01]  /*1bf0*/  ENDCOLLECTIVE ;  /* 0x000000000000791b */ /* 0x003fe20003800000 */
.L_x_3516:
[----:B------:R-:W-:Y:S05]  /*1c00*/  BRA `(.L_x_3517) ;  /* 0xfffffff400447947 */ /* 0x000fea000383ffff */
.L_x_3518:
        /* <DEDUP_REMOVED lines=15> */
.L_x_4510:


//--------------------- .text._Z30group_norm_nhwc_fwd_sum_kernelI11Fp16IOFp32WLi128EEv26Group_norm_nhwc_fwd_params --------------------------
	.section	.text._Z30group_norm_nhwc_fwd_sum_kernelI11Fp16IOFp32WLi128EEv26Group_norm_nhwc_fwd_params,"ax",@progbits
	.align	128
        .global         _Z30group_norm_nhwc_fwd_sum_kernelI11Fp16IOFp32WLi128EEv26Group_norm_nhwc_fwd_params
        .type           _Z30group_norm_nhwc_fwd_sum_kernelI11Fp16IOFp32WLi128EEv26Group_norm_nhwc_fwd_params,@function
        .size           _Z30group_norm_nhwc_fwd_sum_kernelI11Fp16IOFp32WLi128EEv26Group_norm_nhwc_fwd_params,(.L_x_4511 - _Z30group_norm_nhwc_fwd_sum_kernelI11Fp16IOFp32WLi128EEv26Group_norm_nhwc_fwd_params)
        .other          _Z30group_norm_nhwc_fwd_sum_kernelI11Fp16IOFp32WLi128EEv26Group_norm_nhwc_fwd_params,@"STO_CUDA_ENTRY STV_DEFAULT"
_Z30group_norm_nhwc_fwd_sum_kernelI11Fp16IOFp32WLi128EEv26Group_norm_nhwc_fwd_params:
.text._Z30group_norm_nhwc_fwd_sum_kernelI11Fp16IOFp32WLi128EEv26Group_norm_nhwc_fwd_params:
        /* <DEDUP_REMOVED lines=40> */
.L_x_3521:
        /* <DEDUP_REMOVED lines=27> */
.L_x_3520:
        /* <DEDUP_REMOVED lines=14> */
.L_x_3522:
        /* <DEDUP_REMOVED lines=94> */
.L_x_3519:
[----:B------:R-:W-:Y:S01]  /*0af0*/  ULDC UR5, c[0x0][0x29c] ;  /* 0x0000a70000057ab9 */ /* 0x000fe20000000800 */
[----:B------:R-:W-:Y:S01]  /*0b00*/  IMAD.MOV.U32 R6, RZ, RZ, RZ ;  /* 0x000000ffff067224 */ /* 0x000fe200078e00ff */
[----:B------:R-:W0:Y:S01]  /*0b10*/  I2F.U32.RP R3, UR5 ;  /* 0x0000000500037d06 */ /* 0x000e220008209000 */
[----:B------:R-:W-:-:S07]  /*0b20*/  ISETP.NE.U32.AND P2, PT, RZ, UR5, PT ;  /* 0x00000005ff007c0c */ /* 0x000fce000bf45070 */
[----:B0-----:R-:W0:Y:S02]  /*0b30*/  MUFU.RCP R3, R3 ;  /* 0x0000000300037308 */ /* 0x001e240000001000 */
[----:B0-----:R-:W-:Y:S02]  /*0b40*/  IADD3 R7, R3, 0xffffffe, RZ ;  /* 0x0ffffffe03077810 */ /* 0x001fe40007ffe0ff */
[----:B------:R-:W-:-:S04]  /*0b50*/  MOV R3, 0x400 ;  /* 0x0000040000037802 */ /* 0x000fc80000000f00 */
[----:B------:R-:W0:Y:S02]  /*0b60*/  F2I.FTZ.U32.TRUNC.NTZ R7, R7 ;  /* 0x0000000700077305 */ /* 0x000e24000021f000 */
[----:B0-----:R-:W-:-:S04]  /*0b70*/  IMAD.MOV R5, RZ, RZ, -R7 ;  /* 0x000000ffff057224 */ /* 0x001fc800078e0a07 */
        /* <DEDUP_REMOVED lines=10> */
[----:B------:R-:W-:-:S13]  /*0c20*/  ISETP.GE.U32.AND P1, PT, R8, UR5, PT ;  /* 0x0000000508007c0c */ /* 0x000fda000bf26070 */
[----:B------:R-:W-:Y:S02]  /*0c30*/  @P1 IADD3 R5, R5, 0x1, RZ ;  /* 0x0000000105051810 */ /* 0x000fe40007ffe0ff */
        /* <DEDUP_REMOVED lines=26> */
[----:B0-----:R-:W0:Y:S04]  /*0de0*/  LDS R8, [R4+0x3c] ;  /* 0x00003c0004087984 */ /* 0x001e280000000800 */
        /* <DEDUP_REMOVED lines=10> */
[----:B------:R-:W-:Y:S02]  /*0e90*/  FSEL R11, R2, R15, !P2 ;  /* 0x0000000f020b7208 */ /* 0x000fe40005000000 */
[----:B------:R-:W-:Y:S01]  /*0ea0*/  IADD3 R0, R19, R21, R12 ;  /* 0x0000001513007210 */ /* 0x000fe20007ffe00c */
[----:B------:R-:W-:Y:S02]  /*0eb0*/  FADD.FTZ R9, R9, R10 ;  /* 0x0000000a09097221 */ /* 0x000fe40000010000 */
[----:B0-----:R-:W-:Y:S01]  /*0ec0*/  FADD.FTZ R11, R11, R8 ;  /* 0x000000080b0b7221 */ /* 0x001fe20000010000 */
[----:B------:R-:W-:Y:S01]  /*0ed0*/  ISETP.NE.AND P3, PT, R13, RZ, PT ;  /* 0x000000ff0d00720c */ /* 0x000fe20003f65270 */
[----:B------:R-:W-:-:S03]  /*0ee0*/  IMAD.IADD R23, R0, 0x1, R13 ;  /* 0x0000000100177824 */ /* 0x000fc600078e020d */
[----:B------:R-:W-:Y:S02]  /*0ef0*/  FSEL R22, R9, R10, !P3 ;  /* 0x0000000a09167208 */ /* 0x000fe40005800000 */
        /* <DEDUP_REMOVED lines=58> */
.L_x_3543:
        /* <DEDUP_REMOVED lines=28> */
.L_x_3523:
[----:B--2---:R-:W2:Y:S01]  /*1460*/  S2R R13, SR_TID.X ;  /* 0x00000000000d7919 */ /* 0x004ea20000002100 */
[----:B0-----:R-:W-:Y:S01]  /*1470*/  IMAD R0, R5, UR5, RZ ;  /* 0x0000000505007c24 */ /* 0x001fe2000f8e02ff */
[----:B------:R-:W-:Y:S05]  /*1480*/  WARPSYNC.ALL ;  /* 0x0000000000007948 */ /* 0x000fea0003800000 */
[----:B--2---:R-:W-:Y:S01]  /*1490*/  LEA R0, R13, -R0, 0x1 ;  /* 0x800000000d007211 */ /* 0x004fe200078e08ff */
        /* <DEDUP_REMOVED lines=20> */
[----:B------:R-:W0:Y:S02]  /*15e0*/  LDC.64 R4, c[0x0][0x250] ;  /* 0x00009400ff047b82 */ /* 0x000e240000000a00 */
[----:B------:R-:W-:-:S05]  /*15f0*/  LEA R0, R13, R0, 0x3 ;  /* 0x000000000d007211 */ /* 0x000fca00078e18ff */
[----:B------:R-:W3:Y:S01]  /*1600*/  LDS.64 R6, [R0] ;  /* 0x0000000000067984 */ /* 0x000ee20000000a00 */
[----:B--2---:R-:W-:-:S05]  /*1610*/  IMAD.SHL.U32 R3, R3, 0x2, RZ ;  /* 0x0000000203037824 */ /* 0x004fca00078e00ff */
[C---:B------:R-:W-:Y:S01]  /*1620*/  IADD3 R9, R3.reuse, 0x1, RZ ;  /* 0x0000000103097810 */ /* 0x040fe20007ffe0ff */
[----:B------:R-:W-:-:S04]  /*1630*/  IMAD R3, R3, UR4, R2 ;  /* 0x0000000403037c24 */ /* 0x000fc8000f8e0202 */
[----:B------:R-:W-:Y:S02]  /*1640*/  IMAD R9, R9, UR4, R2 ;  /* 0x0000000409097c24 */ /* 0x000fe4000f8e0202 */
[----:B0-----:R-:W-:-:S04]  /*1650*/  IMAD.WIDE R2, R3, 0x4, R4 ;  /* 0x0000000403027825 */ /* 0x001fc800078e0204 */
[----:B------:R-:W-:Y:S01]  /*1660*/  IMAD.WIDE R4, R9, 0x4, R4 ;  /* 0x0000000409047825 */ /* 0x000fe200078e0204 */
[----:B---3--:R-:W-:Y:S04]  /*1670*/  REDG.E.ADD.F32.FTZ.RN.STRONG.GPU desc[UR6][R2.64], R6 ;  /* 0x00000006020079a6 */ /* 0x008fe8000c10f386 */
[----:B------:R-:W-:Y:S01]  /*1680*/  REDG.E.ADD.F32.FTZ.RN.STRONG.GPU desc[UR6][R4.64], R7 ;  /* 0x00000007040079a6 */ /* 0x000fe2000c10f386 */
[----:B------:R-:W-:Y:S05]  /*1690*/  EXIT ;  /* 0x000000000000794d */ /* 0x000fea0003800000 */
.L_x_3524:
        /* <DEDUP_REMOVED lines=9> */
.L_x_3525:
[----:B------:R-:W-:Y:S02]  /*1730*/  ISETP.GE.AND P6, PT, R24, 0x8, PT ;  /* 0x000000081800780c */ /* 0x000fe40003fc6270 */
[----:B------:R-:W-:Y:S01]  /*1740*/  MOV R11, R22 ;  /* 0x00000016000b7202 */ /* 0x000fe20000000f00 */
[----:B------:R-:W-:-:S10]  /*1750*/  IMAD.MOV.U32 R26, RZ, RZ, R27 ;  /* 0x000000ffff1a7224 */ /* 0x000fd400078e001b */
[----:B------:R-:W-:Y:S05]  /*1760*/  WARPSYNC.COLLECTIVE R0, `(.L_x_3526) ;  /* 0x0000000000087348 */ /* 0x000fea0003c00000 */
[----:B------:R0:W1:Y:S02]  /*1770*/  SHFL.UP P0, R27, R11, R2, R9 ;  /* 0x040000020b1b7389 */ /* 0x0000640000000009 */
[----:B01----:R-:W-:Y:S01]  /*1780*/  ENDCOLLECTIVE ;  /* 0x000000000000791b */ /* 0x003fe20003800000 */
.L_x_3526:
[----:B------:R-:W-:Y:S01]  /*1790*/  @P5 IMAD.IADD R23, R23, 0x1, R26 ;  /* 0x0000000117175824 */ /* 0x000fe200078e021a */
[----:B------:R-:W-:Y:S01]  /*17a0*/  MOV R11, R4 ;  /* 0x00000004000b7202 */ /* 0x000fe20000000f00 */
[----:B------:R-:W-:-:S07]  /*17b0*/  IMAD.MOV.U32 R25, RZ, RZ, R27 ;  /* 0x000000ffff197224 */ /* 0x000fce00078e001b */
[----:B------:R-:W-:Y:S05]  /*17c0*/  WARPSYNC.COLLECTIVE R0, `(.L_x_3527) ;  /* 0x0000000000087348 */ /* 0x000fea0003c00000 */
[----:B------:R0:W1:Y:S02]  /*17d0*/  SHFL.UP P0, R27, R11, R2, R9 ;  /* 0x040000020b1b7389 */ /* 0x0000640000000009 */
[----:B01----:R-:W-:Y:S01]  /*17e0*/  ENDCOLLECTIVE ;  /* 0x000000000000791b */ /* 0x003fe20003800000 */
.L_x_3527:
        /* <DEDUP_REMOVED lines=9> */
.L_x_3528:
[----:B------:R-:W-:Y:S02]  /*1880*/  ISETP.GE.AND P5, PT, R24, 0x2, PT ;  /* 0x000000021800780c */ /* 0x000fe40003fa6270 */
[----:B------:R-:W-:Y:S01]  /*1890*/  ISETP.NE.AND P4, PT, R23, RZ, PT ;  /* 0x000000ff1700720c */ /* 0x000fe20003f85270 */
[----:B------:R-:W-:Y:S01]  /*18a0*/  IMAD.MOV.U32 R11, RZ, RZ, R22 ;  /* 0x000000ffff0b7224 */ /* 0x000fe200078e0016 */
[----:B------:R-:W-:-:S11]  /*18b0*/  MOV R26, R27 ;  /* 0x0000001b001a7202 */ /* 0x000fd60000000f00 */
[----:B------:R-:W-:Y:S05]  /*18c0*/  WARPSYNC.COLLECTIVE R0, `(.L_x_3529) ;  /* 0x0000000000087348 */ /* 0x000fea0003c00000 */
[----:B------:R0:W1:Y:S02]  /*18d0*/  SHFL.UP P0, R27, R11, R2, R9 ;  /* 0x040000020b1b7389 */ /* 0x0000640000000009 */
[----:B01----:R-:W-:Y:S01]  /*18e0*/  ENDCOLLECTIVE ;  /* 0x000000000000791b */ /* 0x003fe20003800000 */
.L_x_3529:
[----:B------:R-:W-:Y:S01]  /*18f0*/  @P5 IADD3 R23, R23, R26, RZ ;  /* 0x0000001a17175210 */ /* 0x000fe20007ffe0ff */
[----:B------:R-:W-:Y:S01]  /*1900*/  IMAD.MOV.U32 R11, RZ, RZ, R4 ;  /* 0x000000ffff0b7224 */ /* 0x000fe200078e0004 */
[----:B------:R-:W-:-:S07]  /*1910*/  MOV R25, R27 ;  /* 0x0000001b00197202 */ /* 0x000fce0000000f00 */
[----:B------:R-:W-:Y:S05]  /*1920*/  WARPSYNC.COLLECTIVE R0, `(.L_x_3530) ;  /* 0x0000000000087348 */ /* 0x000fea0003c00000 */
[----:B------:R0:W1:Y:S02]  /*1930*/  SHFL.UP P0, R27, R11, R2, R9 ;  /* 0x040000020b1b7389 */ /* 0x0000640000000009 */
[----:B01----:R-:W-:Y:S01]  /*1940*/  ENDCOLLECTIVE ;  /* 0x000000000000791b */ /* 0x003fe20003800000 */
.L_x_3530:
        /* <DEDUP_REMOVED lines=9> */
.L_x_3531:
[----:B------:R-:W-:Y:S02]  /*19e0*/  ISETP.GE.AND P5, PT, R24, 0x4, PT ;  /* 0x000000041800780c */ /* 0x000fe40003fa6270 */
[----:B------:R-:W-:Y:S02]  /*19f0*/  ISETP.NE.AND P4, PT, R23, RZ, PT ;  /* 0x000000ff1700720c */ /* 0x000fe40003f85270 */
[----:B------:R-:W-:Y:S01]  /*1a00*/  MOV R11, R22 ;  /* 0x00000016000b7202 */ /* 0x000fe20000000f00 */
[----:B------:R-:W-:-:S10]  /*1a10*/  IMAD.MOV.U32 R26, RZ, RZ, R27 ;  /* 0x000000ffff1a7224 */ /* 0x000fd400078e001b */
[----:B------:R-:W-:Y:S05]  /*1a20*/  WARPSYNC.COLLECTIVE R0, `(.L_x_3532) ;  /* 0x0000000000087348 */ /* 0x000fea0003c00000 */
[----:B------:R0:W1:Y:S02]  /*1a30*/  SHFL.UP P0, R27, R11, R2, R9 ;  /* 0x040000020b1b7389 */ /* 0x0000640000000009 */
[----:B01----:R-:W-:Y:S01]  /*1a40*/  ENDCOLLECTIVE ;  /* 0x000000000000791b */ /* 0x003fe20003800000 */
.L_x_3532:
[----:B------:R-:W-:Y:S01]  /*1a50*/  @P5 IMAD.IADD R23, R23, 0x1, R26 ;  /* 0x0000000117175824 */ /* 0x000fe200078e021a */
[----:B------:R-:W-:Y:S01]  /*1a60*/  MOV R11, R4 ;  /* 0x00000004000b7202 */ /* 0x000fe20000000f00 */
[----:B------:R-:W-:-:S07]  /*1a70*/  IMAD.MOV.U32 R25, RZ, RZ, R27 ;  /* 0x000000ffff197224 */ /* 0x000fce00078e001b */
[----:B------:R-:W-:Y:S05]  /*1a80*/  WARPSYNC.COLLECTIVE R0, `(.L_x_3533) ;  /* 0x0000000000087348 */ /* 0x000fea0003c00000 */
[----:B------:R0:W1:Y:S02]  /*1a90*/  SHFL.UP P0, R27, R11, R2, R9 ;  /* 0x040000020b1b7389 */ /* 0x0000640000000009 */
[----:B01----:R-:W-:Y:S01]  /*1aa0*/  ENDCOLLECTIVE ;  /* 0x000000000000791b */ /* 0x003fe20003800000 */
.L_x_3533:
        /* <DEDUP_REMOVED lines=9> */
.L_x_3534:
        /* <DEDUP_REMOVED lines=8> */
.L_x_3535:
[----:B------:R-:W-:Y:S01]  /*1bc0*/  @P6 IADD3 R23, R23, R26, RZ ;  /* 0x0000001a17176210 */ /* 0x000fe20007ffe0ff */
[----:B------:R-:W-:Y:S01]  /*1bd0*/  IMAD.MOV.U32 R11, RZ, RZ, R4 ;  /* 0x000000ffff0b7224 */ /* 0x000fe200078e0004 */
[----:B------:R-:W-:-:S07]  /*1be0*/  MOV R25, R27 ;  /* 0x0000001b00197202 */ /* 0x000fce0000000f00 */
[----:B------:R-:W-:Y:S05]  /*1bf0*/  WARPSYNC.COLLECTIVE R0, `(.L_x_3536) ;  /* 0x0000000000087348 */ /* 0x000fea0003c00000 */
[----:B------:R0:W1:Y:S02]  /*1c00*/  SHFL.UP P0, R27, R11, R2, R9 ;  /* 0x040000020b1b7389 */ /* 0x0000640000000009 */
[----:B01----:R-:W-:Y:S01]  /*1c10*/  ENDCOLLECTIVE ;  /* 0x000000000000791b */ /* 0x003fe20003800000 */
.L_x_3536:
        /* <DEDUP_REMOVED lines=9> */
.L_x_3537:
[----:B------:R-:W-:Y:S01]  /*1cb0*/  ISETP.NE.AND P5, PT, R23, RZ, PT ;  /* 0x000000ff1700720c */ /* 0x000fe20003fa5270 */
[----:B------:R-:W-:Y:S02]  /*1cc0*/  IMAD.MOV.U32 R11, RZ, RZ, R22 ;  /* 0x000000ffff0b7224 */ /* 0x000fe400078e0016 */
[----:B------:R-:W-:-:S10]  /*1cd0*/  IMAD.MOV.U32 R26, RZ, RZ, R27 ;  /* 0x000000ffff1a7224 */ /* 0x000fd400078e001b */
[----:B------:R-:W-:Y:S05]  /*1ce0*/  WARPSYNC.COLLECTIVE R0, `(.L_x_3538) ;  /* 0x0000000000087348 */ /* 0x000fea0003c00000 */
[----:B------:R0:W1:Y:S02]  /*1cf0*/  SHFL.UP P0, R27, R11, R2, R9 ;  /* 0x040000020b1b7389 */ /* 0x0000640000000009 */
[----:B01----:R-:W-:Y:S01]  /*1d00*/  ENDCOLLECTIVE ;  /* 0x000000000000791b */ /* 0x003fe20003800000 */
.L_x_3538:
[----:B------:R-:W-:Y:S01]  /*1d10*/  @P4 IADD3 R23, R23, R26, RZ ;  /* 0x0000001a17174210 */ /* 0x000fe20007ffe0ff */
[----:B------:R-:W-:Y:S01]  /*1d20*/  IMAD.MOV.U32 R11, RZ, RZ, R4 ;  /* 0x000000ffff0b7224 */ /* 0x000fe200078e0004 */
[----:B------:R-:W-:-:S07]  /*1d30*/  MOV R25, R27 ;  /* 0x0000001b00197202 */ /* 0x000fce0000000f00 */
[----:B------:R-:W-:Y:S05]  /*1d40*/  WARPSYNC.COLLECTIVE R0, `(.L_x_3539) ;  /* 0x0000000000087348 */ /* 0x000fea0003c00000 */
[----:B------:R0:W1:Y:S02]  /*1d50*/  SHFL.UP P0, R27, R11, R2, R9 ;  /* 0x040000020b1b7389 */ /* 0x0000640000000009 */
[----:B01----:R-:W-:Y:S01]  /*1d60*/  ENDCOLLECTIVE ;  /* 0x000000000000791b */ /* 0x003fe20003800000 */
.L_x_3539:
        /* <DEDUP_REMOVED lines=9> */
.L_x_3540:
[----:B------:R-:W-:Y:S01]  /*1e00*/  IMAD.MOV.U32 R11, RZ, RZ, R22 ;  /* 0x000000ffff0b7224 */ /* 0x000fe200078e0016 */
[----:B------:R-:W-:-:S07]  /*1e10*/  MOV R25, R27 ;  /* 0x0000001b00197202 */ /* 0x000fce0000000f00 */
[----:B------:R-:W-:Y:S05]  /*1e20*/  WARPSYNC.COLLECTIVE R0, `(.L_x_3541) ;  /* 0x0000000000087348 */ /* 0x000fea0003c00000 */
[----:B------:R0:W1:Y:S02]  /*1e30*/  SHFL.UP P0, R27, R11, R2, R9 ;  /* 0x040000020b1b7389 */ /* 0x0000640000000009 */
[----:B01----:R-:W-:Y:S01]  /*1e40*/  ENDCOLLECTIVE ;  /* 0x000000000000791b */ /* 0x003fe20003800000 */
.L_x_3541:
[----:B------:R-:W-:Y:S01]  /*1e50*/  IMAD.MOV.U32 R11, RZ, RZ, R4 ;  /* 0x000000ffff0b7224 */ /* 0x000fe200078e0004 */
[----:B------:R-:W-:-:S07]  /*1e60*/  MOV R22, R27 ;  /* 0x0000001b00167202 */ /* 0x000fce0000000f00 */
[----:B------:R-:W-:Y:S05]  /*1e70*/  WARPSYNC.COLLECTIVE R0, `(.L_x_3542) ;  /* 0x0000000000087348 */ /* 0x000fea0003c00000 */
[----:B------:R0:W1:Y:S02]  /*1e80*/  SHFL.UP P0, R27, R11, R2, R9 ;  /* 0x040000020b1b7389 */ /* 0x0000640000000009 */
[----:B01----:R-:W-:Y:S01]  /*1e90*/  ENDCOLLECTIVE ;  /* 0x000000000000791b */ /* 0x003fe20003800000 */
.L_x_3542:
[----:B------:R-:W-:Y:S02]  /*1ea0*/  MOV R4, R27 ;  /* 0x0000001b00047202 */ /* 0x000fe40000000f00 */
[----:B------:R-:W-:-:S05]  /*1eb0*/  LEA R27, R6, R3, 0x18 ;  /* 0x00000003061b7211 */ /* 0x000fca00078ec0ff */
[----:B------:R-:W-:Y:S01]  /*1ec0*/  IMAD R27, R24, 0x3c, R27 ;  /* 0x0000003c181b7824 */ /* 0x000fe200078e021b */
[----:B------:R-:W-:Y:S06]  /*1ed0*/  BRA `(.L_x_3543) ;  /* 0xfffffff000f07947 */ /* 0x000fec000383ffff */
.L_x_3544:
        /* <DEDUP_REMOVED lines=10> */
.L_x_4511:


//--------------------- .text._Z30group_norm_nhwc_fwd_sum_kernelI11Fp16IOFp32WLi192EEv26Group_norm_nhwc_fwd_params --------------------------
	.section	.text._Z30group_norm_nhwc_fwd_sum_kernelI11Fp16IOFp32WLi192EEv26Group_norm_nhwc_fwd_params,"ax",@progbits
	.align	128
        .global         _Z30group_norm_nhwc_fwd_sum_kernelI11Fp16IOFp32WLi192EEv26Group_norm_nhwc_fwd_params
        .type           _Z30group_norm_nhwc_fwd_sum_kernelI11Fp16IOFp32WLi192EEv26Group_norm_nhwc_fwd_params,@function
        .size           _Z30group_norm_nhwc_fwd_sum_kernelI11Fp16IOFp32WLi192EEv26Group_norm_nhwc_fwd_params,(.L_x_4512 - _Z30group_norm_nhwc_fwd_sum_kernelI11Fp16IOFp32WLi192EEv26Group_norm_nhwc_fwd_params)
        .other          _Z30group_norm_nhwc_fwd_sum_kernelI11Fp16IOFp32WLi192EEv26Group_norm_nhwc_fwd_params,@"STO_CUDA_ENTRY STV_DEFAULT"
_Z30group_norm_nhwc_fwd_sum_kernelI11Fp16IOFp32WLi192EEv26Group_norm_nhwc_fwd_params:
.text._Z30group_norm_nhwc_fwd_sum_kernelI11Fp16IOFp32WLi192EEv26Group_norm_nhwc_fwd_params:
        /* <DEDUP_REMOVED lines=40> */
.L_x_3547:
        /* <DEDUP_REMOVED lines=27> */
.L_x_3546:
        /* <DEDUP_REMOVED lines=14> */
.L_x_3548:
        /* <DEDUP_REMOVED lines=94> */
.L_x_3545:
        /* <DEDUP_REMOVED lines=140> */
.L_x_3570:
        /* <DEDUP_REMOVED lines=48> */
.L_x_3550:
[----:B------:R-:W-:Y:S05]  /*16b0*/  BSYNC B0 ;  /* 0x0000000000007941 */ /* 0x000fea0003800000 */
.L_x_3549:
        /* <DEDUP_REMOVED lines=44> */
.L_x_3551:
        /* <DEDUP_REMOVED lines=8> */
.L_x_3552:
[----:B------:R-:W-:Y:S01]  /*1a00*/  MOV R23, R24 ;  /* 0x0000001800177202 */ /* 0x000fe20000000f00 */
[----:B------:R-:W-:-:S07]  /*1a10*/  IMAD.MOV.U32 R0, RZ, RZ, R28 ;  /* 0x000000ffff007224 */ /* 0x000fce00078e001c */
[----:B------:R-:W-:Y:S05]  /*1a20*/  WARPSYNC.COLLECTIVE R26, `(.L_x_3553) ;  /* 0x000000001a087348 */ /* 0x000fea0003c00000 */
[----:B------:R0:W1:Y:S02]  /*1a30*/  SHFL.UP P0, R28, R23, R22, R25 ;  /* 0x04000016171c7389 */ /* 0x0000640000000019 */
[----:B01----:R-:W-:Y:S01]  /*1a40*/  ENDCOLLECTIVE ;  /* 0x000000000000791b */ /* 0x003fe20003800000 */
.L_x_3553:
[----:B------:R-:W-:Y:S01]  /*1a50*/  IMAD.MOV.U32 R23, RZ, RZ, R2 ;  /* 0x000000ffff177224 */ /* 0x000fe200078e0002 */
[----:B------:R-:W-:Y:S01]  /*1a60*/  ISETP.GE.AND P0, PT, R29, 0x1, PT ;  /* 0x000000011d00780c */ /* 0x000fe20003f06270 */
[----:B------:R-:W-:-:S12]  /*1a70*/  FADD.FTZ R28, R24, R28 ;  /* 0x0000001c181c7221 */ /* 0x000fd80000010000 */
[----:B------:R-:W-:-:S07]  /*1a80*/  @P0 FSEL R24, R28, R24, !P6 ;  /* 0x000000181c180208 */ /* 0x000fce0007000000 */
[----:B------:R-:W-:Y:S05]  /*1a90*/  WARPSYNC.COLLECTIVE R26, `(.L_x_3554) ;  /* 0x000000001a087348 */ /* 0x000fea0003c00000 */
[----:B------:R0:W1:Y:S02]  /*1aa0*/  SHFL.UP P0, R28, R23, R22, R25 ;  /* 0x04000016171c7389 */ /* 0x0000640000000019 */
[----:B01----:R-:W-:Y:S01]  /*1ab0*/  ENDCOLLECTIVE ;  /* 0x000000000000791b */ /* 0x003fe20003800000 */
.L_x_3554:
[----:B------:R-:W-:Y:S01]  /*1ac0*/  HFMA2.MMA R22, -RZ, RZ, 0, 1.1920928955078125e-07 ;  /* 0x00000002ff167435 */ /* 0x000fe200000001ff */
        /* <DEDUP_REMOVED lines=10> */
.L_x_3555:
[----:B------:R-:W-:Y:S01]  /*1b70*/  MOV R23, R24 ;  /* 0x0000001800177202 */ /* 0x000fe20000000f00 */
[----:B------:R-:W-:-:S07]  /*1b80*/  IMAD.MOV.U32 R0, RZ, RZ, R28 ;  /* 0x000000ffff007224 */ /* 0x000fce00078e001c */
[----:B------:R-:W-:Y:S05]  /*1b90*/  WARPSYNC.COLLECTIVE R26, `(.L_x_3556) ;  /* 0x000000001a087348 */ /* 0x000fea0003c00000 */
[----:B------:R0:W1:Y:S02]  /*1ba0*/  SHFL.UP P0, R28, R23, R22, R25 ;  /* 0x04000016171c7389 */ /* 0x0000640000000019 */
[----:B01----:R-:W-:Y:S01]  /*1bb0*/  ENDCOLLECTIVE ;  /* 0x000000000000791b */ /* 0x003fe20003800000 */
.L_x_3556:
[----:B------:R-:W-:Y:S01]  /*1bc0*/  IMAD.MOV.U32 R23, RZ, RZ, R2 ;  /* 0x000000ffff177224 */ /* 0x000fe200078e0002 */
[----:B------:R-:W-:Y:S01]  /*1bd0*/  ISETP.GE.AND P0, PT, R29, 0x2, PT ;  /* 0x000000021d00780c */ /* 0x000fe20003f06270 */
[----:B------:R-:W-:-:S12]  /*1be0*/  FADD.FTZ R28, R24, R28 ;  /* 0x0000001c181c7221 */ /* 0x000fd80000010000 */
[----:B------:R-:W-:-:S07]  /*1bf0*/  @P0 FSEL R24, R28, R24, !P6 ;  /* 0x000000181c180208 */ /* 0x000fce0007000000 */
[----:B------:R-:W-:Y:S05]  /*1c00*/  WARPSYNC.COLLECTIVE R26, `(.L_x_3557) ;  /* 0x000000001a087348 */ /* 0x000fea0003c00000 */
[----:B------:R0:W1:Y:S02]  /*1c10*/  SHFL.UP P0, R28, R23, R22, R25 ;  /* 0x04000016171c7389 */ /* 0x0000640000000019 */
[----:B01----:R-:W-:Y:S01]  /*1c20*/  ENDCOLLECTIVE ;  /* 0x000000000000791b */ /* 0x003fe20003800000 */
.L_x_3557:
[----:B------:R-:W-:Y:S01]  /*1c30*/  IMAD.MOV.U32 R22, RZ, RZ, 0x4 ;  /* 0x00000004ff167424 */ /* 0x000fe200078e00ff */
[----:B------:R-:W-:Y:S02]  /*1c40*/  ISETP.GE.AND P0, PT, R29, 0x2, PT ;  /* 0x000000021d00780c */ /* 0x000fe40003f06270 */
[----:B------:R-:W-:-:S05]  /*1c50*/  MOV R23, R28 ;  /* 0x0000001c00177202 */ /* 0x000fca0000000f00 */
[----:B------:R-:W-:-:S06]  /*1c60*/  FADD.FTZ R28, R2, R23 ;  /* 0x00000017021c7221 */ /* 0x000fcc0000010000 */
[----:B------:R-:W-:Y:S01]  /*1c70*/  @P0 IMAD.IADD R27, R27, 0x1, R0 ;  /* 0x000000011b1b0824 */ /* 0x000fe200078e0200 */
[----:B------:R-:W-:-:S04]  /*1c80*/  @P0 FSEL R2, R28, R2, !P6 ;  /* 0x000000021c020208 */ /* 0x000fc80007000000 */
[----:B------:R-:W-:Y:S02]  /*1c90*/  MOV R23, R27 ;  /* 0x0000001b00177202 */ /* 0x000fe40000000f00 */
[----:B------:R-:W-:-:S13]  /*1ca0*/  ISETP.NE.AND P6, PT, R27, RZ, PT ;  /* 0x000000ff1b00720c */ /* 0x000fda0003fc5270 */
[----:B------:R-:W-:Y:S05]  /*1cb0*/  WARPSYNC.COLLECTIVE R26, `(.L_x_3558) ;  /* 0x000000001a087348 */ /* 0x000fea0003c00000 */
[----:B------:R0:W1:Y:S02]  /*1cc0*/  SHFL.UP P0, R28, R23, R22, R25 ;  /* 0x04000016171c7389 */ /* 0x0000640000000019 */
[----:B01----:R-:W-:Y:S01]  /*1cd0*/  ENDCOLLECTIVE ;  /* 0x000000000000791b */ /* 0x003fe20003800000 */
.L_x_3558:
[----:B------:R-:W-:Y:S01]  /*1ce0*/  IMAD.MOV.U32 R23, RZ, RZ, R24 ;  /* 0x000000ffff177224 */ /* 0x000fe200078e0018 */
[----:B------:R-:W-:-:S07]  /*1cf0*/  MOV R0, R28 ;  /* 0x0000001c00007202 */ /* 0x000fce0000000f00 */
[----:B------:R-:W-:Y:S05]  /*1d00*/  WARPSYNC.COLLECTIVE R26, `(.L_x_3559) ;  /* 0x000000001a087348 */ /* 0x000fea0003c00000 */
[----:B------:R0:W1:Y:S02]  /*1d10*/  SHFL.UP P0, R28, R23, R22, R25 ;  /* 0x04000016171c7389 */ /* 0x0000640000000019 */
[----:B01----:R-:W-:Y:S01]  /*1d20*/  ENDCOLLECTIVE ;  /* 0x000000000000791b */ /* 0x003fe20003800000 */
.L_x_3559:
[----:B------:R-:W-:Y:S02]  /*1d30*/  MOV R23, R2 ;  /* 0x0000000200177202 */ /* 0x000fe40000000f00 */
[----:B------:R-:W-:Y:S01]  /*1d40*/  ISETP.GE.AND P0, PT, R29, 0x4, PT ;  /* 0x000000041d00780c */ /* 0x000fe20003f06270 */
[----:B------:R-:W-:-:S12]  /*1d50*/  FADD.FTZ R28, R24, R28 ;  /* 0x0000001c181c7221 */ /* 0x000fd80000010000 */
[----:B------:R-:W-:-:S07]  /*1d60*/  @P0 FSEL R24, R28, R24, !P6 ;  /* 0x000000181c180208 */ /* 0x000fce0007000000 */
[----:B------:R-:W-:Y:S05]  /*1d70*/  WARPSYNC.COLLECTIVE R26, `(.L_x_3560) ;  /* 0x000000001a087348 */ /* 0x000fea0003c00000 */
[----:B------:R0:W1:Y:S02]  /*1d80*/  SHFL.UP P0, R28, R23, R22, R25 ;  /* 0x04000016171c7389 */ /* 0x0000640000000019 */
[----:B01----:R-:W-:Y:S01]  /*1d90*/  ENDCOLLECTIVE ;  /* 0x000000000000791b */ /* 0x003fe20003800000 */
.L_x_3560:
[----:B------:R-:W-:Y:S01]  /*1da0*/  HFMA2.MMA R22, -RZ, RZ, 0, 4.76837158203125e-07 ;  /* 0x00000008ff167435 */ /* 0x000fe200000001ff */
        /* <DEDUP_REMOVED lines=10> */
.L_x_3561:
[----:B------:R-:W-:Y:S01]  /*1e50*/  MOV R23, R24 ;  /* 0x0000001800177202 */ /* 0x000fe20000000f00 */
[----:B------:R-:W-:-:S07]  /*1e60*/  IMAD.MOV.U32 R0, RZ, RZ, R28 ;  /* 0x000000ffff007224 */ /* 0x000fce00078e001c */
[----:B------:R-:W-:Y:S05]  /*1e70*/  WARPSYNC.COLLECTIVE R26, `(.L_x_3562) ;  /* 0x000000001a087348 */ /* 0x000fea0003c00000 */
[----:B------:R0:W1:Y:S02]  /*1e80*/  SHFL.UP P0, R28, R23, R22, R25 ;  /* 0x04000016171c7389 */ /* 0x0000640000000019 */
[----:B01----:R-:W-:Y:S01]  /*1e90*/  ENDCOLLECTIVE ;  /* 0x000000000000791b */ /* 0x003fe20003800000 */
.L_x_3562:
[----:B------:R-:W-:Y:S01]  /*1ea0*/  IMAD.MOV.U32 R23, RZ, RZ, R2 ;  /* 0x000000ffff177224 */ /* 0x000fe200078e0002 */
[----:B------:R-:W-:Y:S01]  /*1eb0*/  ISETP.GE.AND P0, PT, R29, 0x8, PT ;  /* 0x000000081d00780c */ /* 0x000fe20003f06270 */
[----:B------:R-:W-:-:S12]  /*1ec0*/  FADD.FTZ R28, R24, R28 ;  /* 0x0000001c181c7221 */ /* 0x000fd80000010000 */
[----:B------:R-:W-:-:S07]  /*1ed0*/  @P0 FSEL R24, R28, R24, !P6 ;  /* 0x000000181c180208 */ /* 0x000fce0007000000 */
[----:B------:R-:W-:Y:S05]  /*1ee0*/  WARPSYNC.COLLECTIVE R26, `(.L_x_3563) ;  /* 0x000000001a087348 */ /* 0x000fea0003c00000 */
[----:B------:R0:W1:Y:S02]  /*1ef0*/  SHFL.UP P0, R28, R23, R22, R25 ;  /* 0x04000016171c7389 */ /* 0x0000640000000019 */
[----:B01----:R-:W-:Y:S01]  /*1f00*/  ENDCOLLECTIVE ;  /* 0x000000000000791b */ /* 0x003fe20003800000 */
.L_x_3563:
        /* <DEDUP_REMOVED lines=11> */
.L_x_3564:
[----:B------:R-:W-:Y:S01]  /*1fc0*/  IMAD.MOV.U32 R23, RZ, RZ, R24 ;  /* 0x000000ffff177224 */ /* 0x000fe200078e0018 */
[----:B------:R-:W-:-:S13]  /*1fd0*/  ISETP.GE.AND P0, PT, R29, 0x10, PT ;  /* 0x000000101d00780c */ /* 0x000fda0003f06270 */
[----:B------:R-:W-:-:S07]  /*1fe0*/  @P0 IADD3 R27, R27, R28, RZ ;  /* 0x0000001c1b1b0210 */ /* 0x000fce0007ffe0ff */
[----:B------:R-:W-:Y:S05]  /*1ff0*/  WARPSYNC.COLLECTIVE R26, `(.L_x_3565) ;  /* 0x000000001a087348 */ /* 0x000fea0003c00000 */
[----:B------:R0:W1:Y:S02]  /*2000*/  SHFL.UP P0, R28, R23, R22, R25 ;  /* 0x04000016171c7389 */ /* 0x0000640000000019 */
[----:B01----:R-:W-:Y:S01]  /*2010*/  ENDCOLLECTIVE ;  /* 0x000000000000791b */ /* 0x003fe20003800000 */
.L_x_3565:
[----:B------:R-:W-:Y:S01]  /*2020*/  IMAD.MOV.U32 R23, RZ, RZ, R2 ;  /* 0x000000ffff177224 */ /* 0x000fe200078e0002 */
[----:B------:R-:W-:-:S07]  /*2030*/  MOV R0, R28 ;  /* 0x0000001c00007202 */ /* 0x000fce0000000f00 */
[----:B------:R-:W-:Y:S05]  /*2040*/  WARPSYNC.COLLECTIVE R26, `(.L_x_3566) ;  /* 0x000000001a087348 */ /* 0x000fea0003c00000 */
[----:B------:R0:W1:Y:S02]  /*2050*/  SHFL.UP P0, R28, R23, R22, R25 ;  /* 0x04000016171c7389 */ /* 0x0000640000000019 */
[----:B01----:R-:W-:Y:S01]  /*2060*/  ENDCOLLECTIVE ;  /* 0x000000000000791b */ /* 0x003fe20003800000 */
.L_x_3566:
[----:B------:R-:W-:Y:S01]  /*2070*/  HFMA2.MMA R22, -RZ, RZ, 0, 5.9604644775390625e-08 ;  /* 0x00000001ff167435 */ /* 0x000fe200000001ff */
[----:B------:R-:W-:Y:S01]  /*2080*/  ISETP.GE.AND P0, PT, R29, 0x10, PT ;  /* 0x000000101d00780c */ /* 0x000fe20003f06270 */
[----:B------:R-:W-:Y:S01]  /*2090*/  FADD.FTZ R29, R24, R0 ;  /* 0x00000000181d7221 */ /* 0x000fe20000010000 */
[----:B------:R-:W-:Y:S01]  /*20a0*/  MOV R23, R28 ;  /* 0x0000001c00177202 */ /* 0x000fe20000000f00 */
[----:B------:R-:W0:Y:S04]  /*20b0*/  S2R R0, SR_TID.X ;  /* 0x0000000000007919 */ /* 0x000e280000002100 */
[----:B------:R-:W-:Y:S01]  /*20c0*/  FADD.FTZ R28, R2, R23 ;  /* 0x00000017021c7221 */ /* 0x000fe20000010000 */
[----:B------:R-:W-:-:S05]  /*20d0*/  IMAD.MOV.U32 R23, RZ, RZ, R27 ;  /* 0x000000ffff177224 */ /* 0x000fca00078e001b */
[----:B------:R-:W-:Y:S02]  /*20e0*/  @P0 FSEL R2, R28, R2, !P6 ;  /* 0x000000021c020208 */ /* 0x000fe40007000000 */
[----:B------:R-:W-:-:S07]  /*20f0*/  @P0 FSEL R24, R29, R24, !P6 ;  /* 0x000000181d180208 */ /* 0x000fce0007000000 */
[----:B0-----:R-:W-:Y:S05]  /*2100*/  WARPSYNC.COLLECTIVE R26, `(.L_x_3567) ;  /* 0x000000001a087348 */ /* 0x001fea0003c00000 */
[----:B------:R1:W2:Y:S02]  /*2110*/  SHFL.UP P0, R28, R23, R22, R25 ;  /* 0x04000016171c7389 */ /* 0x0002a40000000019 */
[----:B012---:R-:W-:Y:S01]  /*2120*/  ENDCOLLECTIVE ;  /* 0x000000000000791b */ /* 0x007fe20003800000 */
.L_x_3567:
[----:B------:R-:W-:Y:S01]  /*2130*/  MOV R23, R24 ;  /* 0x0000001800177202 */ /* 0x000fe20000000f00 */
[----:B------:R-:W-:-:S07]  /*2140*/  IMAD.MOV.U32 R29, RZ, RZ, R28 ;  /* 0x000000ffff1d7224 */ /* 0x000fce00078e001c */
[----:B------:R-:W-:Y:S05]  /*2150*/  WARPSYNC.COLLECTIVE R26, `(.L_x_3568) ;  /* 0x000000001a087348 */ /* 0x000fea0003c00000 */
[----:B------:R0:W1:Y:S02]  /*2160*/  SHFL.UP P0, R28, R23, R22, R25 ;  /* 0x04000016171c7389 */ /* 0x0000640000000019 */
[----:B01----:R-:W-:Y:S01]  /*2170*/  ENDCOLLECTIVE ;  /* 0x000000000000791b */ /* 0x003fe20003800000 */
.L_x_3568:
[----:B------:R-:W-:Y:S01]  /*2180*/  MOV R23, R2 ;  /* 0x0000000200177202 */ /* 0x000fe20000000f00 */
[----:B------:R-:W-:-:S07]  /*2190*/  IMAD.MOV.U32 R24, RZ, RZ, R28 ;  /* 0x000000ffff187224 */ /* 0x000fce00078e001c */
[----:B------:R-:W-:Y:S05]  /*21a0*/  WARPSYNC.COLLECTIVE R26, `(.L_x_3569) ;  /* 0x000000001a087348 */ /* 0x000fea0003c00000 */
[----:B------:R0:W1:Y:S02]  /*21b0*/  SHFL.UP P0, R28, R23, R22, R25 ;  /* 0x04000016171c7389 */ /* 0x0000640000000019 */
[----:B01----:R-:W-:Y:S01]  /*21c0*/  ENDCOLLECTIVE ;  /* 0x000000000000791b */ /* 0x003fe20003800000 */
.L_x_3569:
[----:B------:R-:W-:Y:S05]  /*21d0*/  BRA `(.L_x_3570) ;  /* 0xfffffff000747947 */ /* 0x000fea000383ffff */
.L_x_3571:
        /* <DEDUP_REMOVED lines=10> */
.L_x_4512:


//--------------------- .text._Z30group_norm_nhwc_fwd_sum_kernelI11Fp16IOFp32WLi448EEv26Group_norm_nhwc_fwd_params --------------------------
	.section	.text._Z30group_norm_nhwc_fwd_sum_kernelI11Fp16IOFp32WLi448EEv26Group_norm_nhwc_fwd_params,"ax",@progbits
	.align	128
        .global         _Z30group_norm_nhwc_fwd_sum_kernelI11Fp16IOFp32WLi448EEv26Group_norm_nhwc_fwd_params
        .type           _Z30group_norm_nhwc_fwd_sum_kernelI11Fp16IOFp32WLi448EEv26Group_norm_nhwc_fwd_params,@function
        .size           _Z30group_norm_nhwc_fwd_sum_kernelI11Fp16IOFp32WLi448EEv26Group_norm_nhwc_fwd_params,(.L_x_4513 - _Z30group_norm_nhwc_fwd_sum_kernelI11Fp16IOFp32WLi448EEv26Group_norm_nhwc_fwd_params)
        .other          _Z30group_norm_nhwc_fwd_sum_kernelI11Fp16IOFp32WLi448EEv26Group_norm_nhwc_fwd_params,@"STO_CUDA_ENTRY STV_DEFAULT"
_Z30group_norm_nhwc_fwd_sum_kernelI11Fp16IOFp32WLi448EEv26Group_norm_nhwc_fwd_params:
.text._Z30group_norm_nhwc_fwd_sum_kernelI11Fp16IOFp32WLi448EEv26Group_norm_nhwc_fwd_params:
        /* <DEDUP_REMOVED lines=20> */
[----:B------:R-:W-:Y:S02]  /*0140*/  IMAD.MOV.U32 R5, RZ, RZ, RZ ;  /* 0x000000ffff057224 */ /* 0x000fe400078e00ff */
[----:B------:R-:W-:Y:S01]  /*0150*/  IMAD.MOV.U32 R18, RZ, RZ, R16 ;  /* 0x000000ffff127224 */ /* 0x000fe200078e0010 */
        /* <DEDUP_REMOVED lines=20> */
.L_x_3574:
        /* <DEDUP_REMOVED lines=10> */
[----:B------:R-:W-:Y:S01]  /*0340*/  PRMT R10, RZ, 0x5410, RZ ;  /* 0x00005410ff0a7816 */ /* 0x000fe200000000ff */
[----:B------:R-:W-:Y:S01]  /*0350*/  VIADD R17, R17, 0xffffffff ;  /* 0xffffffff11117836 */ /* 0x000fe20000000000 */
[----:B------:R-:W-:-:S04]  /*0360*/  IADD3 R18, P2, R18, 0x1, RZ ;  /* 0x0000000112127810 */ /* 0x000fc80007f5e0ff */
[----:B------:R-:W-:Y:S02]  /*0370*/  ISETP.NE.AND P1, PT, R17, RZ, PT ;  /* 0x000000ff1100720c */ /* 0x000fe40003f25270 */
[----:B------:R-:W-:Y:S02]  /*0380*/  IADD3.X R21, RZ, R21, RZ, P2, !PT ;  /* 0x00000015ff157210 */ /* 0x000fe400017fe4ff */
[----:B--2---:R-:W-:-:S04]  /*0390*/  @!P0 PRMT R10, R14, 0x7632, R10 ;  /* 0x000076320e0a8816 */ /* 0x004fc8000000000a */
[----:B------:R-:W-:-:S05]  /*03a0*/  @!P0 PRMT R10, R10, 0x5410, R14 ;  /* 0x000054100a0a8816 */ /* 0x000fca000000000e */
[--C-:B------:R-:W-:Y:S02]  /*03b0*/  HADD2.F32 R11, -RZ, R10.reuse.H0_H0 ;  /* 0x2000000aff0b7230 */ /* 0x100fe40000004100 */
[----:B------:R-:W-:-:S03]  /*03c0*/  HADD2.F32 R10, -RZ, R10.H1_H1 ;  /* 0x3000000aff0a7230 */ /* 0x000fc60000004100 */
[----:B------:R-:W-:Y:S02]  /*03d0*/  FMUL.FTZ R19, R11, R11 ;  /* 0x0000000b0b137220 */ /* 0x000fe40000410000 */
[C---:B------:R-:W-:Y:S02]  /*03e0*/  FADD.FTZ R11, R10.reuse, R11 ;  /* 0x0000000b0a0b7221 */ /* 0x040fe40000010000 */
[----:B------:R-:W-:Y:S02]  /*03f0*/  FFMA.FTZ R10, R10, R10, R19 ;  /* 0x0000000a0a0a7223 */ /* 0x000fe40000010013 */
[----:B------:R-:W-:Y:S02]  /*0400*/  FADD.FTZ R6, R11, R6 ;  /* 0x000000060b067221 */ /* 0x000fe40000010000 */
[----:B------:R-:W-:Y:S01]  /*0410*/  FADD.FTZ R5, R10, R5 ;  /* 0x000000050a057221 */ /* 0x000fe20000010000 */
[----:B------:R-:W-:Y:S06]  /*0420*/  @P1 BRA `(.L_x_3574) ;  /* 0xfffffffc009c1947 */ /* 0x000fec000383ffff */
.L_x_3573:
        /* <DEDUP_REMOVED lines=8> */
[----:B------:R-:W-:Y:S01]  /*04b0*/  SHF.R.S32.HI R15, RZ, 0x1f, R18 ;  /* 0x0000001fff0f7819 */ /* 0x000fe20000011412 */
[----:B------:R-:W-:Y:S01]  /*04c0*/  VIADD R16, R18, 0x1 ;  /* 0x0000000112107836 */ /* 0x000fe20000000000 */
[----:B------:R-:W-:Y:S02]  /*04d0*/  ISETP.GE.AND.EX P0, PT, R9, UR7, PT, P0 ;  /* 0x0000000709007c0c */ /* 0x000fe4000bf06300 */
[----:B------:R-:W-:Y:S02]  /*04e0*/  SHF.R.S32.HI R21, RZ, 0x1f, R12 ;  /* 0x0000001fff157819 */ /* 0x000fe4000001140c */
[----:B------:R-:W-:-:S02]  /*04f0*/  SHF.R.S32.HI R19, RZ, 0x1f, R14 ;  /* 0x0000001fff137819 */ /* 0x000fc4000001140e */
[----:B------:R-:W-:-:S07]  /*0500*/  SHF.R.S32.HI R17, RZ, 0x1f, R16 ;  /* 0x0000001fff117819 */ /* 0x000fce0000011410 */
.L_x_3575:
        /* <DEDUP_REMOVED lines=10> */
[----:B-1----:R-:W-:Y:S02]  /*05b0*/  @!P0 IMAD R34, R17, R32, RZ ;  /* 0x0000002011228224 */ /* 0x002fe400078e02ff */
[----:B------:R-:W-:Y:S01]  /*05c0*/  @!P0 IMAD.IADD R20, R25, 0x1, R31 ;  /* 0x0000000119148824 */ /* 0x000fe200078e021f */
[----:B------:R-:W-:Y:S01]  /*05d0*/  @!P0 MOV R31, R13 ;  /* 0x0000000d001f8202 */ /* 0x000fe20000000f00 */
[----:B------:R-:W-:Y:S02]  /*05e0*/  @!P0 IMAD.MOV.U32 R30, RZ, RZ, R2 ;  /* 0x000000ffff1e8224 */ /* 0x000fe400078e0002 */
[----:B------:R-:W-:Y:S01]  /*05f0*/  @!P0 IMAD R33, R16, R33, R34 ;  /* 0x0000002110218224 */ /* 0x000fe200078e0222 */
[----:B------:R-:W1:Y:S01]  /*0600*/  @!P0 LDC.64 R8, c[0x0][0x270] ;  /* 0x00009c00ff088b82 */ /* 0x000e620000000a00 */
[----:B--2---:R-:W-:Y:S01]  /*0610*/  @!P0 LEA R28, P1, R24, R28, 0x1 ;  /* 0x0000001c181c8211 */ /* 0x004fe200078208ff */
[----:B------:R-:W-:-:S03]  /*0620*/  @!P0 IMAD.WIDE.U32 R30, R16, R32, R30 ;  /* 0x00000020101e8225 */ /* 0x000fc600078e001e */
[----:B------:R-:W-:Y:S01]  /*0630*/  @!P0 LEA.HI.X R29, R24, R29, R20, 0x1, P1 ;  /* 0x0000001d181d8211 */ /* 0x000fe200008f0c14 */
[----:B------:R-:W-:Y:S02]  /*0640*/  @!P0 IMAD.IADD R20, R31, 0x1, R33 ;  /* 0x000000011f148824 */ /* 0x000fe400078e0221 */
[----:B------:R-:W2:Y:S01]  /*0650*/  @!P0 LDC.64 R10, c[0x0][0x220] ;  /* 0x00008800ff0a8b82 */ /* 0x000ea20000000a00 */
[C---:B---3--:R-:W-:Y:S01]  /*0660*/  @!P0 LEA R32, P1, R30.reuse, R26, 0x1 ;  /* 0x0000001a1e208211 */ /* 0x048fe200078208ff */
[----:B------:R-:W3:Y:S01]  /*0670*/  @!P0 LDG.E R28, desc[UR4][R28.64] ;  /* 0x000000041c1c8981 */ /* 0x000ee2000c1e1900 */
[----:B------:R-:W-:Y:S02]  /*0680*/  @!P0 IMAD.MOV.U32 R26, RZ, RZ, R2 ;  /* 0x000000ffff1a8224 */ /* 0x000fe400078e0002 */
[----:B------:R-:W-:-:S03]  /*0690*/  @!P0 LEA.HI.X R33, R30, R27, R20, 0x1, P1 ;  /* 0x0000001b1e218211 */ /* 0x000fc600008f0c14 */
[----:B------:R-:W4:Y:S01]  /*06a0*/  @!P0 LDC.64 R24, c[0x0][0x220] ;  /* 0x00008800ff188b82 */ /* 0x000f220000000a00 */
[-C--:B0-----:R-:W-:Y:S01]  /*06b0*/  @!P0 IMAD R20, R19, R22.reuse, RZ ;  /* 0x0000001613148224 */ /* 0x081fe200078e02ff */
[----:B------:R-:W5:Y:S01]  /*06c0*/  @!P0 LDG.E R32, desc[UR4][R32.64] ;  /* 0x0000000420208981 */ /* 0x000f62000c1e1900 */
[----:B------:R-:W-:Y:S02]  /*06d0*/  @!P0 IMAD.MOV.U32 R27, RZ, RZ, R13 ;  /* 0x000000ffff1b8224 */ /* 0x000fe400078e000d */
[C---:B------:R-:W-:Y:S02]  /*06e0*/  @!P0 IMAD R23, R14.reuse, R23, R20 ;  /* 0x000000170e178224 */ /* 0x040fe400078e0214 */
[----:B------:R-:W-:-:S04]  /*06f0*/  @!P0 IMAD.WIDE.U32 R26, R14, R22, R26 ;  /* 0x000000160e1a8225 */ /* 0x000fc800078e001a */
[----:B------:R-:W-:Y:S01]  /*0700*/  @!P0 IMAD.MOV.U32 R22, RZ, RZ, R2 ;  /* 0x000000ffff168224 */ /* 0x000fe200078e0002 */
[----:B------:R-:W-:Y:S01]  /*0710*/  @!P0 IADD3 R20, R27, R23, RZ ;  /* 0x000000171b148210 */ /* 0x000fe20007ffe0ff */
[----:B------:R-:W-:Y:S02]  /*0720*/  @!P0 IMAD.MOV.U32 R23, RZ, RZ, R13 ;  /* 0x000000ffff178224 */ /* 0x000fe400078e000d */
[----:B-1----:R-:W-:Y:S01]  /*0730*/  @!P0 IMAD R30, R21, R8, RZ ;  /* 0x00000008151e8224 */ /* 0x002fe200078e02ff */
[----:B--2---:R-:W-:Y:S01]  /*0740*/  @!P0 LEA R10, P1, R26, R10, 0x1 ;  /* 0x0000000a1a0a8211 */ /* 0x004fe200078208ff */
[----:B------:R-:W-:-:S03]  /*0750*/  @!P0 IMAD.WIDE.U32 R22, R12, R8, R22 ;  /* 0x000000080c168225 */ /* 0x000fc600078e0016 */
[----:B------:R-:W-:Y:S01]  /*0760*/  @!P0 LEA.HI.X R11, R26, R11, R20, 0x1, P1 ;  /* 0x0000000b1a0b8211 */ /* 0x000fe200008f0c14 */
[----:B------:R-:W-:-:S04]  /*0770*/  @!P0 IMAD R9, R12, R9, R30 ;  /* 0x000000090c098224 */ /* 0x000fc800078e021e */
[----:B------:R-:W-:Y:S01]  /*0780*/  @!P0 IMAD.IADD R8, R23, 0x1, R9 ;  /* 0x0000000117088824 */ /* 0x000fe200078e0209 */
[C---:B----4-:R-:W-:Y:S01]  /*0790*/  @!P0 LEA R24, P1, R22.reuse, R24, 0x1 ;  /* 0x0000001816188211 */ /* 0x050fe200078208ff */
[----:B------:R0:W2:Y:S03]  /*07a0*/  @!P0 LDG.E R23, desc[UR4][R10.64] ;  /* 0x000000040a178981 */ /* 0x0000a6000c1e1900 */
[----:B------:R-:W-:-:S05]  /*07b0*/  @!P0 LEA.HI.X R25, R22, R25, R8, 0x1, P1 ;  /* 0x0000001916198211 */ /* 0x000fca00008f0c08 */
[----:B------:R-:W4:Y:S01]  /*07c0*/  @!P0 LDG.E R24, desc[UR4][R24.64] ;  /* 0x0000000418188981 */ /* 0x000f22000c1e1900 */
[----:B------:R-:W-:Y:S02]  /*07d0*/  PRMT R8, R8, 0x5410, RZ ;  /* 0x0000541008087816 */ /* 0x000fe400000000ff */
        /* <DEDUP_REMOVED lines=10> */
[----:B---3--:R-:W-:-:S02]  /*0880*/  @!P0 PRMT R8, R8, 0x7610, R28 ;  /* 0x0000761008088816 */ /* 0x008fc4000000001c */
[----:B------:R-:W-:Y:S02]  /*0890*/  @!P0 PRMT R9, R28, 0x7610, R9 ;  /* 0x000076101c098816 */ /* 0x000fe40000000009 */
[----:B------:R-:W-:-:S03]  /*08a0*/  PRMT R8, RZ, 0x7610, R8 ;  /* 0x00007610ff087816 */ /* 0x000fc60000000008 */
[----:B------:R-:W-:Y:S02]  /*08b0*/  HADD2.F32 R9, -RZ, R9.H0_H0 ;  /* 0x20000009ff097230 */ /* 0x000fe40000004100 */
[----:B------:R-:W-:Y:S01]  /*08c0*/  HADD2.F32 R20, -RZ, R8.H1_H1 ;  /* 0x30000008ff147230 */ /* 0x000fe20000004100 */
[----:B------:R-:W-:-:S04]  /*08d0*/  PRMT R8, R8, 0x5410, RZ ;  /* 0x0000541008087816 */ /* 0x000fc800000000ff */
[----:B-----5:R-:W-:Y:S01]  /*08e0*/  @!P0 PRMT R8, R32, 0x7632, R8 ;  /* 0x0000763220088816 */ /* 0x020fe20000000008 */
[----:B0-----:R-:W-:Y:S01]  /*08f0*/  FADD.FTZ R11, R9, R20 ;  /* 0x00000014090b7221 */ /* 0x001fe20000010000 */
[----:B------:R-:W-:Y:S02]  /*0900*/  FMUL.FTZ R10, R20, R20 ;  /* 0x00000014140a7220 */ /* 0x000fe40000410000 */
[----:B------:R-:W-:Y:S01]  /*0910*/  @!P0 PRMT R8, R8, 0x5410, R32 ;  /* 0x0000541008088816 */ /* 0x000fe20000000020 */
[----:B------:R-:W-:Y:S01]  /*0920*/  FADD.FTZ R20, R11, R6 ;  /* 0x000000060b147221 */ /* 0x000fe20000010000 */
[----:B------:R-:W-:Y:S01]  /*0930*/  PRMT R6, R6, 0x5410, RZ ;  /* 0x0000541006067816 */ /* 0x000fe200000000ff */
[----:B------:R-:W-:Y:S02]  /*0940*/  FFMA.FTZ R10, R9, R9, R10 ;  /* 0x00000009090a7223 */ /* 0x000fe4000001000a */
[--C-:B------:R-:W-:Y:S02]  /*0950*/  HADD2.F32 R9, -RZ, R8.reuse.H0_H0 ;  /* 0x20000008ff097230 */ /* 0x100fe40000004100 */
[----:B------:R-:W-:-:S02]  /*0960*/  HADD2.F32 R8, -RZ, R8.H1_H1 ;  /* 0x30000008ff087230 */ /* 0x000fc40000004100 */
[----:B------:R-:W-:Y:S01]  /*0970*/  FADD.FTZ R22, R10, R5 ;  /* 0x000000050a167221 */ /* 0x000fe20000010000 */
[----:B------:R-:W-:Y:S01]  /*0980*/  PRMT R10, RZ, 0x7610, R10 ;  /* 0x00007610ff0a7816 */ /* 0x000fe2000000000a */
[----:B------:R-:W-:Y:S01]  /*0990*/  FMUL.FTZ R5, R9, R9 ;  /* 0x0000000909057220 */ /* 0x000fe20000410000 */
[----:B--2---:R-:W-:-:S04]  /*09a0*/  @!P0 PRMT R6, R6, 0x7610, R23 ;  /* 0x0000761006068816 */ /* 0x004fc80000000017 */
[----:B------:R-:W-:Y:S01]  /*09b0*/  PRMT R6, RZ, 0x7610, R6 ;  /* 0x00007610ff067816 */ /* 0x000fe20000000006 */
[C---:B------:R-:W-:Y:S01]  /*09c0*/  FADD.FTZ R9, R8.reuse, R9 ;  /* 0x0000000908097221 */ /* 0x040fe20000010000 */
[----:B------:R-:W-:Y:S01]  /*09d0*/  FFMA.FTZ R5, R8, R8, R5 ;  /* 0x0000000808057223 */ /* 0x000fe20000010005 */
[----:B------:R-:W-:Y:S02]  /*09e0*/  @!P0 PRMT R10, R23, 0x7610, R10 ;  /* 0x00007610170a8816 */ /* 0x000fe4000000000a */
[----:B------:R-:W-:Y:S01]  /*09f0*/  PRMT R8, RZ, 0x7610, R8 ;  /* 0x00007610ff087816 */ /* 0x000fe20000000008 */
[----:B------:R-:W-:Y:S01]  /*0a00*/  HADD2.F32 R11, -RZ, R6.H1_H1 ;  /* 0x30000006ff0b7230 */ /* 0x000fe20000004100 */
[C---:B----4-:R-:W-:Y:S01]  /*0a10*/  @!P0 PRMT R6, R24.reuse, 0x7632, R6 ;  /* 0x0000763218068816 */ /* 0x050fe20000000006 */
[----:B------:R-:W-:Y:S01]  /*0a20*/  HADD2.F32 R10, -RZ, R10.H0_H0 ;  /* 0x2000000aff0a7230 */ /* 0x000fe20000004100 */
[----:B------:R-:W-:Y:S01]  /*0a30*/  @!P0 PRMT R8, R24, 0x7610, R8 ;  /* 0x0000761018088816 */ /* 0x000fe20000000008 */
[----:B------:R-:W-:Y:S01]  /*0a40*/  FADD.FTZ R22, R22, R5 ;  /* 0x0000000516167221 */ /* 0x000fe20000010000 */
[----:B------:R-:W-:Y:S01]  /*0a50*/  FADD.FTZ R20, R20, R9 ;  /* 0x0000000914147221 */ /* 0x000fe20000010000 */
[----:B------:R-:W-:-:S02]  /*0a60*/  HADD2.F32 R5, -RZ, R6.H0_H0 ;  /* 0x20000006ff057230 */ /* 0x000fc40000004100 */
[----:B------:R-:W-:Y:S01]  /*0a70*/  FMUL.FTZ R9, R11, R11 ;  /* 0x0000000b0b097220 */ /* 0x000fe20000410000 */
[----:B------:R-:W-:Y:S02]  /*0a80*/  HADD2.F32 R8, -RZ, R8.H0_H0 ;  /* 0x20000008ff087230 */ /* 0x000fe40000004100 */
[C---:B------:R-:W-:Y:S01]  /*0a90*/  FADD.FTZ R11, R10.reuse, R11 ;  /* 0x0000000b0a0b7221 */ /* 0x040fe20000010000 */
[----:B------:R-:W-:Y:S01]  /*0aa0*/  FFMA.FTZ R9, R10, R10, R9 ;  /* 0x0000000a0a097223 */ /* 0x000fe20000010009 */
[----:B------:R-:W-:Y:S02]  /*0ab0*/  FMUL.FTZ R23, R5, R5 ;  /* 0x0000000505177220 */ /* 0x000fe40000410000 */
[----:B------:R-:W-:Y:S01]  /*0ac0*/  FADD.FTZ R20, R20, R11 ;  /* 0x0000000b14147221 */ /* 0x000fe20000010000 */
[----:B------:R-:W-:Y:S01]  /*0ad0*/  FADD.FTZ R5, R8, R5 ;  /* 0x0000000508057221 */ /* 0x000fe20000010000 */
[----:B------:R-:W-:Y:S01]  /*0ae0*/  FADD.FTZ R22, R22, R9 ;  /* 0x0000000916167221 */ /* 0x000fe20000010000 */
[----:B------:R-:W-:-:S02]  /*0af0*/  FFMA.FTZ R23, R8, R8, R23 ;  /* 0x0000000808177223 */ /* 0x000fc40000010017 */
[----:B------:R-:W-:Y:S02]  /*0b00*/  FADD.FTZ R6, R20, R5 ;  /* 0x0000000514067221 */ /* 0x000fe40000010000 */
[----:B------:R-:W-:Y:S01]  /*0b10*/  FADD.FTZ R5, R22, R23 ;  /* 0x0000001716057221 */ /* 0x000fe20000010000 */
[----:B------:R-:W-:Y:S06]  /*0b20*/  @!P1 BRA `(.L_x_3575) ;  /* 0xfffffff800789947 */ /* 0x000fec000383ffff */
.L_x_3572:
        /* <DEDUP_REMOVED lines=219> */
.L_x_3597:
        /* <DEDUP_REMOVED lines=73> */
[----:B------:R0:W-:Y:S03]  /*1d70*/  STS [R3+0x24], R44 ;  /* 0x0000242c03007388 */ /* 0x0001e60000000800 */
[----:B------:R-:W-:Y:S01]  /*1d80*/  IADD3 R18, R18, R21, RZ ;  /* 0x0000001512127210 */ /* 0x000fe20007ffe0ff */
[----:B------:R0:W-:Y:S04]  /*1d90*/  STS [R3+0x34], R40 ;  /* 0x0000342803007388 */ /* 0x0001e80000000800 */
        /* <DEDUP_REMOVED lines=38> */
.L_x_3577:
[----:B------:R-:W-:Y:S05]  /*2000*/  BSYNC B0 ;  /* 0x0000000000007941 */ /* 0x000fea0003800000 */
.L_x_3576:
        /* <DEDUP_REMOVED lines=45> */
.L_x_3578:
        /* <DEDUP_REMOVED lines=11> */
.L_x_3579:
[----:B------:R-:W-:Y:S01]  /*2390*/  MOV R3, R4 ;  /* 0x0000000400037202 */ /* 0x000fe20000000f00 */
[----:B------:R-:W-:Y:S02]  /*23a0*/  IMAD.MOV.U32 R52, RZ, RZ, R0 ;  /* 0x000000ffff347224 */ /* 0x000fe400078e0000 */
[----:B------:R-:W-:Y:S02]  /*23b0*/  IMAD.MOV.U32 R0, RZ, RZ, 0x1 ;  /* 0x00000001ff007424 */ /* 0x000fe400078e00ff */
[----:B------:R-:W-:-:S07]  /*23c0*/  @P1 IMAD.IADD R5, R5, 0x1, R52 ;  /* 0x0000000105051824 */ /* 0x000fce00078e0234 */
[----:B------:R-:W-:Y:S05]  /*23d0*/  WARPSYNC.COLLECTIVE R50, `(.L_x_3580) ;  /* 0x0000000032087348 */ /* 0x000fea0003c00000 */
[----:B------:R0:W1:Y:S02]  /*23e0*/  SHFL.UP P6, R0, R3, R0, R49 ;  /* 0x0400000003007389 */ /* 0x00006400000c0031 */
[----:B01----:R-:W-:Y:S01]  /*23f0*/  ENDCOLLECTIVE ;  /* 0x000000000000791b */ /* 0x003fe20003800000 */
.L_x_3580:
[----:B------:R-:W-:Y:S01]  /*2400*/  FADD.FTZ R3, R4, R0 ;  /* 0x0000000004037221 */ /* 0x000fe20000010000 */
[----:B------:R-:W-:-:S04]  /*2410*/  HFMA2.MMA R0, -RZ, RZ, 0, 5.9604644775390625e-08 ;  /* 0x00000001ff007435 */ /* 0x000fc800000001ff */
[----:B------:R-:W-:Y:S01]  /*2420*/  @P1 FSEL R4, R3, R4, !P0 ;  /* 0x0000000403041208 */ /* 0x000fe20004000000 */
[----:B------:R-:W-:-:S07]  /*2430*/  IMAD.MOV.U32 R3, RZ, RZ, R2 ;  /* 0x000000ffff037224 */ /* 0x000fce00078e0002 */
[----:B------:R-:W-:Y:S05]  /*2440*/  WARPSYNC.COLLECTIVE R50, `(.L_x_3581) ;  /* 0x0000000032087348 */ /* 0x000fea0003c00000 */
[----:B------:R0:W1:Y:S02]  /*2450*/  SHFL.UP P6, R0, R3, R0, R49 ;  /* 0x0400000003007389 */ /* 0x00006400000c0031 */
[----:B01----:R-:W-:Y:S01]  /*2460*/  ENDCOLLECTIVE ;  /* 0x000000000000791b */ /* 0x003fe20003800000 */
.L_x_3581:
        /* <DEDUP_REMOVED lines=11> */
.L_x_3582:
[----:B------:R-:W-:Y:S01]  /*2520*/  IMAD.MOV.U32 R3, RZ, RZ, R4 ;  /* 0x000000ffff037224 */ /* 0x000fe200078e0004 */
[----:B------:R-:W-:Y:S01]  /*2530*/  MOV R52, R0 ;  /* 0x0000000000347202 */ /* 0x000fe20000000f00 */
[----:B------:R-:W-:-:S03]  /*2540*/  IMAD.MOV.U32 R0, RZ, RZ, 0x2 ;  /* 0x00000002ff007424 */ /* 0x000fc600078e00ff */
[----:B------:R-:W-:-:S07]  /*2550*/  @P0 IADD3 R5, R5, R52, RZ ;  /* 0x0000003405050210 */ /* 0x000fce0007ffe0ff */
[----:B------:R-:W-:Y:S05]  /*2560*/  WARPSYNC.COLLECTIVE R50, `(.L_x_3583) ;  /* 0x0000000032087348 */ /* 0x000fea0003c00000 */
[----:B------:R0:W1:Y:S02]  /*2570*/  SHFL.UP P6, R0, R3, R0, R49 ;  /* 0x0400000003007389 */ /* 0x00006400000c0031 */
[----:B01----:R-:W-:Y:S01]  /*2580*/  ENDCOLLECTIVE ;  /* 0x000000000000791b */ /* 0x003fe20003800000 */
.L_x_3583:
[----:B------:R-:W-:Y:S01]  /*2590*/  FADD.FTZ R3, R4, R0 ;  /* 0x0000000004037221 */ /* 0x000fe20000010000 */
[----:B------:R-:W-:-:S04]  /*25a0*/  IMAD.MOV.U32 R0, RZ, RZ, 0x2 ;  /* 0x00000002ff007424 */ /* 0x000fc800078e00ff */
[----:B------:R-:W-:Y:S02]  /*25b0*/  @P0 FSEL R4, R3, R4, !P1 ;  /* 0x0000000403040208 */ /* 0x000fe40004800000 */
[----:B------:R-:W-:-:S07]  /*25c0*/  MOV R3, R2 ;  /* 0x0000000200037202 */ /* 0x000fce0000000f00 */
[----:B------:R-:W-:Y:S05]  /*25d0*/  WARPSYNC.COLLECTIVE R50, `(.L_x_3584) ;  /* 0x0000000032087348 */ /* 0x000fea0003c00000 */
[----:B------:R0:W1:Y:S02]  /*25e0*/  SHFL.UP P6, R0, R3, R0, R49 ;  /* 0x0400000003007389 */ /* 0x00006400000c0031 */
[----:B01----:R-:W-:Y:S01]  /*25f0*/  ENDCOLLECTIVE ;  /* 0x000000000000791b */ /* 0x003fe20003800000 */
.L_x_3584:
        /* <DEDUP_REMOVED lines=11> */
.L_x_3585:
[----:B------:R-:W-:Y:S02]  /*26b0*/  IMAD.MOV.U32 R3, RZ, RZ, R4 ;  /* 0x000000ffff037224 */ /* 0x000fe400078e0004 */
[----:B------:R-:W-:Y:S01]  /*26c0*/  IMAD.MOV.U32 R52, RZ, RZ, R0 ;  /* 0x000000ffff347224 */ /* 0x000fe200078e0000 */
[----:B------:R-:W-:-:S03]  /*26d0*/  MOV R0, 0x4 ;  /* 0x0000000400007802 */ /* 0x000fc60000000f00 */
[----:B------:R-:W-:-:S07]  /*26e0*/  @P0 IMAD.IADD R5, R5, 0x1, R52 ;  /* 0x0000000105050824 */ /* 0x000fce00078e0234 */
[----:B------:R-:W-:Y:S05]  /*26f0*/  WARPSYNC.COLLECTIVE R50, `(.L_x_3586) ;  /* 0x0000000032087348 */ /* 0x000fea0003c00000 */
[----:B------:R0:W1:Y:S02]  /*2700*/  SHFL.UP P6, R0, R3, R0, R49 ;  /* 0x0400000003007389 */ /* 0x00006400000c0031 */
[----:B01----:R-:W-:Y:S01]  /*2710*/  ENDCOLLECTIVE ;  /* 0x000000000000791b */ /* 0x003fe20003800000 */
.L_x_3586:
[----:B------:R-:W-:Y:S01]  /*2720*/  FADD.FTZ R3, R4, R0 ;  /* 0x0000000004037221 */ /* 0x000fe20000010000 */
[----:B------:R-:W-:-:S04]  /*2730*/  IMAD.MOV.U32 R0, RZ, RZ, 0x4 ;  /* 0x00000004ff007424 */ /* 0x000fc800078e00ff */
[----:B------:R-:W-:Y:S01]  /*2740*/  @P0 FSEL R4, R3, R4, !P1 ;  /* 0x0000000403040208 */ /* 0x000fe20004800000 */
[----:B------:R-:W-:-:S07]  /*2750*/  IMAD.MOV.U32 R3, RZ, RZ, R2 ;  /* 0x000000ffff037224 */ /* 0x000fce00078e0002 */
[----:B------:R-:W-:Y:S05]  /*2760*/  WARPSYNC.COLLECTIVE R50, `(.L_x_3587) ;  /* 0x0000000032087348 */ /* 0x000fea0003c00000 */
[----:B------:R0:W1:Y:S02]  /*2770*/  SHFL.UP P6, R0, R3, R0, R49 ;  /* 0x0400000003007389 */ /* 0x00006400000c0031 */
[----:B01----:R-:W-:Y:S01]  /*2780*/  ENDCOLLECTIVE ;  /* 0x000000000000791b */ /* 0x003fe20003800000 */
.L_x_3587:
        /* <DEDUP_REMOVED lines=11> */
.L_x_3588:
[----:B------:R-:W-:Y:S01]  /*2840*/  MOV R3, R4 ;  /* 0x0000000400037202 */ /* 0x000fe20000000f00 */
[----:B------:R-:W-:Y:S02]  /*2850*/  IMAD.MOV.U32 R52, RZ, RZ, R0 ;  /* 0x000000ffff347224 */ /* 0x000fe400078e0000 */
[----:B------:R-:W-:Y:S02]  /*2860*/  IMAD.MOV.U32 R0, RZ, RZ, 0x8 ;  /* 0x00000008ff007424 */ /* 0x000fe400078e00ff */
[----:B------:R-:W-:-:S07]  /*2870*/  @P0 IMAD.IADD R5, R5, 0x1, R52 ;  /* 0x0000000105050824 */ /* 0x000fce00078e0234 */
[----:B------:R-:W-:Y:S05]  /*2880*/  WARPSYNC.COLLECTIVE R50, `(.L_x_3589) ;  /* 0x0000000032087348 */ /* 0x000fea0003c00000 */
[----:B------:R0:W1:Y:S02]  /*2890*/  SHFL.UP P6, R0, R3, R0, R49 ;  /* 0x0400000003007389 */ /* 0x00006400000c0031 */
[----:B01----:R-:W-:Y:S01]  /*28a0*/  ENDCOLLECTIVE ;  /* 0x000000000000791b */ /* 0x003fe20003800000 */
.L_x_3589:
[----:B------:R-:W-:Y:S01]  /*28b0*/  FADD.FTZ R3, R4, R0 ;  /* 0x0000000004037221 */ /* 0x000fe20000010000 */
[----:B------:R-:W-:-:S04]  /*28c0*/  HFMA2.MMA R0, -RZ, RZ, 0, 4.76837158203125e-07 ;  /* 0x00000008ff007435 */ /* 0x000fc800000001ff */
[----:B------:R-:W-:Y:S01]  /*28d0*/  @P0 FSEL R4, R3, R4, !P1 ;  /* 0x0000000403040208 */ /* 0x000fe20004800000 */
[----:B------:R-:W-:-:S07]  /*28e0*/  IMAD.MOV.U32 R3, RZ, RZ, R2 ;  /* 0x000000ffff037224 */ /* 0x000fce00078e0002 */
[----:B------:R-:W-:Y:S05]  /*28f0*/  WARPSYNC.COLLECTIVE R50, `(.L_x_3590) ;  /* 0x0000000032087348 */ /* 0x000fea0003c00000 */
[----:B------:R0:W1:Y:S02]  /*2900*/  SHFL.UP P6, R0, R3, R0, R49 ;  /* 0x0400000003007389 */ /* 0x00006400000c0031 */
[----:B01----:R-:W-:Y:S01]  /*2910*/  ENDCOLLECTIVE ;  /* 0x000000000000791b */ /* 0x003fe20003800000 */
.L_x_3590:
        /* <DEDUP_REMOVED lines=11> */
.L_x_3591:
        /* <DEDUP_REMOVED lines=8> */
.L_x_3592:
[----:B------:R-:W-:Y:S02]  /*2a50*/  IMAD.MOV.U32 R3, RZ, RZ, R2 ;  /* 0x000000ffff037224 */ /* 0x000fe400078e0002 */
[----:B------:R-:W-:Y:S01]  /*2a60*/  IMAD.MOV.U32 R52, RZ, RZ, R0 ;  /* 0x000000ffff347224 */ /* 0x000fe200078e0000 */
[----:B------:R-:W-:-:S07]  /*2a70*/  MOV R0, 0x10 ;  /* 0x0000001000007802 */ /* 0x000fce0000000f00 */
[----:B------:R-:W-:Y:S05]  /*2a80*/  WARPSYNC.COLLECTIVE R50, `(.L_x_3593) ;  /* 0x0000000032087348 */ /* 0x000fea0003c00000 */
[----:B------:R0:W1:Y:S02]  /*2a90*/  SHFL.UP P6, R0, R3, R0, R49 ;  /* 0x0400000003007389 */ /* 0x00006400000c0031 */
[----:B01----:R-:W-:Y:S01]  /*2aa0*/  ENDCOLLECTIVE ;  /* 0x000000000000791b */ /* 0x003fe20003800000 */
.L_x_3593:
        /* <DEDUP_REMOVED lines=11> */
.L_x_3594:
        /* <DEDUP_REMOVED lines=8> */
.L_x_3595:
[----:B------:R-:W-:Y:S02]  /*2be0*/  IMAD.MOV.U32 R3, RZ, RZ, R2 ;  /* 0x000000ffff037224 */ /* 0x000fe400078e0002 */
[----:B------:R-:W-:Y:S01]  /*2bf0*/  IMAD.MOV.U32 R4, RZ, RZ, R0 ;  /* 0x000000ffff047224 */ /* 0x000fe200078e0000 */
[----:B------:R-:W-:-:S11]  /*2c00*/  HFMA2.MMA R0, -RZ, RZ, 0, 5.9604644775390625e-08 ;  /* 0x00000001ff007435 */ /* 0x000fd600000001ff */
[----:B------:R-:W-:Y:S05]  /*2c10*/  WARPSYNC.COLLECTIVE R50, `(.L_x_3596) ;  /* 0x0000000032087348 */ /* 0x000fea0003c00000 */
[----:B------:R0:W1:Y:S02]  /*2c20*/  SHFL.UP P6, R0, R3, R0, R49 ;  /* 0x0400000003007389 */ /* 0x00006400000c0031 */
[----:B01----:R-:W-:Y:S01]  /*2c30*/  ENDCOLLECTIVE ;  /* 0x000000000000791b */ /* 0x003fe20003800000 */
.L_x_3596:
[----:B------:R-:W-:Y:S01]  /*2c40*/  IMAD.MOV.U32 R2, RZ, RZ, R0 ;  /* 0x000000ffff027224 */ /* 0x000fe200078e0000 */
[----:B------:R-:W-:Y:S06]  /*2c50*/  BRA `(.L_x_3597) ;  /* 0xffffffec00207947 */ /* 0x000fec000383ffff */
.L_x_3598:
        /* <DEDUP_REMOVED lines=10> */
.L_x_4513:


//--------------------- .text._Z30group_norm_nhwc_fwd_sum_kernelI11Fp16IOFp32WLi256EEv26Group_norm_nhwc_fwd_params --------------------------
	.section	.text._Z30group_norm_nhwc_fwd_sum_kernelI11Fp16IOFp32WLi256EEv26Group_norm_nhwc_fwd_params,"ax",@progbits
	.align	128
        .global         _Z30group_norm_nhwc_fwd_sum_kernelI11Fp16IOFp32WLi256EEv26Group_norm_nhwc_fwd_params
        .type           _Z30group_norm_nhwc_fwd_sum_kernelI11Fp16IOFp32WLi256EEv26Group_norm_nhwc_fwd_params,@function
        .size           _Z30group_norm_nhwc_fwd_sum_kernelI11Fp16IOFp32WLi256EEv26Group_norm_nhwc_fwd_params,(.L_x_4514 - _Z30group_norm_nhwc_fwd_sum_kernelI11Fp16IOFp32WLi256EEv26Group_norm_nhwc_fwd_params)
        .other          _Z30group_norm_nhwc_fwd_sum_kernelI11Fp16IOFp32WLi256EEv26Group_norm_nhwc_fwd_params,@"STO_CUDA_ENTRY STV_DEFAULT"
_Z30group_norm_nhwc_fwd_sum_kernelI11Fp16IOFp32WLi256EEv26Group_norm_nhwc_fwd_params:
.text._Z30group_norm_nhwc_fwd_sum_kernelI11Fp16IOFp32WLi256EEv26Group_norm_nhwc_fwd_params:
        /* <DEDUP_REMOVED lines=19> */
[----:B------:R-:W-:Y:S02]  /*0130*/  IMAD.IADD R5, R2, 0x1, -R3 ;  /* 0x0000000102057824 */ /* 0x000fe400078e0a03 */
        /* <DEDUP_REMOVED lines=11> */
[----:B------:R-:W-:Y:S01]  /*01f0*/  IMAD.WIDE.U32 R10, R12, UR6, R8 ;  /* 0x000000060c0a7c25 */ /* 0x000fe2000f8e0008 */
[----:B------:R-:W-:-:S03]  /*0200*/  MOV R12, R3 ;  /* 0x00000003000c7202 */ /* 0x000fc60000000f00 */
[----:B------:R-:W-:Y:S01]  /*0210*/  IMAD.IADD R7, R11, 0x1, R7 ;  /* 0x000000010b077824 */ /* 0x000fe200078e0207 */
[----:B------:R-:W-:Y:S06]  /*0220*/  @!P0 BRA `(.L_x_3600) ;  /* 0x0000000000808947 */ /* 0x000fec0003800000 */
[----:B------:R-:W-:Y:S01]  /*0230*/  ULDC.64 UR6, c[0x0][0x270] ;  /* 0x00009c0000067ab9 */ /* 0x000fe20000000a00 */
[----:B------:R-:W-:Y:S01]  /*0240*/  MOV R21, R6 ;  /* 0x0000000600157202 */ /* 0x000fe20000000f00 */
[----:B------:R-:W-:Y:S01]  /*0250*/  IMAD.MOV.U32 R19, RZ, RZ, R3 ;  /* 0x000000ffff137224 */ /* 0x000fe200078e0003 */
[----:B------:R-:W-:Y:S01]  /*0260*/  ISETP.GE.U32.AND P0, PT, R8, UR6, PT ;  /* 0x0000000608007c0c */ /* 0x000fe2000bf06070 */
[----:B------:R-:W-:-:S03]  /*0270*/  IMAD.MOV.U32 R28, RZ, RZ, RZ ;  /* 0x000000ffff1c7224 */ /* 0x000fc600078e00ff */
[----:B------:R-:W-:-:S13]  /*0280*/  ISETP.GE.AND.EX P0, PT, R9, UR7, PT, P0 ;  /* 0x0000000709007c0c */ /* 0x000fda000bf06300 */
.L_x_3601:
        /* <DEDUP_REMOVED lines=11> */
[----:B------:R-:W-:-:S05]  /*0340*/  VIADD R5, R5, 0xffffffff ;  /* 0xffffffff05057836 */ /* 0x000fca0000000000 */
[----:B------:R-:W-:Y:S02]  /*0350*/  ISETP.NE.AND P1, PT, R5, RZ, PT ;  /* 0x000000ff0500720c */ /* 0x000fe40003f25270 */
[----:B--2---:R-:W-:-:S04]  /*0360*/  @!P0 PRMT R6, R12, 0x7632, R6 ;  /* 0x000076320c068816 */ /* 0x004fc80000000006 */
[----:B------:R-:W-:Y:S02]  /*0370*/  @!P0 PRMT R6, R6, 0x5410, R12 ;  /* 0x0000541006068816 */ /* 0x000fe4000000000c */
[----:B------:R-:W-:-:S03]  /*0380*/  IADD3 R12, P2, R19, 0x1, RZ ;  /* 0x00000001130c7810 */ /* 0x000fc60007f5e0ff */
[--C-:B------:R-:W-:Y:S01]  /*0390*/  HADD2.F32 R15, -RZ, R6.reuse.H0_H0 ;  /* 0x20000006ff0f7230 */ /* 0x100fe20000004100 */
[----:B------:R-:W-:Y:S01]  /*03a0*/  IADD3.X R21, RZ, R21, RZ, P2, !PT ;  /* 0x00000015ff157210 */ /* 0x000fe200017fe4ff */
[----:B------:R-:W-:Y:S02]  /*03b0*/  HADD2.F32 R6, -RZ, R6.H1_H1 ;  /* 0x30000006ff067230 */ /* 0x000fe40000004100 */
[----:B------:R-:W-:Y:S02]  /*03c0*/  IMAD.MOV.U32 R19, RZ, RZ, R12 ;  /* 0x000000ffff137224 */ /* 0x000fe400078e000c */
[----:B------:R-:W-:Y:S01]  /*03d0*/  FMUL.FTZ R17, R15, R15 ;  /* 0x0000000f0f117220 */ /* 0x000fe20000410000 */
[----:B------:R-:W-:-:S03]  /*03e0*/  FADD.FTZ R15, R6, R15 ;  /* 0x0000000f060f7221 */ /* 0x000fc60000010000 */
[----:B------:R-:W-:Y:S01]  /*03f0*/  FFMA.FTZ R17, R6, R6, R17 ;  /* 0x0000000606117223 */ /* 0x000fe20000010011 */
[----:B------:R-:W-:-:S03]  /*0400*/  FADD.FTZ R30, R15, R30 ;  /* 0x0000001e0f1e7221 */ /* 0x000fc60000010000 */
[----:B------:R-:W-:Y:S01]  /*0410*/  FADD.FTZ R28, R17, R28 ;  /* 0x0000001c111c7221 */ /* 0x000fe20000010000 */
[----:B------:R-:W-:Y:S06]  /*0420*/  @P1 BRA `(.L_x_3601) ;  /* 0xfffffffc00981947 */ /* 0x000fec000383ffff */
.L_x_3600:
        /* <DEDUP_REMOVED lines=15> */
.L_x_3602:
[----:B------:R-:W0:Y:S01]  /*0520*/  @!P0 LDC.64 R20, c[0x0][0x270] ;  /* 0x00009c00ff148b82 */ /* 0x000e220000000a00 */
[----:B------:R-:W-:Y:S01]  /*0530*/  @!P0 MOV R18, R10 ;  /* 0x0000000a00128202 */ /* 0x000fe20000000f00 */
[----:B------:R-:W-:-:S06]  /*0540*/  @!P0 IMAD.MOV.U32 R19, RZ, RZ, R7 ;  /* 0x000000ffff138224 */ /* 0x000fcc00078e0007 */
[----:B------:R-:W1:Y:S08]  /*0550*/  @!P0 LDC.64 R12, c[0x0][0x220] ;  /* 0x00008800ff0c8b82 */ /* 0x000e700000000a00 */
[----:B------:R-:W2:Y:S01]  /*0560*/  @!P0 LDC.64 R14, c[0x0][0x270] ;  /* 0x00009c00ff0e8b82 */ /* 0x000ea20000000a00 */
[----:B0-----:R-:W-:-:S07]  /*0570*/  @!P0 IMAD R22, R5, R20, RZ ;  /* 0x0000001405168224 */ /* 0x001fce00078e02ff */
[----:B------:R-:W0:Y:S01]  /*0580*/  @!P0 LDC.64 R16, c[0x0][0x220] ;  /* 0x00008800ff108b82 */ /* 0x000e220000000a00 */
[----:B------:R-:W-:-:S04]  /*0590*/  @!P0 IMAD.WIDE.U32 R18, R3, R20, R18 ;  /* 0x0000001403128225 */ /* 0x000fc800078e0012 */
[----:B------:R-:W-:Y:S01]  /*05a0*/  @!P0 IMAD R23, R3, R21, R22 ;  /* 0x0000001503178224 */ /* 0x000fe200078e0216 */
[----:B-1----:R-:W-:Y:S02]  /*05b0*/  @!P0 LEA R12, P1, R18, R12, 0x1 ;  /* 0x0000000c120c8211 */ /* 0x002fe400078208ff */
[----:B------:R-:W1:Y:S01]  /*05c0*/  @!P0 LDC.64 R20, c[0x0][0x270] ;  /* 0x00009c00ff148b82 */ /* 0x000e620000000a00 */
[----:B------:R-:W-:-:S05]  /*05d0*/  @!P0 IMAD.IADD R19, R19, 0x1, R23 ;  /* 0x0000000113138824 */ /* 0x000fca00078e0217 */
[----:B------:R-:W-:Y:S01]  /*05e0*/  @!P0 LEA.HI.X R13, R18, R13, R19, 0x1, P1 ;  /* 0x0000000d120d8211 */ /* 0x000fe200008f0c13 */
[----:B--2---:R-:W-:Y:S01]  /*05f0*/  @!P0 IMAD R31, R9, R14, RZ ;  /* 0x0000000e091f8224 */ /* 0x004fe200078e02ff */
[----:B------:R-:W-:Y:S01]  /*0600*/  @!P0 MOV R18, R10 ;  /* 0x0000000a00128202 */ /* 0x000fe20000000f00 */
[----:B------:R-:W-:Y:S01]  /*0610*/  @!P0 IMAD.MOV.U32 R19, RZ, RZ, R7 ;  /* 0x000000ffff138224 */ /* 0x000fe200078e0007 */
[----:B------:R-:W2:Y:S01]  /*0620*/  @!P0 LDC.64 R22, c[0x0][0x270] ;  /* 0x00009c00ff168b82 */ /* 0x000ea20000000a00 */
[C---:B------:R-:W-:Y:S02]  /*0630*/  @!P0 IMAD R31, R26.reuse, R15, R31 ;  /* 0x0000000f1a1f8224 */ /* 0x040fe400078e021f */
[----:B------:R-:W-:-:S04]  /*0640*/  @!P0 IMAD.WIDE.U32 R18, R26, R14, R18 ;  /* 0x0000000e1a128225 */ /* 0x000fc800078e0012 */
[----:B------:R-:W-:Y:S01]  /*0650*/  @!P0 IMAD.IADD R19, R19, 0x1, R31 ;  /* 0x0000000113138824 */ /* 0x000fe200078e021f */
[----:B------:R-:W3:Y:S01]  /*0660*/  @!P0 LDC.64 R24, c[0x0][0x220] ;  /* 0x00008800ff188b82 */ /* 0x000ee20000000a00 */
[----:B------:R4:W5:Y:S01]  /*0670*/  @!P0 LDG.E R31, desc[UR4][R12.64] ;  /* 0x000000040c1f8981 */ /* 0x000962000c1e1900 */
[----:B0-----:R-:W-:-:S06]  /*0680*/  @!P0 LEA R16, P1, R18, R16, 0x1 ;  /* 0x0000001012108211 */ /* 0x001fcc00078208ff */
[----:B------:R-:W0:Y:S01]  /*0690*/  @!P0 LDC.64 R14, c[0x0][0x220] ;  /* 0x00008800ff0e8b82 */ /* 0x000e220000000a00 */
[----:B------:R-:W-:Y:S01]  /*06a0*/  @!P0 LEA.HI.X R17, R18, R17, R19, 0x1, P1 ;  /* 0x0000001112118211 */ /* 0x000fe200008f0c13 */
[----:B-1----:R-:W-:Y:S01]  /*06b0*/  @!P0 IMAD R32, R27, R20, RZ ;  /* 0x000000141b208224 */ /* 0x002fe200078e02ff */
[----:B----4-:R-:W-:Y:S01]  /*06c0*/  @!P0 MOV R12, R10 ;  /* 0x0000000a000c8202 */ /* 0x010fe20000000f00 */
[----:B------:R-:W-:Y:S02]  /*06d0*/  @!P0 IMAD.MOV.U32 R13, RZ, RZ, R7 ;  /* 0x000000ffff0d8224 */ /* 0x000fe400078e0007 */
[----:B------:R-:W4:Y:S01]  /*06e0*/  @!P0 LDG.E R16, desc[UR4][R16.64] ;  /* 0x0000000410108981 */ /* 0x000f22000c1e1900 */
[C---:B------:R-:W-:Y:S02]  /*06f0*/  @!P0 IMAD R21, R8.reuse, R21, R32 ;  /* 0x0000001508158224 */ /* 0x040fe400078e0220 */
[----:B------:R-:W-:-:S04]  /*0700*/  @!P0 IMAD.WIDE.U32 R18, R8, R20, R12 ;  /* 0x0000001408128225 */ /* 0x000fc800078e000c */
[----:B--2---:R-:W-:Y:S02]  /*0710*/  @!P0 IMAD R20, R29, R22, RZ ;  /* 0x000000161d148224 */ /* 0x004fe400078e02ff */
[----:B------:R-:W-:Y:S01]  /*0720*/  @!P0 IMAD.IADD R19, R19, 0x1, R21 ;  /* 0x0000000113138824 */ /* 0x000fe200078e0215 */
[----:B---3--:R-:W-:Y:S01]  /*0730*/  @!P0 LEA R24, P1, R18, R24, 0x1 ;  /* 0x0000001812188211 */ /* 0x008fe200078208ff */
[----:B------:R-:W-:-:S04]  /*0740*/  @!P0 IMAD.WIDE.U32 R12, R6, R22, R12 ;  /* 0x00000016060c8225 */ /* 0x000fc800078e000c */
[----:B------:R-:W-:Y:S01]  /*0750*/  @!P0 IMAD R23, R6, R23, R20 ;  /* 0x0000001706178224 */ /* 0x000fe200078e0214 */
[----:B------:R-:W-:Y:S02]  /*0760*/  @!P0 LEA.HI.X R25, R18, R25, R19, 0x1, P1 ;  /* 0x0000001912198211 */ /* 0x000fe400008f0c13 */
[C---:B0-----:R-:W-:Y:S02]  /*0770*/  @!P0 LEA R14, P1, R12.reuse, R14, 0x1 ;  /* 0x0000000e0c0e8211 */ /* 0x041fe400078208ff */
[----:B------:R-:W-:Y:S01]  /*0780*/  @!P0 IADD3 R13, R13, R23, RZ ;  /* 0x000000170d0d8210 */ /* 0x000fe20007ffe0ff */
[----:B------:R-:W2:Y:S03]  /*0790*/  @!P0 LDG.E R24, desc[UR4][R24.64] ;  /* 0x0000000418188981 */ /* 0x000ea6000c1e1900 */
[----:B------:R-:W-:-:S05]  /*07a0*/  @!P0 LEA.HI.X R15, R12, R15, R13, 0x1, P1 ;  /* 0x0000000f0c0f8211 */ /* 0x000fca00008f0c0d */
[----:B------:R0:W3:Y:S01]  /*07b0*/  @!P0 LDG.E R14, desc[UR4][R14.64] ;  /* 0x000000040e0e8981 */ /* 0x0000e2000c1e1900 */
[----:B------:R-:W-:Y:S02]  /*07c0*/  PRMT R12, R12, 0x5410, RZ ;  /* 0x000054100c0c7816 */ /* 0x000fe400000000ff */
[----:B------:R-:W-:Y:S02]  /*07d0*/  PRMT R13, RZ, 0x7610, R13 ;  /* 0x00007610ff0d7816 */ /* 0x000fe4000000000d */
        /* <DEDUP_REMOVED lines=9> */
[----:B-----5:R-:W-:-:S04]  /*0870*/  @!P0 PRMT R12, R12, 0x7610, R31 ;  /* 0x000076100c0c8816 */ /* 0x020fc8000000001f */
[----:B------:R-:W-:Y:S02]  /*0880*/  PRMT R12, RZ, 0x7610, R12 ;  /* 0x00007610ff0c7816 */ /* 0x000fe4000000000c */
[----:B------:R-:W-:-:S03]  /*0890*/  @!P0 PRMT R13, R31, 0x7610, R13 ;  /* 0x000076101f0d8816 */ /* 0x000fc6000000000d */
[----:B------:R-:W-:Y:S01]  /*08a0*/  HADD2.F32 R18, -RZ, R12.H1_H1 ;  /* 0x3000000cff127230 */ /* 0x000fe20000004100 */
[----:B------:R-:W-:Y:S01]  /*08b0*/  PRMT R12, R12, 0x5410, RZ ;  /* 0x000054100c0c7816 */ /* 0x000fe200000000ff */
[----:B------:R-:W-:-:S03]  /*08c0*/  HADD2.F32 R13, -RZ, R13.H0_H0 ;  /* 0x2000000dff0d7230 */ /* 0x000fc60000004100 */
[----:B----4-:R-:W-:Y:S01]  /*08d0*/  @!P0 PRMT R12, R16, 0x7632, R12 ;  /* 0x00007632100c8816 */ /* 0x010fe2000000000c */
[----:B------:R-:W-:-:S03]  /*08e0*/  FMUL.FTZ R20, R18, R18 ;  /* 0x0000001212147220 */ /* 0x000fc60000410000 */
[----:B------:R-:W-:Y:S01]  /*08f0*/  @!P0 PRMT R12, R12, 0x5410, R16 ;  /* 0x000054100c0c8816 */ /* 0x000fe20000000010 */
[C---:B0-----:R-:W-:Y:S01]  /*0900*/  FADD.FTZ R15, R13.reuse, R18 ;  /* 0x000000120d0f7221 */ /* 0x041fe20000010000 */
[----:B------:R-:W-:-:S03]  /*0910*/  FFMA.FTZ R13, R13, R13, R20 ;  /* 0x0000000d0d0d7223 */ /* 0x000fc60000010014 */
[--C-:B------:R-:W-:Y:S02]  /*0920*/  HADD2.F32 R17, -RZ, R12.reuse.H0_H0 ;  /* 0x2000000cff117230 */ /* 0x100fe40000004100 */
[----:B------:R-:W-:Y:S01]  /*0930*/  FADD.FTZ R30, R15, R30 ;  /* 0x0000001e0f1e7221 */ /* 0x000fe20000010000 */
[----:B------:R-:W-:Y:S02]  /*0940*/  HADD2.F32 R12, -RZ, R12.H1_H1 ;  /* 0x3000000cff0c7230 */ /* 0x000fe40000004100 */
[----:B------:R-:W-:Y:S01]  /*0950*/  FADD.FTZ R28, R13, R28 ;  /* 0x0000001c0d1c7221 */ /* 0x000fe20000010000 */
[----:B------:R-:W-:Y:S01]  /*0960*/  PRMT R15, RZ, 0x5410, RZ ;  /* 0x00005410ff0f7816 */ /* 0x000fe200000000ff */
[----:B------:R-:W-:Y:S01]  /*0970*/  FMUL.FTZ R13, R17, R17 ;  /* 0x00000011110d7220 */ /* 0x000fe20000410000 */
[----:B------:R-:W-:-:S03]  /*0980*/  FADD.FTZ R17, R12, R17 ;  /* 0x000000110c117221 */ /* 0x000fc60000010000 */
[----:B------:R-:W-:Y:S01]  /*0990*/  FFMA.FTZ R13, R12, R12, R13 ;  /* 0x0000000c0c0d7223 */ /* 0x000fe2000001000d */
[----:B------:R-:W-:Y:S02]  /*09a0*/  PRMT R12, RZ, 0x5410, RZ ;  /* 0x00005410ff0c7816 */ /* 0x000fe400000000ff */
[----:B--2---:R-:W-:-:S04]  /*09b0*/  @!P0 PRMT R15, R24, 0x7632, R15 ;  /* 0x00007632180f8816 */ /* 0x004fc8000000000f */
[----:B------:R-:W-:Y:S02]  /*09c0*/  @!P0 PRMT R15, R15, 0x5410, R24 ;  /* 0x000054100f0f8816 */ /* 0x000fe40000000018 */
[----:B---3--:R-:W-:-:S03]  /*09d0*/  @!P0 PRMT R12, R14, 0x7632, R12 ;  /* 0x000076320e0c8816 */ /* 0x008fc6000000000c */
[--C-:B------:R-:W-:Y:S01]  /*09e0*/  HADD2.F32 R16, -RZ, R15.reuse.H0_H0 ;  /* 0x2000000fff107230 */ /* 0x100fe20000004100 */
[----:B------:R-:W-:Y:S01]  /*09f0*/  @!P0 PRMT R12, R12, 0x5410, R14 ;  /* 0x000054100c0c8816 */ /* 0x000fe2000000000e */
[----:B------:R-:W-:Y:S02]  /*0a00*/  HADD2.F32 R15, -RZ, R15.H1_H1 ;  /* 0x3000000fff0f7230 */ /* 0x000fe40000004100 */
[----:B------:R-:W-:Y:S01]  /*0a10*/  FADD.FTZ R19, R28, R13 ;  /* 0x0000000d1c137221 */ /* 0x000fe20000010000 */
[----:B------:R-:W-:Y:S01]  /*0a20*/  FMUL.FTZ R14, R16, R16 ;  /* 0x00000010100e7220 */ /* 0x000fe20000410000 */
[--C-:B------:R-:W-:Y:S02]  /*0a30*/  HADD2.F32 R13, -RZ, R12.reuse.H0_H0 ;  /* 0x2000000cff0d7230 */ /* 0x100fe40000004100 */
[C---:B------:R-:W-:Y:S01]  /*0a40*/  FADD.FTZ R16, R15.reuse, R16 ;  /* 0x000000100f107221 */ /* 0x040fe20000010000 */
[----:B------:R-:W-:Y:S01]  /*0a50*/  FFMA.FTZ R14, R15, R15, R14 ;  /* 0x0000000f0f0e7223 */ /* 0x000fe2000001000e */
[----:B------:R-:W-:-:S02]  /*0a60*/  HADD2.F32 R12, -RZ, R12.H1_H1 ;  /* 0x3000000cff0c7230 */ /* 0x000fc40000004100 */
[----:B------:R-:W-:Y:S01]  /*0a70*/  FADD.FTZ R17, R30, R17 ;  /* 0x000000111e117221 */ /* 0x000fe20000010000 */
        /* <DEDUP_REMOVED lines=8> */
.L_x_3599:
        /* <DEDUP_REMOVED lines=97> */
[----:B0-----:R-:W-:-:S03]  /*1110*/  ISETP.NE.AND P1, PT, R9, RZ, PT ;  /* 0x000000ff0900720c */ /* 0x001fc60003f25270 */
        /* <DEDUP_REMOVED lines=61> */
.L_x_3623:
        /* <DEDUP_REMOVED lines=62> */
.L_x_3603:
        /* <DEDUP_REMOVED lines=43> */
.L_x_3604:
        /* <DEDUP_REMOVED lines=11> */
.L_x_3605:
[----:B------:R-:W-:Y:S01]  /*1c30*/  IMAD.MOV.U32 R3, RZ, RZ, R5 ;  /* 0x000000ffff037224 */ /* 0x000fe200078e0005 */
[----:B------:R-:W-:Y:S01]  /*1c40*/  MOV R33, R0 ;  /* 0x0000000000217202 */ /* 0x000fe20000000f00 */
[----:B------:R-:W-:-:S03]  /*1c50*/  IMAD.MOV.U32 R0, RZ, RZ, 0x1 ;  /* 0x00000001ff007424 */ /* 0x000fc600078e00ff */
[----:B------:R-:W-:-:S07]  /*1c60*/  @P2 IADD3 R6, R6, R33, RZ ;  /* 0x0000002106062210 */ /* 0x000fce0007ffe0ff */
[----:B------:R-:W-:Y:S05]  /*1c70*/  WARPSYNC.COLLECTIVE R32, `(.L_x_3606) ;  /* 0x0000000020087348 */ /* 0x000fea0003c00000 */
[----:B------:R0:W1:Y:S02]  /*1c80*/  SHFL.UP P0, R0, R3, R0, R31 ;  /* 0x0400000003007389 */ /* 0x000064000000001f */
[----:B01----:R-:W-:Y:S01]  /*1c90*/  ENDCOLLECTIVE ;  /* 0x000000000000791b */ /* 0x003fe20003800000 */
.L_x_3606:
[----:B------:R-:W-:Y:S01]  /*1ca0*/  MOV R3, R4 ;  /* 0x0000000400037202 */ /* 0x000fe20000000f00 */
[----:B------:R-:W-:-:S05]  /*1cb0*/  FADD.FTZ R0, R5, R0 ;  /* 0x0000000005007221 */ /* 0x000fca0000010000 */
[----:B------:R-:W-:Y:S01]  /*1cc0*/  @P2 FSEL R5, R0, R5, !P1 ;  /* 0x0000000500052208 */ /* 0x000fe20004800000 */
[----:B------:R-:W-:-:S07]  /*1cd0*/  IMAD.MOV.U32 R0, RZ, RZ, 0x1 ;  /* 0x00000001ff007424 */ /* 0x000fce00078e00ff */
[----:B------:R-:W-:Y:S05]  /*1ce0*/  WARPSYNC.COLLECTIVE R32, `(.L_x_3607) ;  /* 0x0000000020087348 */ /* 0x000fea0003c00000 */
[----:B------:R0:W1:Y:S02]  /*1cf0*/  SHFL.UP P0, R0, R3, R0, R31 ;  /* 0x0400000003007389 */ /* 0x000064000000001f */
[----:B01----:R-:W-:Y:S01]  /*1d00*/  ENDCOLLECTIVE ;  /* 0x000000000000791b */ /* 0x003fe20003800000 */
.L_x_3607:
        /* <DEDUP_REMOVED lines=11> */
.L_x_3608:
[----:B------:R-:W-:Y:S02]  /*1dc0*/  IMAD.MOV.U32 R3, RZ, RZ, R5 ;  /* 0x000000ffff037224 */ /* 0x000fe400078e0005 */
[----:B------:R-:W-:Y:S01]  /*1dd0*/  IMAD.MOV.U32 R33, RZ, RZ, R0 ;  /* 0x000000ffff217224 */ /* 0x000fe200078e0000 */
[----:B------:R-:W-:-:S03]  /*1de0*/  MOV R0, 0x2 ;  /* 0x0000000200007802 */ /* 0x000fc60000000f00 */
[----:B------:R-:W-:-:S07]  /*1df0*/  @P1 IMAD.IADD R6, R6, 0x1, R33 ;  /* 0x0000000106061824 */ /* 0x000fce00078e0221 */
[----:B------:R-:W-:Y:S05]  /*1e00*/  WARPSYNC.COLLECTIVE R32, `(.L_x_3609) ;  /* 0x0000000020087348 */ /* 0x000fea0003c00000 */
[----:B------:R0:W1:Y:S02]  /*1e10*/  SHFL.UP P0, R0, R3, R0, R31 ;  /* 0x0400000003007389 */ /* 0x000064000000001f */
[----:B01----:R-:W-:Y:S01]  /*1e20*/  ENDCOLLECTIVE ;  /* 0x000000000000791b */ /* 0x003fe20003800000 */
.L_x_3609:
[----:B------:R-:W-:Y:S02]  /*1e30*/  IMAD.MOV.U32 R3, RZ, RZ, R4 ;  /* 0x000000ffff037224 */ /* 0x000fe400078e0004 */
[----:B------:R-:W-:-:S05]  /*1e40*/  FADD.FTZ R0, R5, R0 ;  /* 0x0000000005007221 */ /* 0x000fca0000010000 */
[----:B------:R-:W-:Y:S01]  /*1e50*/  @P1 FSEL R5, R0, R5, !P2 ;  /* 0x0000000500051208 */ /* 0x000fe20005000000 */
[----:B------:R-:W-:-:S07]  /*1e60*/  IMAD.MOV.U32 R0, RZ, RZ, 0x2 ;  /* 0x00000002ff007424 */ /* 0x000fce00078e00ff */
[----:B------:R-:W-:Y:S05]  /*1e70*/  WARPSYNC.COLLECTIVE R32, `(.L_x_3610) ;  /* 0x0000000020087348 */ /* 0x000fea0003c00000 */
[----:B------:R0:W1:Y:S02]  /*1e80*/  SHFL.UP P0, R0, R3, R0, R31 ;  /* 0x0400000003007389 */ /* 0x000064000000001f */
[----:B01----:R-:W-:Y:S01]  /*1e90*/  ENDCOLLECTIVE ;  /* 0x000000000000791b */ /* 0x003fe20003800000 */
.L_x_3610:
        /* <DEDUP_REMOVED lines=11> */
.L_x_3611:
[----:B------:R-:W-:Y:S01]  /*1f50*/  MOV R3, R5 ;  /* 0x0000000500037202 */ /* 0x000fe20000000f00 */
[----:B------:R-:W-:Y:S02]  /*1f60*/  IMAD.MOV.U32 R33, RZ, RZ, R0 ;  /* 0x000000ffff217224 */ /* 0x000fe400078e0000 */
[----:B------:R-:W-:Y:S02]  /*1f70*/  IMAD.MOV.U32 R0, RZ, RZ, 0x4 ;  /* 0x00000004ff007424 */ /* 0x000fe400078e00ff */
[----:B------:R-:W-:-:S07]  /*1f80*/  @P1 IMAD.IADD R6, R6, 0x1, R33 ;  /* 0x0000000106061824 */ /* 0x000fce00078e0221 */
[----:B------:R-:W-:Y:S05]  /*1f90*/  WARPSYNC.COLLECTIVE R32, `(.L_x_3612) ;  /* 0x0000000020087348 */ /* 0x000fea0003c00000 */
[----:B------:R0:W1:Y:S02]  /*1fa0*/  SHFL.UP P0, R0, R3, R0, R31 ;  /* 0x0400000003007389 */ /* 0x000064000000001f */
[----:B01----:R-:W-:Y:S01]  /*1fb0*/  ENDCOLLECTIVE ;  /* 0x000000000000791b */ /* 0x003fe20003800000 */
.L_x_3612:
[----:B------:R-:W-:Y:S02]  /*1fc0*/  IMAD.MOV.U32 R3, RZ, RZ, R4 ;  /* 0x000000ffff037224 */ /* 0x000fe400078e0004 */
[----:B------:R-:W-:-:S05]  /*1fd0*/  FADD.FTZ R0, R5, R0 ;  /* 0x0000000005007221 */ /* 0x000fca0000010000 */
[----:B------:R-:W-:Y:S01]  /*1fe0*/  @P1 FSEL R5, R0, R5, !P2 ;  /* 0x0000000500051208 */ /* 0x000fe20005000000 */
[----:B------:R-:W-:-:S11]  /*1ff0*/  HFMA2.MMA R0, -RZ, RZ, 0, 2.384185791015625e-07 ;  /* 0x00000004ff007435 */ /* 0x000fd600000001ff */
[----:B------:R-:W-:Y:S05]  /*2000*/  WARPSYNC.COLLECTIVE R32, `(.L_x_3613) ;  /* 0x0000000020087348 */ /* 0x000fea0003c00000 */
[----:B------:R0:W1:Y:S02]  /*2010*/  SHFL.UP P0, R0, R3, R0, R31 ;  /* 0x0400000003007389 */ /* 0x000064000000001f */
[----:B01----:R-:W-:Y:S01]  /*2020*/  ENDCOLLECTIVE ;  /* 0x000000000000791b */ /* 0x003fe20003800000 */
.L_x_3613:
        /* <DEDUP_REMOVED lines=11> */
.L_x_3614:
[----:B------:R-:W-:Y:S01]  /*20e0*/  IMAD.MOV.U32 R3, RZ, RZ, R5 ;  /* 0x000000ffff037224 */ /* 0x000fe200078e0005 */
[----:B------:R-:W-:Y:S01]  /*20f0*/  MOV R33, R0 ;  /* 0x0000000000217202 */ /* 0x000fe20000000f00 */
[----:B------:R-:W-:-:S03]  /*2100*/  HFMA2.MMA R0, -RZ, RZ, 0, 4.76837158203125e-07 ;  /* 0x00000008ff007435 */ /* 0x000fc600000001ff */
[----:B------:R-:W-:-:S08]  /*2110*/  @P1 IADD3 R6, R6, R33, RZ ;  /* 0x0000002106061210 */ /* 0x000fd00007ffe0ff */
[----:B------:R-:W-:Y:S05]  /*2120*/  WARPSYNC.COLLECTIVE R32, `(.L_x_3615) ;  /* 0x0000000020087348 */ /* 0x000fea0003c00000 */
[----:B------:R0:W1:Y:S02]  /*2130*/  SHFL.UP P0, R0, R3, R0, R31 ;  /* 0x0400000003007389 */ /* 0x000064000000001f */
[----:B01----:R-:W-:Y:S01]  /*2140*/  ENDCOLLECTIVE ;  /* 0x000000000000791b */ /* 0x003fe20003800000 */
.L_x_3615:
[----:B------:R-:W-:Y:S02]  /*2150*/  IMAD.MOV.U32 R3, RZ, RZ, R4 ;  /* 0x000000ffff037224 */ /* 0x000fe400078e0004 */
[----:B------:R-:W-:-:S05]  /*2160*/  FADD.FTZ R0, R5, R0 ;  /* 0x0000000005007221 */ /* 0x000fca0000010000 */
[----:B------:R-:W-:Y:S02]  /*2170*/  @P1 FSEL R5, R0, R5, !P2 ;  /* 0x0000000500051208 */ /* 0x000fe40005000000 */
[----:B------:R-:W-:-:S07]  /*2180*/  MOV R0, 0x8 ;  /* 0x0000000800007802 */ /* 0x000fce0000000f00 */
[----:B------:R-:W-:Y:S05]  /*2190*/  WARPSYNC.COLLECTIVE R32, `(.L_x_3616) ;  /* 0x0000000020087348 */ /* 0x000fea0003c00000 */
[----:B------:R0:W1:Y:S02]  /*21a0*/  SHFL.UP P0, R0, R3, R0, R31 ;  /* 0x0400000003007389 */ /* 0x000064000000001f */
[----:B01----:R-:W-:Y:S01]  /*21b0*/  ENDCOLLECTIVE ;  /* 0x000000000000791b */ /* 0x003fe20003800000 */
.L_x_3616:
        /* <DEDUP_REMOVED lines=11> */
.L_x_3617:
        /* <DEDUP_REMOVED lines=8> */
.L_x_3618:
[----:B------:R-:W-:Y:S01]  /*22f0*/  IMAD.MOV.U32 R3, RZ, RZ, R4 ;  /* 0x000000ffff037224 */ /* 0x000fe200078e0004 */
[----:B------:R-:W-:Y:S01]  /*2300*/  MOV R36, R0 ;  /* 0x0000000000247202 */ /* 0x000fe20000000f00 */
[----:B------:R-:W-:-:S04]  /*2310*/  HFMA2.MMA R0, -RZ, RZ, 0, 9.5367431640625e-07 ;  /* 0x00000010ff007435 */ /* 0x000fc800000001ff */
[----:B------:R-:W-:-:S07]  /*2320*/  FADD.FTZ R36, R5, R36 ;  /* 0x0000002405247221 */ /* 0x000fce0000010000 */
[----:B------:R-:W-:Y:S05]  /*2330*/  WARPSYNC.COLLECTIVE R32, `(.L_x_3619) ;  /* 0x0000000020087348 */ /* 0x000fea0003c00000 */
[----:B------:R0:W1:Y:S02]  /*2340*/  SHFL.UP P0, R0, R3, R0, R31 ;  /* 0x0400000003007389 */ /* 0x000064000000001f */
[----:B01----:R-:W-:Y:S01]  /*2350*/  ENDCOLLECTIVE ;  /* 0x000000000000791b */ /* 0x003fe20003800000 */
.L_x_3619:
        /* <DEDUP_REMOVED lines=10> */
.L_x_3620:
        /* <DEDUP_REMOVED lines=8> */
.L_x_3621:
[----:B------:R-:W-:Y:S01]  /*2480*/  MOV R3, R4 ;  /* 0x0000000400037202 */ /* 0x000fe20000000f00 */
[----:B------:R-:W-:Y:S02]  /*2490*/  IMAD.MOV.U32 R5, RZ, RZ, R0 ;  /* 0x000000ffff057224 */ /* 0x000fe400078e0000 */
[----:B------:R-:W-:-:S07]  /*24a0*/  IMAD.MOV.U32 R0, RZ, RZ, 0x1 ;  /* 0x00000001ff007424 */ /* 0x000fce00078e00ff */
[----:B------:R-:W-:Y:S05]  /*24b0*/  WARPSYNC.COLLECTIVE R32, `(.L_x_3622) ;  /* 0x0000000020087348 */ /* 0x000fea0003c00000 */
[----:B------:R0:W1:Y:S02]  /*24c0*/  SHFL.UP P0, R0, R3, R0, R31 ;  /* 0x0400000003007389 */ /* 0x000064000000001f */
[----:B01----:R-:W-:Y:S01]  /*24d0*/  ENDCOLLECTIVE ;  /* 0x000000000000791b */ /* 0x003fe20003800000 */
.L_x_3622:
[----:B------:R-:W-:Y:S01]  /*24e0*/  MOV R4, R0 ;  /* 0x0000000000047202 */ /* 0x000fe20000000f00 */
[----:B------:R-:W-:Y:S06]  /*24f0*/  BRA `(.L_x_3623) ;  /* 0xffffffec00fc7947 */ /* 0x000fec000383ffff */
.L_x_3624:
        /* <DEDUP_REMOVED lines=16> */
.L_x_4514:


//--------------------- .text._Z30group_norm_nhwc_fwd_sum_kernelI11Fp16IOFp32WLi120EEv26Group_norm_nhwc_fwd_params --------------------------
	.section	.text._Z30group_norm_nhwc_fwd_sum_kernelI11Fp16IOFp32WLi120EEv26Group_norm_nhwc_fwd_params,"ax",@progbits
	.align	128
        .global         _Z30group_norm_nhwc_fwd_sum_kernelI11Fp16IOFp32WLi120EEv26Group_norm_nhwc_fwd_params
        .type           _Z30group_norm_nhwc_fwd_sum_kernelI11Fp16IOFp32WLi120EEv26Group_norm_nhwc_fwd_params,@function
        .size           _Z30group_norm_nhwc_fwd_sum_kernelI11Fp16IOFp32WLi120EEv26Group_norm_nhwc_fwd_params,(.L_x_4515 - _Z30group_norm_nhwc_fwd_sum_kernelI11Fp16IOFp32WLi120EEv26Group_norm_nhwc_fwd_params)
        .other          _Z30group_norm_nhwc_fwd_sum_kernelI11Fp16IOFp32WLi120EEv26Group_norm_nhwc_fwd_params,@"STO_CUDA_ENTRY STV_DEFAULT"
_Z30group_norm_nhwc_fwd_sum_kernelI11Fp16IOFp32WLi120EEv26Group_norm_nhwc_fwd_params:
.text._Z30group_norm_nhwc_fwd_sum_kernelI11Fp16IOFp32WLi120EEv26Group_norm_nhwc_fwd_params:
        /* <DEDUP_REMOVED lines=32> */
[----:B------:R-:W-:-:S04]  /*0200*/  IMAD.WIDE.U32 R8, R8, UR8, R10 ;  /* 0x0000000808087c25 */ /* 0x000fc8000f8e000a */
[----:B------:R-:W-:Y:S01]  /*0210*/  IMAD.IADD R7, R9, 0x1, R7 ;  /* 0x0000000109077824 */ /* 0x000fe200078e0207 */
[----:B------:R-:W-:Y:S06]  /*0220*/  @!P0 BRA `(.L_x_3626) ;  /* 0x00000000007c8947 */ /* 0x000fec0003800000 */
[----:B------:R-:W-:Y:S01]  /*0230*/  ULDC.64 UR10, c[0x0][0x270] ;  /* 0x00009c00000a7ab9 */ /* 0x000fe20000000a00 */
[----:B------:R-:W-:Y:S01]  /*0240*/  MOV R21, R5 ;  /* 0x0000000500157202 */ /* 0x000fe20000000f00 */
[----:B------:R-:W-:Y:S01]  /*0250*/  IMAD.MOV.U32 R22, RZ, RZ, RZ ;  /* 0x000000ffff167224 */ /* 0x000fe200078e00ff */
[----:B------:R-:W-:-:S04]  /*0260*/  ISETP.GE.U32.AND P0, PT, R10, UR10, PT ;  /* 0x0000000a0a007c0c */ /* 0x000fc8000bf06070 */
[----:B------:R-:W-:-:S13]  /*0270*/  ISETP.GE.AND.EX P0, PT, R11, UR11, PT, P0 ;  /* 0x0000000b0b007c0c */ /* 0x000fda000bf06300 */
.L_x_3627:
        /* <DEDUP_REMOVED lines=26> */
.L_x_3626:
        /* <DEDUP_REMOVED lines=9> */
.L_x_3628:
        /* <DEDUP_REMOVED lines=95> */
.L_x_3625:
[----:B------:R-:W-:Y:S01]  /*0aa0*/  ULDC UR9, c[0x0][0x29c] ;  /* 0x0000a70000097ab9 */ /* 0x000fe20000000800 */
[----:B------:R-:W-:Y:S01]  /*0ab0*/  IMAD.MOV.U32 R6, RZ, RZ, RZ ;  /* 0x000000ffff067224 */ /* 0x000fe200078e00ff */
[----:B------:R-:W0:Y:S01]  /*0ac0*/  I2F.U32.RP R2, UR9 ;  /* 0x0000000900027d06 */ /* 0x000e220008209000 */
[----:B------:R-:W-:-:S07]  /*0ad0*/  ISETP.NE.U32.AND P2, PT, RZ, UR9, PT ;  /* 0x00000009ff007c0c */ /* 0x000fce000bf45070 */
[----:B0-----:R-:W0:Y:S02]  /*0ae0*/  MUFU.RCP R2, R2 ;  /* 0x0000000200027308 */ /* 0x001e240000001000 */
[----:B0-----:R-:W-:-:S06]  /*0af0*/  VIADD R7, R2, 0xffffffe ;  /* 0x0ffffffe02077836 */ /* 0x001fcc0000000000 */
[----:B------:R-:W0:Y:S02]  /*0b00*/  F2I.FTZ.U32.TRUNC.NTZ R7, R7 ;  /* 0x0000000700077305 */ /* 0x000e24000021f000 */
[----:B0-----:R-:W-:-:S05]  /*0b10*/  IADD3 R5, RZ, -R7, RZ ;  /* 0x80000007ff057210 */ /* 0x001fca0007ffe0ff */
[----:B------:R-:W-:-:S04]  /*0b20*/  IMAD R5, R5, UR9, RZ ;  /* 0x0000000905057c24 */ /* 0x000fc8000f8e02ff */
[----:B------:R-:W-:Y:S01]  /*0b30*/  IMAD.HI.U32 R5, R7, R5, R6 ;  /* 0x0000000507057227 */ /* 0x000fe200078e0006 */
[----:B------:R-:W-:Y:S01]  /*0b40*/  MOV R7, 0x400 ;  /* 0x0000040000077802 */ /* 0x000fe20000000f00 */
[----:B------:R-:W0:Y:S04]  /*0b50*/  S2R R6, SR_CgaCtaId ;  /* 0x0000000000067919 */ /* 0x000e280000008800 */
[----:B------:R-:W-:-:S05]  /*0b60*/  IMAD.HI.U32 R5, R5, R4, RZ ;  /* 0x0000000405057227 */ /* 0x000fca00078e00ff */
[----:B------:R-:W-:-:S05]  /*0b70*/  IADD3 R9, -R5, RZ, RZ ;  /* 0x000000ff05097210 */ /* 0x000fca0007ffe1ff */
[----:B------:R-:W-:-:S05]  /*0b80*/  IMAD R8, R9, UR9, R4 ;  /* 0x0000000909087c24 */ /* 0x000fca000f8e0204 */
[----:B------:R-:W-:-:S13]  /*0b90*/  ISETP.GE.U32.AND P0, PT, R8, UR9, PT ;  /* 0x0000000908007c0c */ /* 0x000fda000bf06070 */
[----:B------:R-:W-:Y:S01]  /*0ba0*/  @P0 VIADD R8, R8, -UR9 ;  /* 0x8000000908080c36 */ /* 0x000fe20008000000 */
[----:B------:R-:W-:Y:S02]  /*0bb0*/  @P0 IADD3 R5, R5, 0x1, RZ ;  /* 0x0000000105050810 */ /* 0x000fe40007ffe0ff */
[----:B0-----:R-:W-:Y:S02]  /*0bc0*/  LEA R11, R6, R7, 0x18 ;  /* 0x00000007060b7211 */ /* 0x001fe400078ec0ff */
[----:B------:R-:W-:Y:S02]  /*0bd0*/  ISETP.GE.U32.AND P1, PT, R8, UR9, PT ;  /* 0x0000000908007c0c */ /* 0x000fe4000bf26070 */
[----:B------:R-:W-:-:S05]  /*0be0*/  LEA.HI R8, R0, R0, RZ, 0x1e ;  /* 0x0000000000087211 */ /* 0x000fca00078ff0ff */
[----:B------:R-:W-:-:S05]  /*0bf0*/  IMAD R8, R8, 0xc, R11 ;  /* 0x0000000c08087824 */ /* 0x000fca00078e020b */
[----:B------:R0:W-:Y:S01]  /*0c00*/  STS [R8+0x234], R3 ;  /* 0x0002340308007388 */ /* 0x0001e20000000800 */
[----:B------:R-:W-:Y:S01]  /*0c10*/  @P1 VIADD R5, R5, 0x1 ;  /* 0x0000000105051836 */ /* 0x000fe20000000000 */
[----:B------:R-:W-:Y:S02]  /*0c20*/  @!P2 LOP3.LUT R5, RZ, UR9, RZ, 0x33, !PT ;  /* 0x00000009ff05ac12 */ /* 0x000fe4000f8e33ff */
[----:B------:R0:W-:Y:S02]  /*0c30*/  STS [R8+0x238], R22 ;  /* 0x0002381608007388 */ /* 0x0001e40000000800 */
        /* <DEDUP_REMOVED lines=44> */
.L_x_3644:
        /* <DEDUP_REMOVED lines=12> */
.L_x_3632:
[----:B------:R-:W-:Y:S05]  /*0fc0*/  BSYNC B0 ;  /* 0x0000000000007941 */ /* 0x000fea0003800000 */
.L_x_3631:
[----:B------:R-:W-:-:S13]  /*0fd0*/  R2UR UR4, R11 ;  /* 0x000000000b0472ca */ /* 0x000fda00000e0000 */
[----:B------:R-:W-:Y:S05]  /*0fe0*/  BRA.DIV UR4, `(.L_x_3633) ;  /* 0x0000000a04907947 */ /* 0x000fea000b800000 */
[----:B------:R-:W-:Y:S01]  /*0ff0*/  NOP ;  /* 0x0000000000007918 */ /* 0x000fe20000000000 */
[----:B------:R1:W-:Y:S04]  /*1000*/  STS [R10+0xc0], R3 ;  /* 0x0000c0030a007388 */ /* 0x0003e80000000800 */
[----:B------:R1:W-:Y:S04]  /*1010*/  STS [R10+0xc4], R12 ;  /* 0x0000c40c0a007388 */ /* 0x0003e80000000800 */
[----:B------:R1:W-:Y:S01]  /*1020*/  STS [R10+0xc8], R13 ;  /* 0x0000c80d0a007388 */ /* 0x0003e20000000800 */
[----:B------:R-:W-:Y:S01]  /*1030*/  NOP ;  /* 0x0000000000007918 */ /* 0x000fe20000000000 */
.L_x_3648:
        /* <DEDUP_REMOVED lines=12> */
.L_x_3635:
[----:B------:R-:W-:Y:S05]  /*1100*/  BSYNC B0 ;  /* 0x0000000000007941 */ /* 0x000fea0003800000 */
.L_x_3634:
[----:B------:R-:W-:-:S13]  /*1110*/  R2UR UR4, R11 ;  /* 0x000000000b0472ca */ /* 0x000fda00000e0000 */
[----:B------:R-:W-:Y:S05]  /*1120*/  BRA.DIV UR4, `(.L_x_3636) ;  /* 0x0000000a04707947 */ /* 0x000fea000b800000 */
[----:B------:R-:W-:Y:S01]  /*1130*/  NOP ;  /* 0x0000000000007918 */ /* 0x000fe20000000000 */
[----:B------:R2:W-:Y:S04]  /*1140*/  STS [R10+0xc0], R3 ;  /* 0x0000c0030a007388 */ /* 0x0005e80000000800 */
[----:B------:R2:W-:Y:S04]  /*1150*/  STS [R10+0xc4], R12 ;  /* 0x0000c40c0a007388 */ /* 0x0005e80000000800 */
[----:B------:R2:W-:Y:S01]  /*1160*/  STS [R10+0xc8], R13 ;  /* 0x0000c80d0a007388 */ /* 0x0005e20000000800 */
[----:B------:R-:W-:Y:S01]  /*1170*/  NOP ;  /* 0x0000000000007918 */ /* 0x000fe20000000000 */
.L_x_3652:
        /* <DEDUP_REMOVED lines=12> */
.L_x_3638:
[----:B------:R-:W-:Y:S05]  /*1240*/  BSYNC B0 ;  /* 0x0000000000007941 */ /* 0x000fea0003800000 */
.L_x_3637:
[----:B------:R-:W-:-:S13]  /*1250*/  R2UR UR4, R11 ;  /* 0x000000000b0472ca */ /* 0x000fda00000e0000 */
[----:B------:R-:W-:Y:S05]  /*1260*/  BRA.DIV UR4, `(.L_x_3639) ;  /* 0x0000000a04507947 */ /* 0x000fea000b800000 */
[----:B------:R-:W-:Y:S01]  /*1270*/  NOP ;  /* 0x0000000000007918 */ /* 0x000fe20000000000 */
[----:B------:R3:W-:Y:S04]  /*1280*/  STS [R10+0xc0], R3 ;  /* 0x0000c0030a007388 */ /* 0x0007e80000000800 */
[----:B------:R3:W-:Y:S04]  /*1290*/  STS [R10+0xc4], R12 ;  /* 0x0000c40c0a007388 */ /* 0x0007e80000000800 */
[----:B------:R3:W-:Y:S01]  /*12a0*/  STS [R10+0xc8], R13 ;  /* 0x0000c80d0a007388 */ /* 0x0007e20000000800 */
[----:B------:R-:W-:Y:S01]  /*12b0*/  NOP ;  /* 0x0000000000007918 */ /* 0x000fe20000000000 */
.L_x_3656:
        /* <DEDUP_REMOVED lines=12> */
.L_x_3641:
[----:B------:R-:W-:Y:S05]  /*1380*/  BSYNC B0 ;  /* 0x0000000000007941 */ /* 0x000fea0003800000 */
.L_x_3640:
        /* <DEDUP_REMOVED lines=25> */
.L_x_3662:
        /* <DEDUP_REMOVED lines=46> */
.L_x_3629:
        /* <DEDUP_REMOVED lines=31> */
.L_x_3630:
[----:B0-----:R-:W-:Y:S05]  /*19f0*/  WARPSYNC.COLLECTIVE R11, `(.L_x_3643) ;  /* 0x000000000b087348 */ /* 0x001fea0003c00000 */
[----:B------:R-:W-:Y:S01]  /*1a00*/  NOP ;  /* 0x0000000000007918 */ /* 0x000fe20000000000 */
[----:B0-----:R-:W-:Y:S01]  /*1a10*/  ENDCOLLECTIVE ;  /* 0x000000000000791b */ /* 0x001fe20003800000 */
.L_x_3643:
[----:B------:R-:W-:Y:S05]  /*1a20*/  BRA `(.L_x_3644) ;  /* 0xfffffff400347947 */ /* 0x000fea000383ffff */
.L_x_3633:
[----:B------:R-:W-:Y:S01]  /*1a30*/  BSSY B0, `(.L_x_3645) ;  /* 0x0000004000007945 */ /* 0x000fe20003800000 */
[----:B0-----:R-:W-:Y:S05]  /*1a40*/  WARPSYNC.COLLECTIVE R11, `(.L_x_3646) ;  /* 0x000000000b087348 */ /* 0x001fea0003c00000 */
[----:B------:R-:W-:Y:S01]  /*1a50*/  NOP ;  /* 0x0000000000007918 */ /* 0x000fe20000000000 */
[----:B0-----:R-:W-:Y:S01]  /*1a60*/  ENDCOLLECTIVE ;  /* 0x000000000000791b */ /* 0x001fe20003800000 */
.L_x_3646:
[----:B------:R-:W-:Y:S05]  /*1a70*/  BSYNC B0 ;  /* 0x0000000000007941 */ /* 0x000fea0003800000 */
.L_x_3645:
[----:B------:R0:W-:Y:S04]  /*1a80*/  STS [R10+0xc0], R3 ;  /* 0x0000c0030a007388 */ /* 0x0001e80000000800 */
[----:B------:R0:W-:Y:S04]  /*1a90*/  STS [R10+0xc4], R12 ;  /* 0x0000c40c0a007388 */ /* 0x0001e80000000800 */
[----:B------:R0:W-:Y:S02]  /*1aa0*/  STS [R10+0xc8], R13 ;  /* 0x0000c80d0a007388 */ /* 0x0001e40000000800 */
[----:B0-----:R-:W-:Y:S05]  /*1ab0*/  WARPSYNC.COLLECTIVE R11, `(.L_x_3647) ;  /* 0x000000000b087348 */ /* 0x001fea0003c00000 */
[----:B------:R-:W-:Y:S01]  /*1ac0*/  NOP ;  /* 0x0000000000007918 */ /* 0x000fe20000000000 */
[----:B0-----:R-:W-:Y:S01]  /*1ad0*/  ENDCOLLECTIVE ;  /* 0x000000000000791b */ /* 0x001fe20003800000 */
.L_x_3647:
[----:B------:R-:W-:Y:S05]  /*1ae0*/  BRA `(.L_x_3648) ;  /* 0xfffffff400547947 */ /* 0x000fea000383ffff */
.L_x_3636:
[----:B------:R-:W-:Y:S01]  /*1af0*/  BSSY B0, `(.L_x_3649) ;  /* 0x0000004000007945 */ /* 0x000fe20003800000 */
[----:B01----:R-:W-:Y:S05]  /*1b00*/  WARPSYNC.COLLECTIVE R11, `(.L_x_3650) ;  /* 0x000000000b087348 */ /* 0x003fea0003c00000 */
[----:B------:R-:W-:Y:S01]  /*1b10*/  NOP ;  /* 0x0000000000007918 */ /* 0x000fe20000000000 */
[----:B01----:R-:W-:Y:S01]  /*1b20*/  ENDCOLLECTIVE ;  /* 0x000000000000791b */ /* 0x003fe20003800000 */
.L_x_3650:
[----:B------:R-:W-:Y:S05]  /*1b30*/  BSYNC B0 ;  /* 0x0000000000007941 */ /* 0x000fea0003800000 */
.L_x_3649:
[----:B------:R0:W-:Y:S04]  /*1b40*/  STS [R10+0xc0], R3 ;  /* 0x0000c0030a007388 */ /* 0x0001e80000000800 */
[----:B------:R0:W-:Y:S04]  /*1b50*/  STS [R10+0xc4], R12 ;  /* 0x0000c40c0a007388 */ /* 0x0001e80000000800 */
[----:B------:R0:W-:Y:S02]  /*1b60*/  STS [R10+0xc8], R13 ;  /* 0x0000c80d0a007388 */ /* 0x0001e40000000800 */
[----:B0-----:R-:W-:Y:S05]  /*1b70*/  WARPSYNC.COLLECTIVE R11, `(.L_x_3651) ;  /* 0x000000000b087348 */ /* 0x001fea0003c00000 */
[----:B------:R-:W-:Y:S01]  /*1b80*/  NOP ;  /* 0x0000000000007918 */ /* 0x000fe20000000000 */
[----:B0-----:R-:W-:Y:S01]  /*1b90*/  ENDCOLLECTIVE ;  /* 0x000000000000791b */ /* 0x001fe20003800000 */
.L_x_3651:
[----:B------:R-:W-:Y:S05]  /*1ba0*/  BRA `(.L_x_3652) ;  /* 0xfffffff400747947 */ /* 0x000fea000383ffff */
.L_x_3639:
[----:B------:R-:W-:Y:S01]  /*1bb0*/  BSSY B0, `(.L_x_3653) ;  /* 0x0000004000007945 */ /* 0x000fe20003800000 */
[----:B012---:R-:W-:Y:S05]  /*1bc0*/  WARPSYNC.COLLECTIVE R11, `(.L_x_3654) ;  /* 0x000000000b087348 */ /* 0x007fea0003c00000 */
[----:B------:R-:W-:Y:S01]  /*1bd0*/  NOP ;  /* 0x0000000000007918 */ /* 0x000fe20000000000 */
[----:B012---:R-:W-:Y:S01]  /*1be0*/  ENDCOLLECTIVE ;  /* 0x000000000000791b */ /* 0x007fe20003800000 */
.L_x_3654:
[----:B------:R-:W-:Y:S05]  /*1bf0*/  BSYNC B0 ;  /* 0x0000000000007941 */ /* 0x000fea0003800000 */
.L_x_3653:
[----:B------:R0:W-:Y:S04]  /*1c00*/  STS [R10+0xc0], R3 ;  /* 0x0000c0030a007388 */ /* 0x0001e80000000800 */
[----:B------:R0:W-:Y:S04]  /*1c10*/  STS [R10+0xc4], R12 ;  /* 0x0000c40c0a007388 */ /* 0x0001e80000000800 */
[----:B------:R0:W-:Y:S02]  /*1c20*/  STS [R10+0xc8], R13 ;  /* 0x0000c80d0a007388 */ /* 0x0001e40000000800 */
[----:B0-----:R-:W-:Y:S05]  /*1c30*/  WARPSYNC.COLLECTIVE R11, `(.L_x_3655) ;  /* 0x000000000b087348 */ /* 0x001fea0003c00000 */
[----:B------:R-:W-:Y:S01]  /*1c40*/  NOP ;  /* 0x0000000000007918 */ /* 0x000fe20000000000 */
[----:B0-----:R-:W-:Y:S01]  /*1c50*/  ENDCOLLECTIVE ;  /* 0x000000000000791b */ /* 0x001fe20003800000 */
.L_x_3655:
[----:B------:R-:W-:Y:S05]  /*1c60*/  BRA `(.L_x_3656) ;  /* 0xfffffff400947947 */ /* 0x000fea000383ffff */
.L_x_3642:
[----:B------:R-:W-:Y:S01]  /*1c70*/  BSSY B0, `(.L_x_3657) ;  /* 0x0000005000007945 */ /* 0x000fe20003800000 */
[----:B------:R-:W-:-:S13]  /*1c80*/  ISETP.GE.U32.AND P0, PT, R2, 0x10, PT ;  /* 0x000000100200780c */ /* 0x000fda0003f06070 */
[----:B0123--:R-:W-:Y:S05]  /*1c90*/  WARPSYNC.COLLECTIVE R11, `(.L_x_3658) ;  /* 0x000000000b087348 */ /* 0x00ffea0003c00000 */
[----:B------:R-:W-:Y:S01]  /*1ca0*/  NOP ;  /* 0x0000000000007918 */ /* 0x000fe20000000000 */
[----:B0123--:R-:W-:Y:S01]  /*1cb0*/  ENDCOLLECTIVE ;  /* 0x000000000000791b */ /* 0x00ffe20003800000 */
.L_x_3658:
[----:B------:R-:W-:Y:S05]  /*1cc0*/  BSYNC B0 ;  /* 0x0000000000007941 */ /* 0x000fea0003800000 */
.L_x_3657:
[----:B------:R0:W-:Y:S01]  /*1cd0*/  STS [R10+0xc0], R3 ;  /* 0x0000c0030a007388 */ /* 0x0001e20000000800 */
[----:B------:R-:W-:-:S03]  /*1ce0*/  ISETP.NE.OR P1, PT, R3, RZ, !P0 ;  /* 0x000000ff0300720c */ /* 0x000fc60004725670 */
[----:B------:R0:W-:Y:S04]  /*1cf0*/  STS [R10+0xc4], R12 ;  /* 0x0000c40c0a007388 */ /* 0x0001e80000000800 */
[----:B------:R0:W-:Y:S06]  /*1d00*/  STS [R10+0xc8], R13 ;  /* 0x0000c80d0a007388 */ /* 0x0001ec0000000800 */
[----:B0-----:R-:W-:Y:S05]  /*1d10*/  WARPSYNC.COLLECTIVE R11, `(.L_x_3659) ;  /* 0x000000000b087348 */ /* 0x001fea0003c00000 */
[----:B------:R-:W-:Y:S01]  /*1d20*/  NOP ;  /* 0x0000000000007918 */ /* 0x000fe20000000000 */
[----:B0-----:R-:W-:Y:S01]  /*1d30*/  ENDCOLLECTIVE ;  /* 0x000000000000791b */ /* 0x001fe20003800000 */
.L_x_3659:
        /* <DEDUP_REMOVED lines=9> */
.L_x_3660:
        /* <DEDUP_REMOVED lines=9> */
.L_x_3661:
[----:B------:R-:W-:Y:S05]  /*1e60*/  BRA `(.L_x_3662) ;  /* 0xfffffff400ac7947 */ /* 0x000fea000383ffff */
.L_x_3663:
        /* <DEDUP_REMOVED lines=9> */
.L_x_4515:


//--------------------- .text._Z30group_norm_nhwc_fwd_sum_kernelI11Fp16IOFp32WLi140EEv26Group_norm_nhwc_fwd_params --------------------------
	.section	.text._Z30group_norm_nhwc_fwd_sum_kernelI11Fp16IOFp32WLi140EEv26Group_norm_nhwc_fwd_params,"ax",@progbits
	.align	128
        .global         _Z30group_norm_nhwc_fwd_sum_kernelI11Fp16IOFp32WLi140EEv26Group_norm_nhwc_fwd_params
        .type           _Z30group_norm_nhwc_fwd_sum_kernelI11Fp16IOFp32WLi140EEv26Group_norm_nhwc_fwd_params,@function
        .size           _Z30group_norm_nhwc_fwd_sum_kernelI11Fp16IOFp32WLi140EEv26Group_norm_nhwc_fwd_params,(.L_x_4516 - _Z30group_norm_nhwc_fwd_sum_kernelI11Fp16IOFp32WLi140EEv26Group_norm_nhwc_fwd_params)
        .other          _Z30group_norm_nhwc_fwd_sum_kernelI11Fp16IOFp32WLi140EEv26Group_norm_nhwc_fwd_params,@"STO_CUDA_ENTRY STV_DEFAULT"
_Z30group_norm_nhwc_fwd_sum_kernelI11Fp16IOFp32WLi140EEv26Group_norm_nhwc_fwd_params:
.text._Z30group_norm_nhwc_fwd_sum_kernelI11Fp16IOFp32WLi140EEv26Group_norm_nhwc_fwd_params:
        /* <DEDUP_REMOVED lines=40> */
.L_x_3666:
        /* <DEDUP_REMOVED lines=26> */
.L_x_3665:
        /* <DEDUP_REMOVED lines=9> */
.L_x_3667:
        /* <DEDUP_REMOVED lines=95> */
.L_x_3664:
        /* <DEDUP_REMOVED lines=10> */
[----:B------:R-:W-:Y:S01]  /*0b40*/  IMAD.HI.U32 R7, R7, R9, R6 ;  /* 0x0000000907077227 */ /* 0x000fe200078e0006 */
[----:B------:R-:W-:-:S05]  /*0b50*/  MOV R6, 0x400 ;  /* 0x0000040000067802 */ /* 0x000fca0000000f00 */
[----:B------:R-:W-:-:S05]  /*0b60*/  IMAD.HI.U32 R2, R7, R4, RZ ;  /* 0x0000000407027227 */ /* 0x000fca00078e00ff */
[----:B------:R-:W-:-:S05]  /*0b70*/  IADD3 R7, -R2, RZ, RZ ;  /* 0x000000ff02077210 */ /* 0x000fca0007ffe1ff */
[----:B------:R-:W-:-:S05]  /*0b80*/  IMAD R7, R7, UR9, R4 ;  /* 0x0000000907077c24 */ /* 0x000fca000f8e0204 */
[----:B------:R-:W-:-:S13]  /*0b90*/  ISETP.GE.U32.AND P0, PT, R7, UR9, PT ;  /* 0x0000000907007c0c */ /* 0x000fda000bf06070 */
[----:B------:R-:W-:Y:S01]  /*0ba0*/  @P0 VIADD R7, R7, -UR9 ;  /* 0x8000000907070c36 */ /* 0x000fe20008000000 */
[----:B------:R-:W-:-:S04]  /*0bb0*/  @P0 IADD3 R2, R2, 0x1, RZ ;  /* 0x0000000102020810 */ /* 0x000fc80007ffe0ff */
[----:B------:R-:W-:-:S13]  /*0bc0*/  ISETP.GE.U32.AND P1, PT, R7, UR9, PT ;  /* 0x0000000907007c0c */ /* 0x000fda000bf26070 */
        /* <DEDUP_REMOVED lines=56> */
.L_x_3683:
        /* <DEDUP_REMOVED lines=12> */
.L_x_3671:
[----:B------:R-:W-:Y:S05]  /*1010*/  BSYNC B0 ;  /* 0x0000000000007941 */ /* 0x000fea0003800000 */
.L_x_3670:
[----:B------:R-:W-:-:S13]  /*1020*/  R2UR UR4, R7 ;  /* 0x00000000070472ca */ /* 0x000fda00000e0000 */
[----:B------:R-:W-:Y:S05]  /*1030*/  BRA.DIV UR4, `(.L_x_3672) ;  /* 0x0000000a04c87947 */ /* 0x000fea000b800000 */
[----:B------:R-:W-:Y:S01]  /*1040*/  NOP ;  /* 0x0000000000007918 */ /* 0x000fe20000000000 */
[----:B------:R1:W-:Y:S04]  /*1050*/  STS [R12+0xc0], R9 ;  /* 0x0000c0090c007388 */ /* 0x0003e80000000800 */
[----:B------:R1:W-:Y:S04]  /*1060*/  STS [R12+0xc4], R11 ;  /* 0x0000c40b0c007388 */ /* 0x0003e80000000800 */
[----:B------:R1:W-:Y:S01]  /*1070*/  STS [R12+0xc8], R10 ;  /* 0x0000c80a0c007388 */ /* 0x0003e20000000800 */
[----:B------:R-:W-:Y:S01]  /*1080*/  NOP ;  /* 0x0000000000007918 */ /* 0x000fe20000000000 */
.L_x_3687:
        /* <DEDUP_REMOVED lines=12> */
.L_x_3674:
[----:B------:R-:W-:Y:S05]  /*1150*/  BSYNC B0 ;  /* 0x0000000000007941 */ /* 0x000fea0003800000 */
.L_x_3673:
[----:B------:R-:W-:-:S13]  /*1160*/  R2UR UR4, R7 ;  /* 0x00000000070472ca */ /* 0x000fda00000e0000 */
[----:B------:R-:W-:Y:S05]  /*1170*/  BRA.DIV UR4, `(.L_x_3675) ;  /* 0x0000000a04a87947 */ /* 0x000fea000b800000 */
[----:B------:R-:W-:Y:S01]  /*1180*/  NOP ;  /* 0x0000000000007918 */ /* 0x000fe20000000000 */
[----:B------:R2:W-:Y:S04]  /*1190*/  STS [R12+0xc0], R9 ;  /* 0x0000c0090c007388 */ /* 0x0005e80000000800 */
[----:B------:R2:W-:Y:S04]  /*11a0*/  STS [R12+0xc4], R11 ;  /* 0x0000c40b0c007388 */ /* 0x0005e80000000800 */
[----:B------:R2:W-:Y:S01]  /*11b0*/  STS [R12+0xc8], R10 ;  /* 0x0000c80a0c007388 */ /* 0x0005e20000000800 */
[----:B------:R-:W-:Y:S01]  /*11c0*/  NOP ;  /* 0x0000000000007918 */ /* 0x000fe20000000000 */
.L_x_3691:
        /* <DEDUP_REMOVED lines=12> */
.L_x_3677:
[----:B------:R-:W-:Y:S05]  /*1290*/  BSYNC B0 ;  /* 0x0000000000007941 */ /* 0x000fea0003800000 */
.L_x_3676:
[----:B------:R-:W-:-:S13]  /*12a0*/  R2UR UR4, R7 ;  /* 0x00000000070472ca */ /* 0x000fda00000e0000 */
[----:B------:R-:W-:Y:S05]  /*12b0*/  BRA.DIV UR4, `(.L_x_3678) ;  /* 0x0000000a04887947 */ /* 0x000fea000b800000 */
[----:B------:R-:W-:Y:S01]  /*12c0*/  NOP ;  /* 0x0000000000007918 */ /* 0x000fe20000000000 */
[----:B------:R3:W-:Y:S04]  /*12d0*/  STS [R12+0xc0], R9 ;  /* 0x0000c0090c007388 */ /* 0x0007e80000000800 */
[----:B------:R3:W-:Y:S04]  /*12e0*/  STS [R12+0xc4], R11 ;  /* 0x0000c40b0c007388 */ /* 0x0007e80000000800 */
[----:B------:R3:W-:Y:S01]  /*12f0*/  STS [R12+0xc8], R10 ;  /* 0x0000c80a0c007388 */ /* 0x0007e20000000800 */
[----:B------:R-:W-:Y:S01]  /*1300*/  NOP ;  /* 0x0000000000007918 */ /* 0x000fe20000000000 */
.L_x_3695:
        /* <DEDUP_REMOVED lines=12> */
.L_x_3680:
[----:B------:R-:W-:Y:S05]  /*13d0*/  BSYNC B0 ;  /* 0x0000000000007941 */ /* 0x000fea0003800000 */
.L_x_3679:
        /* <DEDUP_REMOVED lines=25> */
.L_x_3701:
        /* <DEDUP_REMOVED lines=19> */
[----:B0-----:R-:W0:Y:S01]  /*16a0*/  LDS R11, [R3+0x22c] ;  /* 0x00022c00030b7984 */ /* 0x001e220000000800 */
[----:B---3--:R-:W-:-:S03]  /*16b0*/  @P1 IADD3 R22, R13, R22, RZ ;  /* 0x000000160d161210 */ /* 0x008fc60007ffe0ff */
[----:B------:R-:W2:Y:S02]  /*16c0*/  LDS R9, [R3+0x230] ;  /* 0x0002300003097984 */ /* 0x000ea40000000800 */
        /* <DEDUP_REMOVED lines=19> */
[----:B0-----:R-:W-:-:S03]  /*1800*/  @!P0 FADD.FTZ R11, R11, R18 ;  /* 0x000000120b0b8221 */ /* 0x001fc60000010000 */
[----:B------:R1:W-:Y:S01]  /*1810*/  STS [R27+0x228], R12 ;  /* 0x0002280c1b007388 */ /* 0x0003e20000000800 */
[----:B--2---:R-:W-:-:S03]  /*1820*/  @!P0 FADD.FTZ R9, R9, R20 ;  /* 0x0000001409098221 */ /* 0x004fc60000010000 */
        /* <DEDUP_REMOVED lines=14> */
.L_x_3668:
[----:B0-----:R-:W-:Y:S01]  /*1910*/  LEA R3, R5, R6, 0x18 ;  /* 0x0000000605037211 */ /* 0x001fe200078ec0ff */
        /* <DEDUP_REMOVED lines=32> */
.L_x_3669:
[----:B0-----:R-:W-:Y:S05]  /*1b20*/  WARPSYNC.COLLECTIVE R7, `(.L_x_3682) ;  /* 0x0000000007087348 */ /* 0x001fea0003c00000 */
[----:B------:R-:W-:Y:S01]  /*1b30*/  NOP ;  /* 0x0000000000007918 */ /* 0x000fe20000000000 */
[----:B0-----:R-:W-:Y:S01]  /*1b40*/  ENDCOLLECTIVE ;  /* 0x000000000000791b */ /* 0x001fe20003800000 */
.L_x_3682:
[----:B------:R-:W-:Y:S05]  /*1b50*/  BRA `(.L_x_3683) ;  /* 0xfffffff000fc7947 */ /* 0x000fea000383ffff */
.L_x_3672:
[----:B------:R-:W-:Y:S01]  /*1b60*/  BSSY B0, `(.L_x_3684) ;  /* 0x0000004000007945 */ /* 0x000fe20003800000 */
[----:B0-----:R-:W-:Y:S05]  /*1b70*/  WARPSYNC.COLLECTIVE R7, `(.L_x_3685) ;  /* 0x0000000007087348 */ /* 0x001fea0003c00000 */
[----:B------:R-:W-:Y:S01]  /*1b80*/  NOP ;  /* 0x0000000000007918 */ /* 0x000fe20000000000 */
[----:B0-----:R-:W-:Y:S01]  /*1b90*/  ENDCOLLECTIVE ;  /* 0x000000000000791b */ /* 0x001fe20003800000 */
.L_x_3685:
[----:B------:R-:W-:Y:S05]  /*1ba0*/  BSYNC B0 ;  /* 0x0000000000007941 */ /* 0x000fea0003800000 */
.L_x_3684:
[----:B------:R0:W-:Y:S04]  /*1bb0*/  STS [R12+0xc0], R9 ;  /* 0x0000c0090c007388 */ /* 0x0001e80000000800 */
[----:B------:R0:W-:Y:S04]  /*1bc0*/  STS [R12+0xc4], R11 ;  /* 0x0000c40b0c007388 */ /* 0x0001e80000000800 */
[----:B------:R0:W-:Y:S02]  /*1bd0*/  STS [R12+0xc8], R10 ;  /* 0x0000c80a0c007388 */ /* 0x0001e40000000800 */
[----:B0-----:R-:W-:Y:S05]  /*1be0*/  WARPSYNC.COLLECTIVE R7, `(.L_x_3686) ;  /* 0x0000000007087348 */ /* 0x001fea0003c00000 */
[----:B------:R-:W-:Y:S01]  /*1bf0*/  NOP ;  /* 0x0000000000007918 */ /* 0x000fe20000000000 */
[----:B0-----:R-:W-:Y:S01]  /*1c00*/  ENDCOLLECTIVE ;  /* 0x000000000000791b */ /* 0x001fe20003800000 */
.L_x_3686:
[----:B------:R-:W-:Y:S05]  /*1c10*/  BRA `(.L_x_3687) ;  /* 0xfffffff4001c7947 */ /* 0x000fea000383ffff */
.L_x_3675:
[----:B------:R-:W-:Y:S01]  /*1c20*/  BSSY B0, `(.L_x_3688) ;  /* 0x0000004000007945 */ /* 0x000fe20003800000 */
[----:B01----:R-:W-:Y:S05]  /*1c30*/  WARPSYNC.COLLECTIVE R7, `(.L_x_3689) ;  /* 0x0000000007087348 */ /* 0x003fea0003c00000 */
[----:B------:R-:W-:Y:S01]  /*1c40*/  NOP ;  /* 0x0000000000007918 */ /* 0x000fe20000000000 */
[----:B01----:R-:W-:Y:S01]  /*1c50*/  ENDCOLLECTIVE ;  /* 0x000000000000791b */ /* 0x003fe20003800000 */
.L_x_3689:
[----:B------:R-:W-:Y:S05]  /*1c60*/  BSYNC B0 ;  /* 0x0000000000007941 */ /* 0x000fea0003800000 */
.L_x_3688:
[----:B------:R0:W-:Y:S04]  /*1c70*/  STS [R12+0xc0], R9 ;  /* 0x0000c0090c007388 */ /* 0x0001e80000000800 */
[----:B------:R0:W-:Y:S04]  /*1c80*/  STS [R12+0xc4], R11 ;  /* 0x0000c40b0c007388 */ /* 0x0001e80000000800 */
[----:B------:R0:W-:Y:S02]  /*1c90*/  STS [R12+0xc8], R10 ;  /* 0x0000c80a0c007388 */ /* 0x0001e40000000800 */
[----:B0-----:R-:W-:Y:S05]  /*1ca0*/  WARPSYNC.COLLECTIVE R7, `(.L_x_3690) ;  /* 0x0000000007087348 */ /* 0x001fea0003c00000 */
[----:B------:R-:W-:Y:S01]  /*1cb0*/  NOP ;  /* 0x0000000000007918 */ /* 0x000fe20000000000 */
[----:B0-----:R-:W-:Y:S01]  /*1cc0*/  ENDCOLLECTIVE ;  /* 0x000000000000791b */ /* 0x001fe20003800000 */
.L_x_3690:
[----:B------:R-:W-:Y:S05]  /*1cd0*/  BRA `(.L_x_3691) ;  /* 0xfffffff4003c7947 */ /* 0x000fea000383ffff */
.L_x_3678:
[----:B------:R-:W-:Y:S01]  /*1ce0*/  BSSY B0, `(.L_x_3692) ;  /* 0x0000004000007945 */ /* 0x000fe20003800000 */
[----:B012---:R-:W-:Y:S05]  /*1cf0*/  WARPSYNC.COLLECTIVE R7, `(.L_x_3693) ;  /* 0x0000000007087348 */ /* 0x007fea0003c00000 */
[----:B------:R-:W-:Y:S01]  /*1d00*/  NOP ;  /* 0x0000000000007918 */ /* 0x000fe20000000000 */
[----:B012---:R-:W-:Y:S01]  /*1d10*/  ENDCOLLECTIVE ;  /* 0x000000000000791b */ /* 0x007fe20003800000 */
.L_x_3693:
[----:B------:R-:W-:Y:S05]  /*1d20*/  BSYNC B0 ;  /* 0x0000000000007941 */ /* 0x000fea0003800000 */
.L_x_3692:
[----:B------:R0:W-:Y:S04]  /*1d30*/  STS [R12+0xc0], R9 ;  /* 0x0000c0090c007388 */ /* 0x0001e80000000800 */
[----:B------:R0:W-:Y:S04]  /*1d40*/  STS [R12+0xc4], R11 ;  /* 0x0000c40b0c007388 */ /* 0x0001e80000000800 */
[----:B------:R0:W-:Y:S02]  /*1d50*/  STS [R12+0xc8], R10 ;  /* 0x0000c80a0c007388 */ /* 0x0001e40000000800 */
[----:B0-----:R-:W-:Y:S05]  /*1d60*/  WARPSYNC.COLLECTIVE R7, `(.L_x_3694) ;  /* 0x0000000007087348 */ /* 0x001fea0003c00000 */
[----:B------:R-:W-:Y:S01]  /*1d70*/  NOP ;  /* 0x0000000000007918 */ /* 0x000fe20000000000 */
[----:B0-----:R-:W-:Y:S01]  /*1d80*/  ENDCOLLECTIVE ;  /* 0x000000000000791b */ /* 0x001fe20003800000 */
.L_x_3694:
[----:B------:R-:W-:Y:S05]  /*1d90*/  BRA `(.L_x_3695) ;  /* 0xfffffff4005c7947 */ /* 0x000fea000383ffff */
.L_x_3681:
[----:B------:R-:W-:Y:S01]  /*1da0*/  BSSY B0, `(.L_x_3696) ;  /* 0x0000005000007945 */ /* 0x000fe20003800000 */
[----:B------:R-:W-:-:S13]  /*1db0*/  ISETP.GE.U32.AND P0, PT, R8, 0x10, PT ;  /* 0x000000100800780c */ /* 0x000fda0003f06070 */
[----:B0123--:R-:W-:Y:S05]  /*1dc0*/  WARPSYNC.COLLECTIVE R7, `(.L_x_3697) ;  /* 0x0000000007087348 */ /* 0x00ffea0003c00000 */
[----:B------:R-:W-:Y:S01]  /*1dd0*/  NOP ;  /* 0x0000000000007918 */ /* 0x000fe20000000000 */
[----:B0123--:R-:W-:Y:S01]  /*1de0*/  ENDCOLLECTIVE ;  /* 0x000000000000791b */ /* 0x00ffe20003800000 */
.L_x_3697:
[----:B------:R-:W-:Y:S05]  /*1df0*/  BSYNC B0 ;  /* 0x0000000000007941 */ /* 0x000fea0003800000 */
.L_x_3696:
[----:B------:R0:W-:Y:S01]  /*1e00*/  STS [R12+0xc0], R9 ;  /* 0x0000c0090c007388 */ /* 0x0001e20000000800 */
[----:B------:R-:W-:-:S03]  /*1e10*/  ISETP.NE.OR P1, PT, R9, RZ, !P0 ;  /* 0x000000ff0900720c */ /* 0x000fc60004725670 */
[----:B------:R0:W-:Y:S04]  /*1e20*/  STS [R12+0xc4], R11 ;  /* 0x0000c40b0c007388 */ /* 0x0001e80000000800 */
[----:B------:R0:W-:Y:S06]  /*1e30*/  STS [R12+0xc8], R10 ;  /* 0x0000c80a0c007388 */ /* 0x0001ec0000000800 */
[----:B0-----:R-:W-:Y:S05]  /*1e40*/  WARPSYNC.COLLECTIVE R7, `(.L_x_3698) ;  /* 0x0000000007087348 */ /* 0x001fea0003c00000 */
[----:B------:R-:W-:Y:S01]  /*1e50*/  NOP ;  /* 0x0000000000007918 */ /* 0x000fe20000000000 */
[----:B0-----:R-:W-:Y:S01]  /*1e60*/  ENDCOLLECTIVE ;  /* 0x000000000000791b */ /* 0x001fe20003800000 */
.L_x_3698:
        /* <DEDUP_REMOVED lines=9> */
.L_x_3699:
        /* <DEDUP_REMOVED lines=9> */
.L_x_3700:
[----:B------:R-:W-:Y:S05]  /*1f90*/  BRA `(.L_x_3701) ;  /* 0xfffffff400747947 */ /* 0x000fea000383ffff */
.L_x_3702:
        /* <DEDUP_REMOVED lines=14> */
.L_x_4516:


//--------------------- .text._Z30group_norm_nhwc_fwd_sum_kernelI11Fp16IOFp32WLi160EEv26Group_norm_nhwc_fwd_params --------------------------
	.section	.text._Z30group_norm_nhwc_fwd_sum_kernelI11Fp16IOFp32WLi160EEv26Group_norm_nhwc_fwd_params,"ax",@progbits
	.align	128
        .global         _Z30group_norm_nhwc_fwd_sum_kernelI11Fp16IOFp32WLi160EEv26Group_norm_nhwc_fwd_params
        .type           _Z30group_norm_nhwc_fwd_sum_kernelI11Fp16IOFp32WLi160EEv26Group_norm_nhwc_fwd_params,@function
        .size           _Z30group_norm_nhwc_fwd_sum_kernelI11Fp16IOFp32WLi160EEv26Group_norm_nhwc_fwd_params,(.L_x_4517 - _Z30group_norm_nhwc_fwd_sum_kernelI11Fp16IOFp32WLi160EEv26Group_norm_nhwc_fwd_params)
        .other          _Z30group_norm_nhwc_fwd_sum_kernelI11Fp16IOFp32WLi160EEv26Group_norm_nhwc_fwd_params,@"STO_CUDA_ENTRY STV_DEFAULT"
_Z30group_norm_nhwc_fwd_sum_kernelI11Fp16IOFp32WLi160EEv26Group_norm_nhwc_fwd_params:
.text._Z30group_norm_nhwc_fwd_sum_kernelI11Fp16IOFp32WLi160EEv26Group_norm_nhwc_fwd_params:
        /* <DEDUP_REMOVED lines=40> */
.L_x_3705:
        /* <DEDUP_REMOVED lines=27> */
.L_x_3704:
        /* <DEDUP_REMOVED lines=14> */
.L_x_3706:
        /* <DEDUP_REMOVED lines=94> */
.L_x_3703:
[----:B------:R-:W-:Y:S01]  /*0af0*/  ULDC UR6, c[0x0][0x29c] ;  /* 0x0000a70000067ab9 */ /* 0x000fe20000000800 */
[----:B------:R-:W0:Y:S01]  /*0b00*/  S2R R8, SR_CgaCtaId ;  /* 0x0000000000087919 */ /* 0x000e220000008800 */
[----:B------:R-:W1:Y:S01]  /*0b10*/  I2F.U32.RP R5, UR6 ;  /* 0x0000000600057d06 */ /* 0x000e620008209000 */
[----:B------:R-:W-:-:S07]  /*0b20*/  ISETP.NE.U32.AND P2, PT, RZ, UR6, PT ;  /* 0x00000006ff007c0c */ /* 0x000fce000bf45070 */
[----:B-1----:R-:W1:Y:S02]  /*0b30*/  MUFU.RCP R5, R5 ;  /* 0x0000000500057308 */ /* 0x002e640000001000 */
[----:B-1----:R-:W-:Y:S02]  /*0b40*/  IADD3 R6, R5, 0xffffffe, RZ ;  /* 0x0ffffffe05067810 */ /* 0x002fe40007ffe0ff */
        /* <DEDUP_REMOVED lines=116> */
[----:B------:R-:W-:Y:S02]  /*1290*/  @P5 FSEL R2, R27, R2, !P0 ;  /* 0x000000021b025208 */ /* 0x000fe40004000000 */
[----:B--2---:R-:W-:Y:S02]  /*12a0*/  @P5 IADD3 R23, R23, R26, RZ ;  /* 0x0000001a17175210 */ /* 0x004fe40007ffe0ff */
[----:B------:R-:W-:Y:S02]  /*12b0*/  @P5 FSEL R22, R25, R22, !P0 ;  /* 0x0000001619165208 */ /* 0x000fe40004000000 */
[----:B------:R-:W0:Y:S04]  /*12c0*/  SHFL.UP PT, R2, R2, 0x1, RZ ;  /* 0x0420000002027989 */ /* 0x000e2800000e00ff */
[----:B------:R1:W2:Y:S04]  /*12d0*/  SHFL.UP PT, R25, R23, 0x1, RZ ;  /* 0x0420000017197989 */ /* 0x0002a800000e00ff */
[----:B---3--:R-:W4:Y:S02]  /*12e0*/  SHFL.UP PT, R22, R22, 0x1, RZ ;  /* 0x0420000016167989 */ /* 0x008f2400000e00ff */
.L_x_3727:
[----:B------:R-:W-:Y:S01]  /*12f0*/  ISETP.NE.AND P5, PT, R24, RZ, PT ;  /* 0x000000ff1800720c */ /* 0x000fe20003fa5270 */
[----:B------:R-:W3:Y:S01]  /*1300*/  S2R R5, SR_CgaCtaId ;  /* 0x0000000000057919 */ /* 0x000ee20000008800 */
[----:B------:R-:W-:Y:S02]  /*1310*/  PLOP3.LUT P0, PT, PT, PT, PT, 0x80, 0x0 ;  /* 0x000000000000781c */ /* 0x000fe40003f0f070 */
[----:B------:R-:W-:Y:S01]  /*1320*/  MOV R0, 0x400 ;  /* 0x0000040000007802 */ /* 0x000fe20000000f00 */
[----:B------:R-:W5:Y:S08]  /*1330*/  S2R R20, SR_TID.X ;  /* 0x0000000000147919 */ /* 0x000f700000002100 */
[----:B------:R-:W-:Y:S01]  /*1340*/  @P5 ISETP.NE.AND P6, PT, R7, RZ, PT ;  /* 0x000000ff0700520c */ /* 0x000fe20003fc5270 */
[----:B--2---:R-:W-:-:S03]  /*1350*/  @P5 IMAD.IADD R7, R25, 0x1, R7 ;  /* 0x0000000119075824 */ /* 0x004fc600078e0207 */
[----:B------:R-:W-:Y:S01]  /*1360*/  @P5 PLOP3.LUT P0, PT, P6, PT, PT, 0x80, 0x0 ;  /* 0x000000000000581c */ /* 0x000fe2000370f070 */
[----:B------:R-:W-:-:S05]  /*1370*/  IMAD.IADD R19, R19, 0x1, R7 ;  /* 0x0000000113137824 */ /* 0x000fca00078e0207 */
[----:B------:R-:W-:-:S05]  /*1380*/  IADD3 R14, R14, R19, RZ ;  /* 0x000000130e0e7210 */ /* 0x000fca0007ffe0ff */
[----:B------:R-:W-:Y:S02]  /*1390*/  IMAD.IADD R13, R13, 0x1, R14 ;  /* 0x000000010d0d7824 */ /* 0x000fe400078e020e */
[----:B----4-:R-:W-:Y:S01]  /*13a0*/  @!P0 FADD.FTZ R17, R22, R17 ;  /* 0x0000001116118221 */ /* 0x010fe20000010000 */
[----:B0-----:R-:W-:Y:S01]  /*13b0*/  @!P0 FADD.FTZ R15, R2, R15 ;  /* 0x0000000f020f8221 */ /* 0x001fe20000010000 */
[----:B------:R-:W-:Y:S01]  /*13c0*/  IMAD.IADD R8, R8, 0x1, R13 ;  /* 0x0000000108087824 */ /* 0x000fe200078e020d */
[----:B---3--:R-:W-:Y:S01]  /*13d0*/  LEA R5, R5, R0, 0x18 ;  /* 0x0000000005057211 */ /* 0x008fe200078ec0ff */
[----:B------:R-:W-:Y:S01]  /*13e0*/  @!P1 FADD.FTZ R18, R18, R17 ;  /* 0x0000001112129221 */ /* 0x000fe20000010000 */
[----:B------:R-:W-:-:S03]  /*13f0*/  @!P1 FADD.FTZ R16, R16, R15 ;  /* 0x0000000f10109221 */ /* 0x000fc60000010000 */
[----:B------:R-:W-:Y:S01]  /*1400*/  @!P2 FADD.FTZ R12, R12, R18 ;  /* 0x000000120c0ca221 */ /* 0x000fe20000010000 */
[----:B------:R-:W-:Y:S01]  /*1410*/  @!P2 FADD.FTZ R10, R10, R16 ;  /* 0x000000100a0aa221 */ /* 0x000fe20000010000 */
[----:B-----5:R-:W-:Y:S02]  /*1420*/  IMAD R5, R20, 0x3c, R5 ;  /* 0x0000003c14057824 */ /* 0x020fe400078e0205 */
        /* <DEDUP_REMOVED lines=19> */
.L_x_3707:
        /* <DEDUP_REMOVED lines=8> */
[----:B---3--:R-:W-:Y:S01]  /*15e0*/  IMAD R10, R2, 0xc, R5 ;  /* 0x0000000c020a7824 */ /* 0x008fe200078e0205 */
[----:B----4-:R-:W-:Y:S01]  /*15f0*/  LEA R0, R7, -R0, 0x1 ;  /* 0x8000000007007211 */ /* 0x010fe200078e08ff */
        /* <DEDUP_REMOVED lines=32> */
.L_x_3708:
        /* <DEDUP_REMOVED lines=9> */
.L_x_3709:
[----:B------:R-:W-:Y:S01]  /*1890*/  MOV R5, R22 ;  /* 0x0000001600057202 */ /* 0x000fe20000000f00 */
[----:B------:R-:W-:-:S07]  /*18a0*/  IMAD.MOV.U32 R26, RZ, RZ, R27 ;  /* 0x000000ffff1a7224 */ /* 0x000fce00078e001b */
[----:B------:R-:W-:Y:S05]  /*18b0*/  WARPSYNC.COLLECTIVE R21, `(.L_x_3710) ;  /* 0x0000000015087348 */ /* 0x000fea0003c00000 */
[----:B------:R0:W1:Y:S02]  /*18c0*/  SHFL.UP P0, R27, R5, R0, R20 ;  /* 0x04000000051b7389 */ /* 0x0000640000000014 */
[----:B01----:R-:W-:Y:S01]  /*18d0*/  ENDCOLLECTIVE ;  /* 0x000000000000791b */ /* 0x003fe20003800000 */
.L_x_3710:
[----:B------:R-:W-:Y:S01]  /*18e0*/  @P6 IMAD.IADD R23, R23, 0x1, R26 ;  /* 0x0000000117176824 */ /* 0x000fe200078e021a */
[----:B------:R-:W-:Y:S01]  /*18f0*/  MOV R5, R2 ;  /* 0x0000000200057202 */ /* 0x000fe20000000f00 */
[----:B------:R-:W-:-:S07]  /*1900*/  IMAD.MOV.U32 R25, RZ, RZ, R27 ;  /* 0x000000ffff197224 */ /* 0x000fce00078e001b */
[----:B------:R-:W-:Y:S05]  /*1910*/  WARPSYNC.COLLECTIVE R21, `(.L_x_3711) ;  /* 0x0000000015087348 */ /* 0x000fea0003c00000 */
[----:B------:R0:W1:Y:S02]  /*1920*/  SHFL.UP P0, R27, R5, R0, R20 ;  /* 0x04000000051b7389 */ /* 0x0000640000000014 */
[----:B01----:R-:W-:Y:S01]  /*1930*/  ENDCOLLECTIVE ;  /* 0x000000000000791b */ /* 0x003fe20003800000 */
.L_x_3711:
        /* <DEDUP_REMOVED lines=9> */
.L_x_3712:
[----:B------:R-:W-:Y:S02]  /*19d0*/  ISETP.GE.AND P6, PT, R24, 0x2, PT ;  /* 0x000000021800780c */ /* 0x000fe40003fc6270 */
[----:B------:R-:W-:Y:S01]  /*19e0*/  ISETP.NE.AND P5, PT, R23, RZ, PT ;  /* 0x000000ff1700720c */ /* 0x000fe20003fa5270 */
[----:B------:R-:W-:Y:S01]  /*19f0*/  IMAD.MOV.U32 R5, RZ, RZ, R22 ;  /* 0x000000ffff057224 */ /* 0x000fe200078e0016 */
[----:B------:R-:W-:-:S11]  /*1a00*/  MOV R26, R27 ;  /* 0x0000001b001a7202 */ /* 0x000fd60000000f00 */
[----:B------:R-:W-:Y:S05]  /*1a10*/  WARPSYNC.COLLECTIVE R21, `(.L_x_3713) ;  /* 0x0000000015087348 */ /* 0x000fea0003c00000 */
[----:B------:R0:W1:Y:S02]  /*1a20*/  SHFL.UP P0, R27, R5, R0, R20 ;  /* 0x04000000051b7389 */ /* 0x0000640000000014 */
[----:B01----:R-:W-:Y:S01]  /*1a30*/  ENDCOLLECTIVE ;  /* 0x000000000000791b */ /* 0x003fe20003800000 */
.L_x_3713:
[----:B------:R-:W-:Y:S01]  /*1a40*/  @P6 IADD3 R23, R23, R26, RZ ;  /* 0x0000001a17176210 */ /* 0x000fe20007ffe0ff */
[----:B------:R-:W-:Y:S01]  /*1a50*/  IMAD.MOV.U32 R5, RZ, RZ, R2 ;  /* 0x000000ffff057224 */ /* 0x000fe200078e0002 */
[----:B------:R-:W-:-:S07]  /*1a60*/  MOV R25, R27 ;  /* 0x0000001b00197202 */ /* 0x000fce0000000f00 */
[----:B------:R-:W-:Y:S05]  /*1a70*/  WARPSYNC.COLLECTIVE R21, `(.L_x_3714) ;  /* 0x0000000015087348 */ /* 0x000fea0003c00000 */
[----:B------:R0:W1:Y:S02]  /*1a80*/  SHFL.UP P0, R27, R5, R0, R20 ;  /* 0x04000000051b7389 */ /* 0x0000640000000014 */
[----:B01----:R-:W-:Y:S01]  /*1a90*/  ENDCOLLECTIVE ;  /* 0x000000000000791b */ /* 0x003fe20003800000 */
.L_x_3714:
        /* <DEDUP_REMOVED lines=9> */
.L_x_3715:
[----:B------:R-:W-:Y:S02]  /*1b30*/  ISETP.GE.AND P6, PT, R24, 0x4, PT ;  /* 0x000000041800780c */ /* 0x000fe40003fc6270 */
[----:B------:R-:W-:Y:S02]  /*1b40*/  ISETP.NE.AND P5, PT, R23, RZ, PT ;  /* 0x000000ff1700720c */ /* 0x000fe40003fa5270 */
[----:B------:R-:W-:Y:S01]  /*1b50*/  MOV R5, R22 ;  /* 0x0000001600057202 */ /* 0x000fe20000000f00 */
[----:B------:R-:W-:-:S10]  /*1b60*/  IMAD.MOV.U32 R26, RZ, RZ, R27 ;  /* 0x000000ffff1a7224 */ /* 0x000fd400078e001b */
[----:B------:R-:W-:Y:S05]  /*1b70*/  WARPSYNC.COLLECTIVE R21, `(.L_x_3716) ;  /* 0x0000000015087348 */ /* 0x000fea0003c00000 */
[----:B------:R0:W1:Y:S02]  /*1b80*/  SHFL.UP P0, R27, R5, R0, R20 ;  /* 0x04000000051b7389 */ /* 0x0000640000000014 */
[----:B01----:R-:W-:Y:S01]  /*1b90*/  ENDCOLLECTIVE ;  /* 0x000000000000791b */ /* 0x003fe20003800000 */
.L_x_3716:
[----:B------:R-:W-:Y:S01]  /*1ba0*/  @P6 IMAD.IADD R23, R23, 0x1, R26 ;  /* 0x0000000117176824 */ /* 0x000fe200078e021a */
[----:B------:R-:W-:Y:S01]  /*1bb0*/  MOV R5, R2 ;  /* 0x0000000200057202 */ /* 0x000fe20000000f00 */
[----:B------:R-:W-:-:S07]  /*1bc0*/  IMAD.MOV.U32 R25, RZ, RZ, R27 ;  /* 0x000000ffff197224 */ /* 0x000fce00078e001b */
[----:B------:R-:W-:Y:S05]  /*1bd0*/  WARPSYNC.COLLECTIVE R21, `(.L_x_3717) ;  /* 0x0000000015087348 */ /* 0x000fea0003c00000 */
[----:B------:R0:W1:Y:S02]  /*1be0*/  SHFL.UP P0, R27, R5, R0, R20 ;  /* 0x04000000051b7389 */ /* 0x0000640000000014 */
[----:B01----:R-:W-:Y:S01]  /*1bf0*/  ENDCOLLECTIVE ;  /* 0x000000000000791b */ /* 0x003fe20003800000 */
.L_x_3717:
        /* <DEDUP_REMOVED lines=9> */
.L_x_3718:
[----:B------:R-:W-:Y:S02]  /*1c90*/  ISETP.NE.AND P5, PT, R23, RZ, PT ;  /* 0x000000ff1700720c */ /* 0x000fe40003fa5270 */
[----:B------:R-:W-:Y:S01]  /*1ca0*/  ISETP.GE.AND P6, PT, R24, 0x8, PT ;  /* 0x000000081800780c */ /* 0x000fe20003fc6270 */
[----:B------:R-:W-:Y:S01]  /*1cb0*/  IMAD.MOV.U32 R5, RZ, RZ, R22 ;  /* 0x000000ffff057224 */ /* 0x000fe200078e0016 */
[----:B------:R-:W-:-:S11]  /*1cc0*/  MOV R26, R27 ;  /* 0x0000001b001a7202 */ /* 0x000fd60000000f00 */
[----:B------:R-:W-:Y:S05]  /*1cd0*/  WARPSYNC.COLLECTIVE R21, `(.L_x_3719) ;  /* 0x0000000015087348 */ /* 0x000fea0003c00000 */
[----:B------:R0:W1:Y:S02]  /*1ce0*/  SHFL.UP P0, R27, R5, R0, R20 ;  /* 0x04000000051b7389 */ /* 0x0000640000000014 */
[----:B01----:R-:W-:Y:S01]  /*1cf0*/  ENDCOLLECTIVE ;  /* 0x000000000000791b */ /* 0x003fe20003800000 */
.L_x_3719:
[----:B------:R-:W-:Y:S01]  /*1d00*/  IMAD.MOV.U32 R5, RZ, RZ, R2 ;  /* 0x000000ffff057224 */ /* 0x000fe200078e0002 */
[----:B------:R-:W-:-:S07]  /*1d10*/  MOV R25, R27 ;  /* 0x0000001b00197202 */ /* 0x000fce0000000f00 */
[----:B------:R-:W-:Y:S05]  /*1d20*/  WARPSYNC.COLLECTIVE R21, `(.L_x_3720) ;  /* 0x0000000015087348 */ /* 0x000fea0003c00000 */
[----:B------:R0:W1:Y:S02]  /*1d30*/  SHFL.UP P0, R27, R5, R0, R20 ;  /* 0x04000000051b7389 */ /* 0x0000640000000014 */
[----:B01----:R-:W-:Y:S01]  /*1d40*/  ENDCOLLECTIVE ;  /* 0x000000000000791b */ /* 0x003fe20003800000 */
.L_x_3720:
        /* <DEDUP_REMOVED lines=14> */
.L_x_3721:
[----:B------:R-:W-:Y:S02]  /*1e30*/  IMAD.MOV.U32 R5, RZ, RZ, R22 ;  /* 0x000000ffff057224 */ /* 0x000fe400078e0016 */
[----:B------:R-:W-:-:S07]  /*1e40*/  IMAD.MOV.U32 R26, RZ, RZ, R27 ;  /* 0x000000ffff1a7224 */ /* 0x000fce00078e001b */
[----:B------:R-:W-:Y:S05]  /*1e50*/  WARPSYNC.COLLECTIVE R21, `(.L_x_3722) ;  /* 0x0000000015087348 */ /* 0x000fea0003c00000 */
[----:B------:R0:W1:Y:S02]  /*1e60*/  SHFL.UP P0, R27, R5, R0, R20 ;  /* 0x04000000051b7389 */ /* 0x0000640000000014 */
[----:B01----:R-:W-:Y:S01]  /*1e70*/  ENDCOLLECTIVE ;  /* 0x000000000000791b */ /* 0x003fe20003800000 */
.L_x_3722:
[----:B------:R-:W-:Y:S01]  /*1e80*/  @P6 IADD3 R23, R23, R26, RZ ;  /* 0x0000001a17176210 */ /* 0x000fe20007ffe0ff */
[----:B------:R-:W-:Y:S01]  /*1e90*/  IMAD.MOV.U32 R5, RZ, RZ, R2 ;  /* 0x000000ffff057224 */ /* 0x000fe200078e0002 */
[----:B------:R-:W-:-:S07]  /*1ea0*/  MOV R25, R27 ;  /* 0x0000001b00197202 */ /* 0x000fce0000000f00 */
[----:B------:R-:W-:Y:S05]  /*1eb0*/  WARPSYNC.COLLECTIVE R21, `(.L_x_3723) ;  /* 0x0000000015087348 */ /* 0x000fea0003c00000 */
[----:B------:R0:W1:Y:S02]  /*1ec0*/  SHFL.UP P0, R27, R5, R0, R20 ;  /* 0x04000000051b7389 */ /* 0x0000640000000014 */
[----:B01----:R-:W-:Y:S01]  /*1ed0*/  ENDCOLLECTIVE ;  /* 0x000000000000791b */ /* 0x003fe20003800000 */
.L_x_3723:
        /* <DEDUP_REMOVED lines=9> */
.L_x_3724:
[----:B------:R-:W-:Y:S01]  /*1f70*/  IMAD.MOV.U32 R5, RZ, RZ, R22 ;  /* 0x000000ffff057224 */ /* 0x000fe200078e0016 */
[----:B------:R-:W-:-:S07]  /*1f80*/  MOV R25, R27 ;  /* 0x0000001b00197202 */ /* 0x000fce0000000f00 */
[----:B------:R-:W-:Y:S05]  /*1f90*/  WARPSYNC.COLLECTIVE R21, `(.L_x_3725) ;  /* 0x0000000015087348 */ /* 0x000fea0003c00000 */
[----:B------:R0:W1:Y:S02]  /*1fa0*/  SHFL.UP P0, R27, R5, R0, R20 ;  /* 0x04000000051b7389 */ /* 0x0000640000000014 */
[----:B01----:R-:W-:Y:S01]  /*1fb0*/  ENDCOLLECTIVE ;  /* 0x000000000000791b */ /* 0x003fe20003800000 */
.L_x_3725:
[----:B------:R-:W-:Y:S01]  /*1fc0*/  IMAD.MOV.U32 R5, RZ, RZ, R2 ;  /* 0x000000ffff057224 */ /* 0x000fe200078e0002 */
[----:B------:R-:W-:-:S07]  /*1fd0*/  MOV R22, R27 ;  /* 0x0000001b00167202 */ /* 0x000fce0000000f00 */
[----:B------:R-:W-:Y:S05]  /*1fe0*/  WARPSYNC.COLLECTIVE R21, `(.L_x_3726) ;  /* 0x0000000015087348 */ /* 0x000fea0003c00000 */
[----:B------:R0:W1:Y:S02]  /*1ff0*/  SHFL.UP P0, R27, R5, R0, R20 ;  /* 0x04000000051b7389 */ /* 0x0000640000000014 */
[----:B01----:R-:W-:Y:S01]  /*2000*/  ENDCOLLECTIVE ;  /* 0x000000000000791b */ /* 0x003fe20003800000 */
.L_x_3726:
[----:B------:R-:W-:Y:S01]  /*2010*/  MOV R2, R27 ;  /* 0x0000001b00027202 */ /* 0x000fe20000000f00 */
[----:B------:R-:W-:Y:S06]  /*2020*/  BRA `(.L_x_3727) ;  /* 0xfffffff000b07947 */ /* 0x000fec000383ffff */
.L_x_3728:
        /* <DEDUP_REMOVED lines=13> */
.L_x_4517:


//--------------------- .text._Z30group_norm_nhwc_fwd_sum_kernelI11Fp16IOBf16WLi196EEv26Group_norm_nhwc_fwd_params --------------------------
	.section	.text._Z30group_norm_nhwc_fwd_sum_kernelI11Fp16IOBf16WLi196EEv26Group_norm_nhwc_fwd_params,"ax",@progbits
	.align	128
        .global         _Z30group_norm_nhwc_fwd_sum_kernelI11Fp16IOBf16WLi196EEv26Group_norm_nhwc_fwd_params
        .type           _Z30group_norm_nhwc_fwd_sum_kernelI11Fp16IOBf16WLi196EEv26Group_norm_nhwc_fwd_params,@function
        .size           _Z30group_norm_nhwc_fwd_sum_kernelI11Fp16IOBf16WLi196EEv26Group_norm_nhwc_fwd_params,(.L_x_4518 - _Z30group_norm_nhwc_fwd_sum_kernelI11Fp16IOBf16WLi196EEv26Group_norm_nhwc_fwd_params)
        .other          _Z30group_norm_nhwc_fwd_sum_kernelI11Fp16IOBf16WLi196EEv26Group_norm_nhwc_fwd_params,@"STO_CUDA_ENTRY STV_DEFAULT"
_Z30group_norm_nhwc_fwd_sum_kernelI11Fp16IOBf16WLi196EEv26Group_norm_nhwc_fwd_params:
.text._Z30group_norm_nhwc_fwd_sum_kernelI11Fp16IOBf16WLi196EEv26Group_norm_nhwc_fwd_params:
        /* <DEDUP_REMOVED lines=40> */
.L_x_3731:
        /* <DEDUP_REMOVED lines=26> */
.L_x_3730:
        /* <DEDUP_REMOVED lines=9> */
.L_x_3732:
        /* <DEDUP_REMOVED lines=95> */
.L_x_3729:
        /* <DEDUP_REMOVED lines=88> */
.L_x_3748:
        /* <DEDUP_REMOVED lines=12> */
.L_x_3736:
[----:B------:R-:W-:Y:S05]  /*10e0*/  BSYNC B0 ;  /* 0x0000000000007941 */ /* 0x000fea0003800000 */
.L_x_3735:
[----:B------:R-:W-:-:S13]  /*10f0*/  R2UR UR4, R3 ;  /* 0x00000000030472ca */ /* 0x000fda00000e0000 */
[----:B------:R-:W-:Y:S05]  /*1100*/  BRA.DIV UR4, `(.L_x_3737) ;  /* 0x0000000e04187947 */ /* 0x000fea000b800000 */
[----:B------:R-:W-:Y:S01]  /*1110*/  NOP ;  /* 0x0000000000007918 */ /* 0x000fe20000000000 */
[----:B------:R1:W-:Y:S04]  /*1120*/  STS [R7+0xc0], R12 ;  /* 0x0000c00c07007388 */ /* 0x0003e80000000800 */
[----:B------:R1:W-:Y:S04]  /*1130*/  STS [R7+0xc4], R9 ;  /* 0x0000c40907007388 */ /* 0x0003e80000000800 */
[----:B------:R1:W-:Y:S01]  /*1140*/  STS [R7+0xc8], R8 ;  /* 0x0000c80807007388 */ /* 0x0003e20000000800 */
[----:B------:R-:W-:Y:S01]  /*1150*/  NOP ;  /* 0x0000000000007918 */ /* 0x000fe20000000000 */
.L_x_3752:
        /* <DEDUP_REMOVED lines=12> */
.L_x_3739:
[----:B------:R-:W-:Y:S05]  /*1220*/  BSYNC B0 ;  /* 0x0000000000007941 */ /* 0x000fea0003800000 */
.L_x_3738:
[----:B------:R-:W-:-:S13]  /*1230*/  R2UR UR4, R3 ;  /* 0x00000000030472ca */ /* 0x000fda00000e0000 */
[----:B------:R-:W-:Y:S05]  /*1240*/  BRA.DIV UR4, `(.L_x_3740) ;  /* 0x0000000a04f87947 */ /* 0x000fea000b800000 */
[----:B------:R-:W-:Y:S01]  /*1250*/  NOP ;  /* 0x0000000000007918 */ /* 0x000fe20000000000 */
[----:B------:R2:W-:Y:S04]  /*1260*/  STS [R7+0xc0], R12 ;  /* 0x0000c00c07007388 */ /* 0x0005e80000000800 */
[----:B------:R2:W-:Y:S04]  /*1270*/  STS [R7+0xc4], R9 ;  /* 0x0000c40907007388 */ /* 0x0005e80000000800 */
[----:B------:R2:W-:Y:S01]  /*1280*/  STS [R7+0xc8], R8 ;  /* 0x0000c80807007388 */ /* 0x0005e20000000800 */
[----:B------:R-:W-:Y:S01]  /*1290*/  NOP ;  /* 0x0000000000007918 */ /* 0x000fe20000000000 */
.L_x_3756:
        /* <DEDUP_REMOVED lines=12> */
.L_x_3742:
[----:B------:R-:W-:Y:S05]  /*1360*/  BSYNC B0 ;  /* 0x0000000000007941 */ /* 0x000fea0003800000 */
.L_x_3741:
[----:B------:R-:W-:-:S13]  /*1370*/  R2UR UR4, R3 ;  /* 0x00000000030472ca */ /* 0x000fda00000e0000 */
[----:B------:R-:W-:Y:S05]  /*1380*/  BRA.DIV UR4, `(.L_x_3743) ;  /* 0x0000000a04d87947 */ /* 0x000fea000b800000 */
[----:B------:R-:W-:Y:S01]  /*1390*/  NOP ;  /* 0x0000000000007918 */ /* 0x000fe20000000000 */
[----:B------:R3:W-:Y:S04]  /*13a0*/  STS [R7+0xc0], R12 ;  /* 0x0000c00c07007388 */ /* 0x0007e80000000800 */
[----:B------:R3:W-:Y:S04]  /*13b0*/  STS [R7+0xc4], R9 ;  /* 0x0000c40907007388 */ /* 0x0007e80000000800 */
[----:B------:R3:W-:Y:S01]  /*13c0*/  STS [R7+0xc8], R8 ;  /* 0x0000c80807007388 */ /* 0x0007e20000000800 */
[----:B------:R-:W-:Y:S01]  /*13d0*/  NOP ;  /* 0x0000000000007918 */ /* 0x000fe20000000000 */
.L_x_3760:
        /* <DEDUP_REMOVED lines=12> */
.L_x_3745:
[----:B------:R-:W-:Y:S05]  /*14a0*/  BSYNC B0 ;  /* 0x0000000000007941 */ /* 0x000fea0003800000 */
.L_x_3744:
        /* <DEDUP_REMOVED lines=25> */
.L_x_3766:
        /* <DEDUP_REMOVED lines=76> */
.L_x_3733:
        /* <DEDUP_REMOVED lines=35> */
.L_x_3734:
[----:B0-----:R-:W-:Y:S05]  /*1d30*/  WARPSYNC.COLLECTIVE R3, `(.L_x_3747) ;  /* 0x0000000003087348 */ /* 0x001fea0003c00000 */
[----:B------:R-:W-:Y:S01]  /*1d40*/  NOP ;  /* 0x0000000000007918 */ /* 0x000fe20000000000 */
[----:B0-----:R-:W-:Y:S01]  /*1d50*/  ENDCOLLECTIVE ;  /* 0x000000000000791b */ /* 0x001fe20003800000 */
.L_x_3747:
[----:B------:R-:W-:Y:S05]  /*1d60*/  BRA `(.L_x_3748) ;  /* 0xfffffff000ac7947 */ /* 0x000fea000383ffff */
.L_x_3737:
[----:B------:R-:W-:Y:S01]  /*1d70*/  BSSY B0, `(.L_x_3749) ;  /* 0x0000004000007945 */ /* 0x000fe20003800000 */
[----:B0-----:R-:W-:Y:S05]  /*1d80*/  WARPSYNC.COLLECTIVE R3, `(.L_x_3750) ;  /* 0x0000000003087348 */ /* 0x001fea0003c00000 */
[----:B------:R-:W-:Y:S01]  /*1d90*/  NOP ;  /* 0x0000000000007918 */ /* 0x000fe20000000000 */
[----:B0-----:R-:W-:Y:S01]  /*1da0*/  ENDCOLLECTIVE ;  /* 0x000000000000791b */ /* 0x001fe20003800000 */
.L_x_3750:
[----:B------:R-:W-:Y:S05]  /*1db0*/  BSYNC B0 ;  /* 0x0000000000007941 */ /* 0x000fea0003800000 */
.L_x_3749:
[----:B------:R0:W-:Y:S04]  /*1dc0*/  STS [R7+0xc0], R12 ;  /* 0x0000c00c07007388 */ /* 0x0001e80000000800 */
[----:B------:R0:W-:Y:S04]  /*1dd0*/  STS [R7+0xc4], R9 ;  /* 0x0000c40907007388 */ /* 0x0001e80000000800 */
[----:B------:R0:W-:Y:S02]  /*1de0*/  STS [R7+0xc8], R8 ;  /* 0x0000c80807007388 */ /* 0x0001e40000000800 */
[----:B0-----:R-:W-:Y:S05]  /*1df0*/  WARPSYNC.COLLECTIVE R3, `(.L_x_3751) ;  /* 0x0000000003087348 */ /* 0x001fea0003c00000 */
[----:B------:R-:W-:Y:S01]  /*1e00*/  NOP ;  /* 0x0000000000007918 */ /* 0x000fe20000000000 */
[----:B0-----:R-:W-:Y:S01]  /*1e10*/  ENDCOLLECTIVE ;  /* 0x000000000000791b */ /* 0x001fe20003800000 */
.L_x_3751:
[----:B------:R-:W-:Y:S05]  /*1e20*/  BRA `(.L_x_3752) ;  /* 0xfffffff000cc7947 */ /* 0x000fea000383ffff */
.L_x_3740:
[----:B------:R-:W-:Y:S01]  /*1e30*/  BSSY B0, `(.L_x_3753) ;  /* 0x0000004000007945 */ /* 0x000fe20003800000 */
[----:B01----:R-:W-:Y:S05]  /*1e40*/  WARPSYNC.COLLECTIVE R3, `(.L_x_3754) ;  /* 0x0000000003087348 */ /* 0x003fea0003c00000 */
[----:B------:R-:W-:Y:S01]  /*1e50*/  NOP ;  /* 0x0000000000007918 */ /* 0x000fe20000000000 */
[----:B01----:R-:W-:Y:S01]  /*1e60*/  ENDCOLLECTIVE ;  /* 0x000000000000791b */ /* 0x003fe20003800000 */
.L_x_3754:
[----:B------:R-:W-:Y:S05]  /*1e70*/  BSYNC B0 ;  /* 0x0000000000007941 */ /* 0x000fea0003800000 */
.L_x_3753:
[----:B------:R0:W-:Y:S04]  /*1e80*/  STS [R7+0xc0], R12 ;  /* 0x0000c00c07007388 */ /* 0x0001e80000000800 */
[----:B------:R0:W-:Y:S04]  /*1e90*/  STS [R7+0xc4], R9 ;  /* 0x0000c40907007388 */ /* 0x0001e80000000800 */
[----:B------:R0:W-:Y:S02]  /*1ea0*/  STS [R7+0xc8], R8 ;  /* 0x0000c80807007388 */ /* 0x0001e40000000800 */
[----:B0-----:R-:W-:Y:S05]  /*1eb0*/  WARPSYNC.COLLECTIVE R3, `(.L_x_3755) ;  /* 0x0000000003087348 */ /* 0x001fea0003c00000 */
[----:B------:R-:W-:Y:S01]  /*1ec0*/  NOP ;  /* 0x0000000000007918 */ /* 0x000fe20000000000 */
[----:B0-----:R-:W-:Y:S01]  /*1ed0*/  ENDCOLLECTIVE ;  /* 0x000000000000791b */ /* 0x001fe20003800000 */
.L_x_3755:
[----:B------:R-:W-:Y:S05]  /*1ee0*/  BRA `(.L_x_3756) ;  /* 0xfffffff000ec7947 */ /* 0x000fea000383ffff */
.L_x_3743:
[----:B------:R-:W-:Y:S01]  /*1ef0*/  BSSY B0, `(.L_x_3757) ;  /* 0x0000004000007945 */ /* 0x000fe20003800000 */
[----:B012---:R-:W-:Y:S05]  /*1f00*/  WARPSYNC.COLLECTIVE R3, `(.L_x_3758) ;  /* 0x0000000003087348 */ /* 0x007fea0003c00000 */
[----:B------:R-:W-:Y:S01]  /*1f10*/  NOP ;  /* 0x0000000000007918 */ /* 0x000fe20000000000 */
[----:B012---:R-:W-:Y:S01]  /*1f20*/  ENDCOLLECTIVE ;  /* 0x000000000000791b */ /* 0x007fe20003800000 */
.L_x_3758:
[----:B------:R-:W-:Y:S05]  /*1f30*/  BSYNC B0 ;  /* 0x0000000000007941 */ /* 0x000fea0003800000 */
.L_x_3757:
[----:B------:R0:W-:Y:S04]  /*1f40*/  STS [R7+0xc0], R12 ;  /* 0x0000c00c07007388 */ /* 0x0001e80000000800 */
[----:B------:R0:W-:Y:S04]  /*1f50*/  STS [R7+0xc4], R9 ;  /* 0x0000c40907007388 */ /* 0x0001e80000000800 */
[----:B------:R0:W-:Y:S02]  /*1f60*/  STS [R7+0xc8], R8 ;  /* 0x0000c80807007388 */ /* 0x0001e40000000800 */
[----:B0-----:R-:W-:Y:S05]  /*1f70*/  WARPSYNC.COLLECTIVE R3, `(.L_x_3759) ;  /* 0x0000000003087348 */ /* 0x001fea0003c00000 */
[----:B------:R-:W-:Y:S01]  /*1f80*/  NOP ;  /* 0x0000000000007918 */ /* 0x000fe20000000000 */
[----:B0-----:R-:W-:Y:S01]  /*1f90*/  ENDCOLLECTIVE ;  /* 0x000000000000791b */ /* 0x001fe20003800000 */
.L_x_3759:
[----:B------:R-:W-:Y:S05]  /*1fa0*/  BRA `(.L_x_3760) ;  /* 0xfffffff4000c7947 */ /* 0x000fea000383ffff */
.L_x_3746:
[----:B------:R-:W-:Y:S01]  /*1fb0*/  BSSY B0, `(.L_x_3761) ;  /* 0x0000005000007945 */ /* 0x000fe20003800000 */
[----:B------:R-:W-:-:S13]  /*1fc0*/  ISETP.GE.U32.AND P0, PT, R2, 0x10, PT ;  /* 0x000000100200780c */ /* 0x000fda0003f06070 */
[----:B0123--:R-:W-:Y:S05]  /*1fd0*/  WARPSYNC.COLLECTIVE R3, `(.L_x_3762) ;  /* 0x0000000003087348 */ /* 0x00ffea0003c00000 */
[----:B------:R-:W-:Y:S01]  /*1fe0*/  NOP ;  /* 0x0000000000007918 */ /* 0x000fe20000000000 */
[----:B0123--:R-:W-:Y:S01]  /*1ff0*/  ENDCOLLECTIVE ;  /* 0x000000000000791b */ /* 0x00ffe20003800000 */
.L_x_3762:
[----:B------:R-:W-:Y:S05]  /*2000*/  BSYNC B0 ;  /* 0x0000000000007941 */ /* 0x000fea0003800000 */
.L_x_3761:
[----:B------:R0:W-:Y:S01]  /*2010*/  STS [R7+0xc0], R12 ;  /* 0x0000c00c07007388 */ /* 0x0001e20000000800 */
[----:B------:R-:W-:-:S03]  /*2020*/  ISETP.NE.OR P1, PT, R12, RZ, !P0 ;  /* 0x000000ff0c00720c */ /* 0x000fc60004725670 */
[----:B------:R0:W-:Y:S04]  /*2030*/  STS [R7+0xc4], R9 ;  /* 0x0000c40907007388 */ /* 0x0001e80000000800 */
[----:B------:R0:W-:Y:S06]  /*2040*/  STS [R7+0xc8], R8 ;  /* 0x0000c80807007388 */ /* 0x0001ec0000000800 */
[----:B0-----:R-:W-:Y:S05]  /*2050*/  WARPSYNC.COLLECTIVE R3, `(.L_x_3763) ;  /* 0x0000000003087348 */ /* 0x001fea0003c00000 */
[----:B------:R-:W-:Y:S01]  /*2060*/  NOP ;  /* 0x0000000000007918 */ /* 0x000fe20000000000 */
[----:B0-----:R-:W-:Y:S01]  /*2070*/  ENDCOLLECTIVE ;  /* 0x000000000000791b */ /* 0x001fe20003800000 */
.L_x_3763:
        /* <DEDUP_REMOVED lines=9> */
.L_x_3764:
        /* <DEDUP_REMOVED lines=9> */
.L_x_3765:
[----:B------:R-:W-:Y:S05]  /*21a0*/  BRA `(.L_x_3766) ;  /* 0xfffffff400247947 */ /* 0x000fea000383ffff */
.L_x_3767:
        /* <DEDUP_REMOVED lines=13> */
.L_x_4518:


//--------------------- .text._Z30group_norm_nhwc_fwd_sum_kernelI11Fp16IOBf16WLi168EEv26Group_norm_nhwc_fwd_params --------------------------
	.section	.text._Z30group_norm_nhwc_fwd_sum_kernelI11Fp16IOBf16WLi168EEv26Group_norm_nhwc_fwd_params,"ax",@progbits
	.align	128
        .global         _Z30group_norm_nhwc_fwd_sum_kernelI11Fp16IOBf16WLi168EEv26Group_norm_nhwc_fwd_params
        .type           _Z30group_norm_nhwc_fwd_sum_kernelI11Fp16IOBf16WLi168EEv26Group_norm_nhwc_fwd_params,@function
        .size           _Z30group_norm_nhwc_fwd_sum_kernelI11Fp16IOBf16WLi168EEv26Group_norm_nhwc_fwd_params,(.L_x_4519 - _Z30group_norm_nhwc_fwd_sum_kernelI11Fp16IOBf16WLi168EEv26Group_norm_nhwc_fwd_params)
        .other          _Z30group_norm_nhwc_fwd_sum_kernelI11Fp16IOBf16WLi168EEv26Group_norm_nhwc_fwd_params,@"STO_CUDA_ENTRY STV_DEFAULT"
_Z30group_norm_nhwc_fwd_sum_kernelI11Fp16IOBf16WLi168EEv26Group_norm_nhwc_fwd_params:
.text._Z30group_norm_nhwc_fwd_sum_kernelI11Fp16IOBf16WLi168EEv26Group_norm_nhwc_fwd_params:
        /* <DEDUP_REMOVED lines=40> */
.L_x_3770:
        /* <DEDUP_REMOVED lines=26> */
.L_x_3769:
        /* <DEDUP_REMOVED lines=9> */
.L_x_3771:
        /* <DEDUP_REMOVED lines=95> */
.L_x_3768:
        /* <DEDUP_REMOVED lines=84> */
.L_x_3787:
        /* <DEDUP_REMOVED lines=12> */
.L_x_3775:
[----:B------:R-:W-:Y:S05]  /*10a0*/  BSYNC B0 ;  /* 0x0000000000007941 */ /* 0x000fea0003800000 */
.L_x_3774:
[----:B------:R-:W-:-:S13]  /*10b0*/  R2UR UR5, R3 ;  /* 0x00000000030572ca */ /* 0x000fda00000e0000 */
[----:B------:R-:W-:Y:S05]  /*10c0*/  BRA.DIV UR5, `(.L_x_3776) ;  /* 0x0000000e050c7947 */ /* 0x000fea000b800000 */
[----:B------:R-:W-:Y:S01]  /*10d0*/  NOP ;  /* 0x0000000000007918 */ /* 0x000fe20000000000 */
[----:B------:R1:W-:Y:S04]  /*10e0*/  STS [R9+0xc0], R16 ;  /* 0x0000c01009007388 */ /* 0x0003e80000000800 */
[----:B------:R1:W-:Y:S04]  /*10f0*/  STS [R9+0xc4], R10 ;  /* 0x0000c40a09007388 */ /* 0x0003e80000000800 */
[----:B------:R1:W-:Y:S01]  /*1100*/  STS [R9+0xc8], R11 ;  /* 0x0000c80b09007388 */ /* 0x0003e20000000800 */
[----:B------:R-:W-:Y:S01]  /*1110*/  NOP ;  /* 0x0000000000007918 */ /* 0x000fe20000000000 */
.L_x_3791:
        /* <DEDUP_REMOVED lines=12> */
.L_x_3778:
[----:B------:R-:W-:Y:S05]  /*11e0*/  BSYNC B0 ;  /* 0x0000000000007941 */ /* 0x000fea0003800000 */
.L_x_3777:
[----:B------:R-:W-:-:S13]  /*11f0*/  R2UR UR5, R3 ;  /* 0x00000000030572ca */ /* 0x000fda00000e0000 */
[----:B------:R-:W-:Y:S05]  /*1200*/  BRA.DIV UR5, `(.L_x_3779) ;  /* 0x0000000a05ec7947 */ /* 0x000fea000b800000 */
[----:B------:R-:W-:Y:S01]  /*1210*/  NOP ;  /* 0x0000000000007918 */ /* 0x000fe20000000000 */
[----:B------:R2:W-:Y:S04]  /*1220*/  STS [R9+0xc0], R16 ;  /* 0x0000c01009007388 */ /* 0x0005e80000000800 */
[----:B------:R2:W-:Y:S04]  /*1230*/  STS [R9+0xc4], R10 ;  /* 0x0000c40a09007388 */ /* 0x0005e80000000800 */
[----:B------:R2:W-:Y:S01]  /*1240*/  STS [R9+0xc8], R11 ;  /* 0x0000c80b09007388 */ /* 0x0005e20000000800 */
[----:B------:R-:W-:Y:S01]  /*1250*/  NOP ;  /* 0x0000000000007918 */ /* 0x000fe20000000000 */
.L_x_3795:
        /* <DEDUP_REMOVED lines=12> */
.L_x_3781:
[----:B------:R-:W-:Y:S05]  /*1320*/  BSYNC B0 ;  /* 0x0000000000007941 */ /* 0x000fea0003800000 */
.L_x_3780:
[----:B------:R-:W-:-:S13]  /*1330*/  R2UR UR5, R3 ;  /* 0x00000000030572ca */ /* 0x000fda00000e0000 */
[----:B------:R-:W-:Y:S05]  /*1340*/  BRA.DIV UR5, `(.L_x_3782) ;  /* 0x0000000a05cc7947 */ /* 0x000fea000b800000 */
[----:B------:R-:W-:Y:S01]  /*1350*/  NOP ;  /* 0x0000000000007918 */ /* 0x000fe20000000000 */
[----:B------:R3:W-:Y:S04]  /*1360*/  STS [R9+0xc0], R16 ;  /* 0x0000c01009007388 */ /* 0x0007e80000000800 */
[----:B------:R3:W-:Y:S04]  /*1370*/  STS [R9+0xc4], R10 ;  /* 0x0000c40a09007388 */ /* 0x0007e80000000800 */
[----:B------:R3:W-:Y:S01]  /*1380*/  STS [R9+0xc8], R11 ;  /* 0x0000c80b09007388 */ /* 0x0007e20000000800 */
[----:B------:R-:W-:Y:S01]  /*1390*/  NOP ;  /* 0x0000000000007918 */ /* 0x000fe20000000000 */
.L_x_3799:
        /* <DEDUP_REMOVED lines=12> */
.L_x_3784:
[----:B------:R-:W-:Y:S05]  /*1460*/  BSYNC B0 ;  /* 0x0000000000007941 */ /* 0x000fea0003800000 */
.L_x_3783:
        /* <DEDUP_REMOVED lines=25> */
.L_x_3805:
        /* <DEDUP_REMOVED lines=72> */
.L_x_3772:
        /* <DEDUP_REMOVED lines=36> */
.L_x_3773:
[----:B0-----:R-:W-:Y:S05]  /*1cc0*/  WARPSYNC.COLLECTIVE R3, `(.L_x_3786) ;  /* 0x0000000003087348 */ /* 0x001fea0003c00000 */
[----:B------:R-:W-:Y:S01]  /*1cd0*/  NOP ;  /* 0x0000000000007918 */ /* 0x000fe20000000000 */
[----:B0-----:R-:W-:Y:S01]  /*1ce0*/  ENDCOLLECTIVE ;  /* 0x000000000000791b */ /* 0x001fe20003800000 */
.L_x_3786:
[----:B------:R-:W-:Y:S05]  /*1cf0*/  BRA `(.L_x_3787) ;  /* 0xfffffff000b87947 */ /* 0x000fea000383ffff */
.L_x_3776:
[----:B------:R-:W-:Y:S01]  /*1d00*/  BSSY B0, `(.L_x_3788) ;  /* 0x0000004000007945 */ /* 0x000fe20003800000 */
[----:B0-----:R-:W-:Y:S05]  /*1d10*/  WARPSYNC.COLLECTIVE R3, `(.L_x_3789) ;  /* 0x0000000003087348 */ /* 0x001fea0003c00000 */
[----:B------:R-:W-:Y:S01]  /*1d20*/  NOP ;  /* 0x0000000000007918 */ /* 0x000fe20000000000 */
[----:B0-----:R-:W-:Y:S01]  /*1d30*/  ENDCOLLECTIVE ;  /* 0x000000000000791b */ /* 0x001fe20003800000 */
.L_x_3789:
[----:B------:R-:W-:Y:S05]  /*1d40*/  BSYNC B0 ;  /* 0x0000000000007941 */ /* 0x000fea0003800000 */
.L_x_3788:
[----:B------:R0:W-:Y:S04]  /*1d50*/  STS [R9+0xc0], R16 ;  /* 0x0000c01009007388 */ /* 0x0001e80000000800 */
[----:B------:R0:W-:Y:S04]  /*1d60*/  STS [R9+0xc4], R10 ;  /* 0x0000c40a09007388 */ /* 0x0001e80000000800 */
[----:B------:R0:W-:Y:S02]  /*1d70*/  STS [R9+0xc8], R11 ;  /* 0x0000c80b09007388 */ /* 0x0001e40000000800 */
[----:B0-----:R-:W-:Y:S05]  /*1d80*/  WARPSYNC.COLLECTIVE R3, `(.L_x_3790) ;  /* 0x0000000003087348 */ /* 0x001fea0003c00000 */
[----:B------:R-:W-:Y:S01]  /*1d90*/  NOP ;  /* 0x0000000000007918 */ /* 0x000fe20000000000 */
[----:B0-----:R-:W-:Y:S01]  /*1da0*/  ENDCOLLECTIVE ;  /* 0x000000000000791b */ /* 0x001fe20003800000 */
.L_x_3790:
[----:B------:R-:W-:Y:S05]  /*1db0*/  BRA `(.L_x_3791) ;  /* 0xfffffff000d87947 */ /* 0x000fea000383ffff */
.L_x_3779:
[----:B------:R-:W-:Y:S01]  /*1dc0*/  BSSY B0, `(.L_x_3792) ;  /* 0x0000004000007945 */ /* 0x000fe20003800000 */
[----:B01----:R-:W-:Y:S05]  /*1dd0*/  WARPSYNC.COLLECTIVE R3, `(.L_x_3793) ;  /* 0x0000000003087348 */ /* 0x003fea0003c00000 */
[----:B------:R-:W-:Y:S01]  /*1de0*/  NOP ;  /* 0x0000000000007918 */ /* 0x000fe20000000000 */
[----:B01----:R-:W-:Y:S01]  /*1df0*/  ENDCOLLECTIVE ;  /* 0x000000000000791b */ /* 0x003fe20003800000 */
.L_x_3793:
[----:B------:R-:W-:Y:S05]  /*1e00*/  BSYNC B0 ;  /* 0x0000000000007941 */ /* 0x000fea0003800000 */
.L_x_3792:
[----:B------:R0:W-:Y:S04]  /*1e10*/  STS [R9+0xc0], R16 ;  /* 0x0000c01009007388 */ /* 0x0001e80000000800 */
[----:B------:R0:W-:Y:S04]  /*1e20*/  STS [R9+0xc4], R10 ;  /* 0x0000c40a09007388 */ /* 0x0001e80000000800 */
[----:B------:R0:W-:Y:S02]  /*1e30*/  STS [R9+0xc8], R11 ;  /* 0x0000c80b09007388 */ /* 0x0001e40000000800 */
[----:B0-----:R-:W-:Y:S05]  /*1e40*/  WARPSYNC.COLLECTIVE R3, `(.L_x_3794) ;  /* 0x0000000003087348 */ /* 0x001fea0003c00000 */
[----:B------:R-:W-:Y:S01]  /*1e50*/  NOP ;  /* 0x0000000000007918 */ /* 0x000fe20000000000 */
[----:B0-----:R-:W-:Y:S01]  /*1e60*/  ENDCOLLECTIVE ;  /* 0x000000000000791b */ /* 0x001fe20003800000 */
.L_x_3794:
[----:B------:R-:W-:Y:S05]  /*1e70*/  BRA `(.L_x_3795) ;  /* 0xfffffff000f87947 */ /* 0x000fea000383ffff */
.L_x_3782:
[----:B------:R-:W-:Y:S01]  /*1e80*/  BSSY B0, `(.L_x_3796) ;  /* 0x0000004000007945 */ /* 0x000fe20003800000 */
[----:B012---:R-:W-:Y:S05]  /*1e90*/  WARPSYNC.COLLECTIVE R3, `(.L_x_3797) ;  /* 0x0000000003087348 */ /* 0x007fea0003c00000 */
[----:B------:R-:W-:Y:S01]  /*1ea0*/  NOP ;  /* 0x0000000000007918 */ /* 0x000fe20000000000 */
[----:B012---:R-:W-:Y:S01]  /*1eb0*/  ENDCOLLECTIVE ;  /* 0x000000000000791b */ /* 0x007fe20003800000 */
.L_x_3797:
[----:B------:R-:W-:Y:S05]  /*1ec0*/  BSYNC B0 ;  /* 0x0000000000007941 */ /* 0x000fea0003800000 */
.L_x_3796:
[----:B------:R0:W-:Y:S04]  /*1ed0*/  STS [R9+0xc0], R16 ;  /* 0x0000c01009007388 */ /* 0x0001e80000000800 */
[----:B------:R0:W-:Y:S04]  /*1ee0*/  STS [R9+0xc4], R10 ;  /* 0x0000c40a09007388 */ /* 0x0001e80000000800 */
[----:B------:R0:W-:Y:S02]  /*1ef0*/  STS [R9+0xc8], R11 ;  /* 0x0000c80b09007388 */ /* 0x0001e40000000800 */
[----:B0-----:R-:W-:Y:S05]  /*1f00*/  WARPSYNC.COLLECTIVE R3, `(.L_x_3798) ;  /* 0x0000000003087348 */ /* 0x001fea0003c00000 */
[----:B------:R-:W-:Y:S01]  /*1f10*/  NOP ;  /* 0x0000000000007918 */ /* 0x000fe20000000000 */
[----:B0-----:R-:W-:Y:S01]  /*1f20*/  ENDCOLLECTIVE ;  /* 0x000000000000791b */ /* 0x001fe20003800000 */
.L_x_3798:
[----:B------:R-:W-:Y:S05]  /*1f30*/  BRA `(.L_x_3799) ;  /* 0xfffffff400187947 */ /* 0x000fea000383ffff */
.L_x_3785:
[----:B------:R-:W-:Y:S01]  /*1f40*/  BSSY B0, `(.L_x_3800) ;  /* 0x0000005000007945 */ /* 0x000fe20003800000 */
[----:B------:R-:W-:-:S13]  /*1f50*/  ISETP.GE.U32.AND P0, PT, R2, 0x10, PT ;  /* 0x000000100200780c */ /* 0x000fda0003f06070 */
[----:B0123--:R-:W-:Y:S05]  /*1f60*/  WARPSYNC.COLLECTIVE R3, `(.L_x_3801) ;  /* 0x0000000003087348 */ /* 0x00ffea0003c00000 */
[----:B------:R-:W-:Y:S01]  /*1f70*/  NOP ;  /* 0x0000000000007918 */ /* 0x000fe20000000000 */
[----:B0123--:R-:W-:Y:S01]  /*1f80*/  ENDCOLLECTIVE ;  /* 0x000000000000791b */ /* 0x00ffe20003800000 */
.L_x_3801:
[----:B------:R-:W-:Y:S05]  /*1f90*/  BSYNC B0 ;  /* 0x0000000000007941 */ /* 0x000fea0003800000 */
.L_x_3800:
[----:B------:R0:W-:Y:S01]  /*1fa0*/  STS [R9+0xc0], R16 ;  /* 0x0000c01009007388 */ /* 0x0001e20000000800 */
[----:B------:R-:W-:-:S03]  /*1fb0*/  ISETP.NE.OR P1, PT, R16, RZ, !P0 ;  /* 0x000000ff1000720c */ /* 0x000fc60004725670 */
[----:B------:R0:W-:Y:S04]  /*1fc0*/  STS [R9+0xc4], R10 ;  /* 0x0000c40a09007388 */ /* 0x0001e80000000800 */
[----:B------:R0:W-:Y:S06]  /*1fd0*/  STS [R9+0xc8], R11 ;  /* 0x0000c80b09007388 */ /* 0x0001ec0000000800 */
[----:B0-----:R-:W-:Y:S05]  /*1fe0*/  WARPSYNC.COLLECTIVE R3, `(.L_x_3802) ;  /* 0x0000000003087348 */ /* 0x001fea0003c00000 */
[----:B------:R-:W-:Y:S01]  /*1ff0*/  NOP ;  /* 0x0000000000007918 */ /* 0x000fe20000000000 */
[----:B0-----:R-:W-:Y:S01]  /*2000*/  ENDCOLLECTIVE ;  /* 0x000000000000791b */ /* 0x001fe20003800000 */
.L_x_3802:
        /* <DEDUP_REMOVED lines=9> */
.L_x_3803:
        /* <DEDUP_REMOVED lines=9> */
.L_x_3804:
[----:B------:R-:W-:Y:S05]  /*2130*/  BRA `(.L_x_3805) ;  /* 0xfffffff400307947 */ /* 0x000fea000383ffff */
.L_x_3806:
        /* <DEDUP_REMOVED lines=12> */
.L_x_4519:


//--------------------- .text._Z30group_norm_nhwc_fwd_sum_kernelI11Fp16IOBf16WLi64EEv26Group_norm_nhwc_fwd_params --------------------------
	.section	.text._Z30group_norm_nhwc_fwd_sum_kernelI11Fp16IOBf16WLi64EEv26Group_norm_nhwc_fwd_params,"ax",@progbits
	.align	128
        .global         _Z30group_norm_nhwc_fwd_sum_kernelI11Fp16IOBf16WLi64EEv26Group_norm_nhwc_fwd_params
        .type           _Z30group_norm_nhwc_fwd_sum_kernelI11Fp16IOBf16WLi64EEv26Group_norm_nhwc_fwd_params,@function
        .size           _Z30group_norm_nhwc_fwd_sum_kernelI11Fp16IOBf16WLi64EEv26Group_norm_nhwc_fwd_params,(.L_x_4520 - _Z30group_norm_nhwc_fwd_sum_kernelI11Fp16IOBf16WLi64EEv26Group_norm_nhwc_fwd_params)
        .other          _Z30group_norm_nhwc_fwd_sum_kernelI11Fp16IOBf16WLi64EEv26Group_norm_nhwc_fwd_params,@"STO_CUDA_ENTRY STV_DEFAULT"
_Z30group_norm_nhwc_fwd_sum_kernelI11Fp16IOBf16WLi64EEv26Group_norm_nhwc_fwd_params:
.text._Z30group_norm_nhwc_fwd_sum_kernelI11Fp16IOBf16WLi64EEv26Group_norm_nhwc_fwd_params:
        /* <DEDUP_REMOVED lines=40> */
.L_x_3809:
        /* <DEDUP_REMOVED lines=27> */
.L_x_3808:
        /* <DEDUP_REMOVED lines=14> */
.L_x_3810:
        /* <DEDUP_REMOVED lines=94> */
.L_x_3807:
        /* <DEDUP_REMOVED lines=99> */
.L_x_3831:
        /* <DEDUP_REMOVED lines=13> */
.L_x_3811:
        /* <DEDUP_REMOVED lines=34> */
.L_x_3812:
        /* <DEDUP_REMOVED lines=9> */
.L_x_3813:
[----:B------:R-:W-:Y:S01]  /*14a0*/  IMAD.MOV.U32 R22, RZ, RZ, R15 ;  /* 0x000000ffff167224 */ /* 0x000fe200078e000f */
[----:B------:R-:W-:-:S07]  /*14b0*/  MOV R17, R19 ;  /* 0x0000001300117202 */ /* 0x000fce0000000f00 */
[----:B------:R-:W-:Y:S05]  /*14c0*/  WARPSYNC.COLLECTIVE R21, `(.L_x_3814) ;  /* 0x0000000015087348 */ /* 0x000fea0003c00000 */
[----:B------:R0:W1:Y:S02]  /*14d0*/  SHFL.UP P0, R19, R22, R23, R24 ;  /* 0x0400001716137389 */ /* 0x0000640000000018 */
[----:B01----:R-:W-:Y:S01]  /*14e0*/  ENDCOLLECTIVE ;  /* 0x000000000000791b */ /* 0x003fe20003800000 */
.L_x_3814:
[----:B------:R-:W-:Y:S01]  /*14f0*/  @P3 IADD3 R0, R0, R17, RZ ;  /* 0x0000001100003210 */ /* 0x000fe20007ffe0ff */
[----:B------:R-:W-:Y:S01]  /*1500*/  IMAD.MOV.U32 R22, RZ, RZ, R16 ;  /* 0x000000ffff167224 */ /* 0x000fe200078e0010 */
[----:B------:R-:W-:-:S07]  /*1510*/  MOV R18, R19 ;  /* 0x0000001300127202 */ /* 0x000fce0000000f00 */
[----:B------:R-:W-:Y:S05]  /*1520*/  WARPSYNC.COLLECTIVE R21, `(.L_x_3815) ;  /* 0x0000000015087348 */ /* 0x000fea0003c00000 */
[----:B------:R0:W1:Y:S02]  /*1530*/  SHFL.UP P0, R19, R22, R23, R24 ;  /* 0x0400001716137389 */ /* 0x0000640000000018 */
[----:B01----:R-:W-:Y:S01]  /*1540*/  ENDCOLLECTIVE ;  /* 0x000000000000791b */ /* 0x003fe20003800000 */
.L_x_3815:
        /* <DEDUP_REMOVED lines=9> */
.L_x_3816:
[----:B------:R-:W-:Y:S02]  /*15e0*/  ISETP.GE.AND P3, PT, R14, 0x2, PT ;  /* 0x000000020e00780c */ /* 0x000fe40003f66270 */
[----:B------:R-:W-:Y:S02]  /*15f0*/  ISETP.NE.AND P2, PT, R0, RZ, PT ;  /* 0x000000ff0000720c */ /* 0x000fe40003f45270 */
[----:B------:R-:W-:Y:S01]  /*1600*/  MOV R22, R15 ;  /* 0x0000000f00167202 */ /* 0x000fe20000000f00 */
[----:B------:R-:W-:-:S10]  /*1610*/  IMAD.MOV.U32 R17, RZ, RZ, R19 ;  /* 0x000000ffff117224 */ /* 0x000fd400078e0013 */
[----:B------:R-:W-:Y:S05]  /*1620*/  WARPSYNC.COLLECTIVE R21, `(.L_x_3817) ;  /* 0x0000000015087348 */ /* 0x000fea0003c00000 */
[----:B------:R0:W1:Y:S02]  /*1630*/  SHFL.UP P0, R19, R22, R23, R24 ;  /* 0x0400001716137389 */ /* 0x0000640000000018 */
[----:B01----:R-:W-:Y:S01]  /*1640*/  ENDCOLLECTIVE ;  /* 0x000000000000791b */ /* 0x003fe20003800000 */
.L_x_3817:
[----:B------:R-:W-:Y:S01]  /*1650*/  @P3 IMAD.IADD R0, R0, 0x1, R17 ;  /* 0x0000000100003824 */ /* 0x000fe200078e0211 */
[----:B------:R-:W-:Y:S01]  /*1660*/  MOV R22, R16 ;  /* 0x0000001000167202 */ /* 0x000fe20000000f00 */
[----:B------:R-:W-:-:S07]  /*1670*/  IMAD.MOV.U32 R18, RZ, RZ, R19 ;  /* 0x000000ffff127224 */ /* 0x000fce00078e0013 */
[----:B------:R-:W-:Y:S05]  /*1680*/  WARPSYNC.COLLECTIVE R21, `(.L_x_3818) ;  /* 0x0000000015087348 */ /* 0x000fea0003c00000 */
[----:B------:R0:W1:Y:S02]  /*1690*/  SHFL.UP P0, R19, R22, R23, R24 ;  /* 0x0400001716137389 */ /* 0x0000640000000018 */
[----:B01----:R-:W-:Y:S01]  /*16a0*/  ENDCOLLECTIVE ;  /* 0x000000000000791b */ /* 0x003fe20003800000 */
.L_x_3818:
        /* <DEDUP_REMOVED lines=9> */
.L_x_3819:
[----:B------:R-:W-:Y:S02]  /*1740*/  ISETP.GE.AND P3, PT, R14, 0x4, PT ;  /* 0x000000040e00780c */ /* 0x000fe40003f66270 */
[----:B------:R-:W-:Y:S01]  /*1750*/  ISETP.NE.AND P2, PT, R0, RZ, PT ;  /* 0x000000ff0000720c */ /* 0x000fe20003f45270 */
[----:B------:R-:W-:Y:S01]  /*1760*/  IMAD.MOV.U32 R22, RZ, RZ, R15 ;  /* 0x000000ffff167224 */ /* 0x000fe200078e000f */
[----:B------:R-:W-:-:S11]  /*1770*/  MOV R17, R19 ;  /* 0x0000001300117202 */ /* 0x000fd60000000f00 */
[----:B------:R-:W-:Y:S05]  /*1780*/  WARPSYNC.COLLECTIVE R21, `(.L_x_3820) ;  /* 0x0000000015087348 */ /* 0x000fea0003c00000 */
[----:B------:R0:W1:Y:S02]  /*1790*/  SHFL.UP P0, R19, R22, R23, R24 ;  /* 0x0400001716137389 */ /* 0x0000640000000018 */
[----:B01----:R-:W-:Y:S01]  /*17a0*/  ENDCOLLECTIVE ;  /* 0x000000000000791b */ /* 0x003fe20003800000 */
.L_x_3820:
[----:B------:R-:W-:Y:S01]  /*17b0*/  @P3 IADD3 R0, R0, R17, RZ ;  /* 0x0000001100003210 */ /* 0x000fe20007ffe0ff */
[----:B------:R-:W-:Y:S01]  /*17c0*/  IMAD.MOV.U32 R22, RZ, RZ, R16 ;  /* 0x000000ffff167224 */ /* 0x000fe200078e0010 */
[----:B------:R-:W-:-:S07]  /*17d0*/  MOV R18, R19 ;  /* 0x0000001300127202 */ /* 0x000fce0000000f00 */
[----:B------:R-:W-:Y:S05]  /*17e0*/  WARPSYNC.COLLECTIVE R21, `(.L_x_3821) ;  /* 0x0000000015087348 */ /* 0x000fea0003c00000 */
[----:B------:R0:W1:Y:S02]  /*17f0*/  SHFL.UP P0, R19, R22, R23, R24 ;  /* 0x0400001716137389 */ /* 0x0000640000000018 */
[----:B01----:R-:W-:Y:S01]  /*1800*/  ENDCOLLECTIVE ;  /* 0x000000000000791b */ /* 0x003fe20003800000 */
.L_x_3821:
        /* <DEDUP_REMOVED lines=9> */
.L_x_3822:
[----:B------:R-:W-:Y:S02]  /*18a0*/  ISETP.GE.AND P3, PT, R14, 0x8, PT ;  /* 0x000000080e00780c */ /* 0x000fe40003f66270 */
[----:B------:R-:W-:Y:S02]  /*18b0*/  ISETP.NE.AND P2, PT, R0, RZ, PT ;  /* 0x000000ff0000720c */ /* 0x000fe40003f45270 */
[----:B------:R-:W-:Y:S01]  /*18c0*/  MOV R22, R15 ;  /* 0x0000000f00167202 */ /* 0x000fe20000000f00 */
[----:B------:R-:W-:-:S10]  /*18d0*/  IMAD.MOV.U32 R17, RZ, RZ, R19 ;  /* 0x000000ffff117224 */ /* 0x000fd400078e0013 */
[----:B------:R-:W-:Y:S05]  /*18e0*/  WARPSYNC.COLLECTIVE R21, `(.L_x_3823) ;  /* 0x0000000015087348 */ /* 0x000fea0003c00000 */
[----:B------:R0:W1:Y:S02]  /*18f0*/  SHFL.UP P0, R19, R22, R23, R24 ;  /* 0x0400001716137389 */ /* 0x0000640000000018 */
[----:B01----:R-:W-:Y:S01]  /*1900*/  ENDCOLLECTIVE ;  /* 0x000000000000791b */ /* 0x003fe20003800000 */
.L_x_3823:
[----:B------:R-:W-:Y:S01]  /*1910*/  @P3 IMAD.IADD R0, R0, 0x1, R17 ;  /* 0x0000000100003824 */ /* 0x000fe200078e0211 */
[----:B------:R-:W-:Y:S01]  /*1920*/  MOV R22, R16 ;  /* 0x0000001000167202 */ /* 0x000fe20000000f00 */
[----:B------:R-:W-:-:S07]  /*1930*/  IMAD.MOV.U32 R18, RZ, RZ, R19 ;  /* 0x000000ffff127224 */ /* 0x000fce00078e0013 */
[----:B------:R-:W-:Y:S05]  /*1940*/  WARPSYNC.COLLECTIVE R21, `(.L_x_3824) ;  /* 0x0000000015087348 */ /* 0x000fea0003c00000 */
[----:B------:R0:W1:Y:S02]  /*1950*/  SHFL.UP P0, R19, R22, R23, R24 ;  /* 0x0400001716137389 */ /* 0x0000640000000018 */
[----:B01----:R-:W-:Y:S01]  /*1960*/  ENDCOLLECTIVE ;  /* 0x000000000000791b */ /* 0x003fe20003800000 */
.L_x_3824:
        /* <DEDUP_REMOVED lines=9> */
.L_x_3825:
[----:B------:R-:W-:Y:S01]  /*1a00*/  ISETP.GE.AND P2, PT, R14, 0x10, PT ;  /* 0x000000100e00780c */ /* 0x000fe20003f46270 */
[----:B------:R-:W-:Y:S01]  /*1a10*/  IMAD.MOV.U32 R22, RZ, RZ, R15 ;  /* 0x000000ffff167224 */ /* 0x000fe200078e000f */
[----:B------:R-:W-:-:S11]  /*1a20*/  MOV R17, R19 ;  /* 0x0000001300117202 */ /* 0x000fd60000000f00 */
[----:B------:R-:W-:Y:S05]  /*1a30*/  WARPSYNC.COLLECTIVE R21, `(.L_x_3826) ;  /* 0x0000000015087348 */ /* 0x000fea0003c00000 */
[----:B------:R0:W1:Y:S02]  /*1a40*/  SHFL.UP P0, R19, R22, R23, R24 ;  /* 0x0400001716137389 */ /* 0x0000640000000018 */
[----:B01----:R-:W-:Y:S01]  /*1a50*/  ENDCOLLECTIVE ;  /* 0x000000000000791b */ /* 0x003fe20003800000 */
.L_x_3826:
[----:B------:R-:W-:Y:S01]  /*1a60*/  IMAD.MOV.U32 R22, RZ, RZ, R16 ;  /* 0x000000ffff167224 */ /* 0x000fe200078e0010 */
[----:B------:R-:W-:-:S07]  /*1a70*/  MOV R18, R19 ;  /* 0x0000001300127202 */ /* 0x000fce0000000f00 */
[----:B------:R-:W-:Y:S05]  /*1a80*/  WARPSYNC.COLLECTIVE R21, `(.L_x_3827) ;  /* 0x0000000015087348 */ /* 0x000fea0003c00000 */
[----:B------:R0:W1:Y:S02]  /*1a90*/  SHFL.UP P0, R19, R22, R23, R24 ;  /* 0x0400001716137389 */ /* 0x0000640000000018 */
[----:B01----:R-:W-:Y:S01]  /*1aa0*/  ENDCOLLECTIVE ;  /* 0x000000000000791b */ /* 0x003fe20003800000 */
.L_x_3827:
        /* <DEDUP_REMOVED lines=11> */
.L_x_3828:
[----:B------:R-:W-:Y:S01]  /*1b60*/  MOV R22, R15 ;  /* 0x0000000f00167202 */ /* 0x000fe20000000f00 */
[----:B------:R-:W-:-:S07]  /*1b70*/  IMAD.MOV.U32 R17, RZ, RZ, R19 ;  /* 0x000000ffff117224 */ /* 0x000fce00078e0013 */
[----:B------:R-:W-:Y:S05]  /*1b80*/  WARPSYNC.COLLECTIVE R21, `(.L_x_3829) ;  /* 0x0000000015087348 */ /* 0x000fea0003c00000 */
[----:B------:R0:W1:Y:S02]  /*1b90*/  SHFL.UP P0, R19, R22, R23, R24 ;  /* 0x0400001716137389 */ /* 0x0000640000000018 */
[----:B01----:R-:W-:Y:S01]  /*1ba0*/  ENDCOLLECTIVE ;  /* 0x000000000000791b */ /* 0x003fe20003800000 */
.L_x_3829:
[----:B------:R-:W-:Y:S01]  /*1bb0*/  MOV R22, R16 ;  /* 0x0000001000167202 */ /* 0x000fe20000000f00 */
[----:B------:R-:W-:-:S07]  /*1bc0*/  IMAD.MOV.U32 R14, RZ, RZ, R19 ;  /* 0x000000ffff0e7224 */ /* 0x000fce00078e0013 */
[----:B------:R-:W-:Y:S05]  /*1bd0*/  WARPSYNC.COLLECTIVE R21, `(.L_x_3830) ;  /* 0x0000000015087348 */ /* 0x000fea0003c00000 */
[----:B------:R0:W1:Y:S02]  /*1be0*/  SHFL.UP P0, R19, R22, R23, R24 ;  /* 0x0400001716137389 */ /* 0x0000640000000018 */
[----:B01----:R-:W-:Y:S01]  /*1bf0*/  ENDCOLLECTIVE ;  /* 0x000000000000791b */ /* 0x003fe20003800000 */
.L_x_3830:
[----:B------:R-:W-:Y:S05]  /*1c00*/  BRA `(.L_x_3831) ;  /* 0xfffffff400447947 */ /* 0x000fea000383ffff */
.L_x_3832:
        /* <DEDUP_REMOVED lines=15> */
.L_x_4520:


//--------------------- .text._Z30group_norm_nhwc_fwd_sum_kernelI11Fp16IOBf16WLi128EEv26Group_norm_nhwc_fwd_params --------------------------
	.section	.text._Z30group_norm_nhwc_fwd_sum_kernelI11Fp16IOBf16WLi128EEv26Group_norm_nhwc_fwd_params,"ax",@progbits
	.align	128
        .global         _Z30group_norm_nhwc_fwd_sum_kernelI11Fp16IOBf16WLi128EEv26Group_norm_nhwc_fwd_params
        .type           _Z30group_norm_nhwc_fwd_sum_kernelI11Fp16IOBf16WLi128EEv26Group_norm_nhwc_fwd_params,@function
        .size           _Z30group_norm_nhwc_fwd_sum_kernelI11Fp16IOBf16WLi128EEv26Group_norm_nhwc_fwd_params,(.L_x_4521 - _Z30group_norm_nhwc_fwd_sum_kernelI11Fp16IOBf16WLi128EEv26Group_norm_nhwc_fwd_params)
        .other          _Z30group_norm_nhwc_fwd_sum_kernelI11Fp16IOBf16WLi128EEv26Group_norm_nhwc_fwd_params,@"STO_CUDA_ENTRY STV_DEFAULT"
_Z30group_norm_nhwc_fwd_sum_kernelI11Fp16IOBf16WLi128EEv26Group_norm_nhwc_fwd_params:
.text._Z30group_norm_nhwc_fwd_sum_kernelI11Fp16IOBf16WLi128EEv26Group_norm_nhwc_fwd_params:
        /* <DEDUP_REMOVED lines=40> */
.L_x_3835:
        /* <DEDUP_REMOVED lines=27> */
.L_x_3834:
        /* <DEDUP_REMOVED lines=14> */
.L_x_3836:
        /* <DEDUP_REMOVED lines=94> */
.L_x_3833:
        /* <DEDUP_REMOVED lines=123> */
.L_x_3857:
        /* <DEDUP_REMOVED lines=28> */
.L_x_3837:
        /* <DEDUP_REMOVED lines=36> */
.L_x_3838:
        /* <DEDUP_REMOVED lines=9> */
.L_x_3839:
[----:B------:R-:W-:Y:S02]  /*1730*/  ISETP.GE.AND P6, PT, R24, 0x8, PT ;  /* 0x000000081800780c */ /* 0x000fe40003fc6270 */
[----:B------:R-:W-:Y:S01]  /*1740*/  MOV R11, R22 ;  /* 0x00000016000b7202 */ /* 0x000fe20000000f00 */
[----:B------:R-:W-:-:S10]  /*1750*/  IMAD.MOV.U32 R26, RZ, RZ, R27 ;  /* 0x000000ffff1a7224 */ /* 0x000fd400078e001b */
[----:B------:R-:W-:Y:S05]  /*1760*/  WARPSYNC.COLLECTIVE R0, `(.L_x_3840) ;  /* 0x0000000000087348 */ /* 0x000fea0003c00000 */
[----:B------:R0:W1:Y:S02]  /*1770*/  SHFL.UP P0, R27, R11, R2, R9 ;  /* 0x040000020b1b7389 */ /* 0x0000640000000009 */
[----:B01----:R-:W-:Y:S01]  /*1780*/  ENDCOLLECTIVE ;  /* 0x000000000000791b */ /* 0x003fe20003800000 */
.L_x_3840:
[----:B------:R-:W-:Y:S01]  /*1790*/  @P5 IMAD.IADD R23, R23, 0x1, R26 ;  /* 0x0000000117175824 */ /* 0x000fe200078e021a */
[----:B------:R-:W-:Y:S01]  /*17a0*/  MOV R11, R4 ;  /* 0x00000004000b7202 */ /* 0x000fe20000000f00 */
[----:B------:R-:W-:-:S07]  /*17b0*/  IMAD.MOV.U32 R25, RZ, RZ, R27 ;  /* 0x000000ffff197224 */ /* 0x000fce00078e001b */
[----:B------:R-:W-:Y:S05]  /*17c0*/  WARPSYNC.COLLECTIVE R0, `(.L_x_3841) ;  /* 0x0000000000087348 */ /* 0x000fea0003c00000 */
[----:B------:R0:W1:Y:S02]  /*17d0*/  SHFL.UP P0, R27, R11, R2, R9 ;  /* 0x040000020b1b7389 */ /* 0x0000640000000009 */
[----:B01----:R-:W-:Y:S01]  /*17e0*/  ENDCOLLECTIVE ;  /* 0x000000000000791b */ /* 0x003fe20003800000 */
.L_x_3841:
        /* <DEDUP_REMOVED lines=9> */
.L_x_3842:
[----:B------:R-:W-:Y:S02]  /*1880*/  ISETP.GE.AND P5, PT, R24, 0x2, PT ;  /* 0x000000021800780c */ /* 0x000fe40003fa6270 */
[----:B------:R-:W-:Y:S01]  /*1890*/  ISETP.NE.AND P4, PT, R23, RZ, PT ;  /* 0x000000ff1700720c */ /* 0x000fe20003f85270 */
[----:B------:R-:W-:Y:S01]  /*18a0*/  IMAD.MOV.U32 R11, RZ, RZ, R22 ;  /* 0x000000ffff0b7224 */ /* 0x000fe200078e0016 */
[----:B------:R-:W-:-:S11]  /*18b0*/  MOV R26, R27 ;  /* 0x0000001b001a7202 */ /* 0x000fd60000000f00 */
[----:B------:R-:W-:Y:S05]  /*18c0*/  WARPSYNC.COLLECTIVE R0, `(.L_x_3843) ;  /* 0x0000000000087348 */ /* 0x000fea0003c00000 */
[----:B------:R0:W1:Y:S02]  /*18d0*/  SHFL.UP P0, R27, R11, R2, R9 ;  /* 0x040000020b1b7389 */ /* 0x0000640000000009 */
[----:B01----:R-:W-:Y:S01]  /*18e0*/  ENDCOLLECTIVE ;  /* 0x000000000000791b */ /* 0x003fe20003800000 */
.L_x_3843:
[----:B------:R-:W-:Y:S01]  /*18f0*/  @P5 IADD3 R23, R23, R26, RZ ;  /* 0x0000001a17175210 */ /* 0x000fe20007ffe0ff */
[----:B------:R-:W-:Y:S01]  /*1900*/  IMAD.MOV.U32 R11, RZ, RZ, R4 ;  /* 0x000000ffff0b7224 */ /* 0x000fe200078e0004 */
[----:B------:R-:W-:-:S07]  /*1910*/  MOV R25, R27 ;  /* 0x0000001b00197202 */ /* 0x000fce0000000f00 */
[----:B------:R-:W-:Y:S05]  /*1920*/  WARPSYNC.COLLECTIVE R0, `(.L_x_3844) ;  /* 0x0000000000087348 */ /* 0x000fea0003c00000 */
[----:B------:R0:W1:Y:S02]  /*1930*/  SHFL.UP P0, R27, R11, R2, R9 ;  /* 0x040000020b1b7389 */ /* 0x0000640000000009 */
[----:B01----:R-:W-:Y:S01]  /*1940*/  ENDCOLLECTIVE ;  /* 0x000000000000791b */ /* 0x003fe20003800000 */
.L_x_3844:
        /* <DEDUP_REMOVED lines=9> */
.L_x_3845:
[----:B------:R-:W-:Y:S02]  /*19e0*/  ISETP.GE.AND P5, PT, R24, 0x4, PT ;  /* 0x000000041800780c */ /* 0x000fe40003fa6270 */
[----:B------:R-:W-:Y:S02]  /*19f0*/  ISETP.NE.AND P4, PT, R23, RZ, PT ;  /* 0x000000ff1700720c */ /* 0x000fe40003f85270 */
[----:B------:R-:W-:Y:S01]  /*1a00*/  MOV R11, R22 ;  /* 0x00000016000b7202 */ /* 0x000fe20000000f00 */
[----:B------:R-:W-:-:S10]  /*1a10*/  IMAD.MOV.U32 R26, RZ, RZ, R27 ;  /* 0x000000ffff1a7224 */ /* 0x000fd400078e001b */
[----:B------:R-:W-:Y:S05]  /*1a20*/  WARPSYNC.COLLECTIVE R0, `(.L_x_3846) ;  /* 0x0000000000087348 */ /* 0x000fea0003c00000 */
[----:B------:R0:W1:Y:S02]  /*1a30*/  SHFL.UP P0, R27, R11, R2, R9 ;  /* 0x040000020b1b7389 */ /* 0x0000640000000009 */
[----:B01----:R-:W-:Y:S01]  /*1a40*/  ENDCOLLECTIVE ;  /* 0x000000000000791b */ /* 0x003fe20003800000 */
.L_x_3846:
[----:B------:R-:W-:Y:S01]  /*1a50*/  @P5 IMAD.IADD R23, R23, 0x1, R26 ;  /* 0x0000000117175824 */ /* 0x000fe200078e021a */
[----:B------:R-:W-:Y:S01]  /*1a60*/  MOV R11, R4 ;  /* 0x00000004000b7202 */ /* 0x000fe20000000f00 */
[----:B------:R-:W-:-:S07]  /*1a70*/  IMAD.MOV.U32 R25, RZ, RZ, R27 ;  /* 0x000000ffff197224 */ /* 0x000fce00078e001b */
[----:B------:R-:W-:Y:S05]  /*1a80*/  WARPSYNC.COLLECTIVE R0, `(.L_x_3847) ;  /* 0x0000000000087348 */ /* 0x000fea0003c00000 */
[----:B------:R0:W1:Y:S02]  /*1a90*/  SHFL.UP P0, R27, R11, R2, R9 ;  /* 0x040000020b1b7389 */ /* 0x0000640000000009 */
[----:B01----:R-:W-:Y:S01]  /*1aa0*/  ENDCOLLECTIVE ;  /* 0x000000000000791b */ /* 0x003fe20003800000 */
.L_x_3847:
        /* <DEDUP_REMOVED lines=9> */
.L_x_3848:
        /* <DEDUP_REMOVED lines=8> */
.L_x_3849:
[----:B------:R-:W-:Y:S01]  /*1bc0*/  @P6 IADD3 R23, R23, R26, RZ ;  /* 0x0000001a17176210 */ /* 0x000fe20007ffe0ff */
[----:B------:R-:W-:Y:S01]  /*1bd0*/  IMAD.MOV.U32 R11, RZ, RZ, R4 ;  /* 0x000000ffff0b7224 */ /* 0x000fe200078e0004 */
[----:B------:R-:W-:-:S07]  /*1be0*/  MOV R25, R27 ;  /* 0x0000001b00197202 */ /* 0x000fce0000000f00 */
[----:B------:R-:W-:Y:S05]  /*1bf0*/  WARPSYNC.COLLECTIVE R0, `(.L_x_3850) ;  /* 0x0000000000087348 */ /* 0x000fea0003c00000 */
[----:B------:R0:W1:Y:S02]  /*1c00*/  SHFL.UP P0, R27, R11, R2, R9 ;  /* 0x040000020b1b7389 */ /* 0x0000640000000009 */
[----:B01----:R-:W-:Y:S01]  /*1c10*/  ENDCOLLECTIVE ;  /* 0x000000000000791b */ /* 0x003fe20003800000 */
.L_x_3850:
        /* <DEDUP_REMOVED lines=9> */
.L_x_3851:
[----:B------:R-:W-:Y:S01]  /*1cb0*/  ISETP.NE.AND P5, PT, R23, RZ, PT ;  /* 0x000000ff1700720c */ /* 0x000fe20003fa5270 */
[----:B------:R-:W-:Y:S02]  /*1cc0*/  IMAD.MOV.U32 R11, RZ, RZ, R22 ;  /* 0x000000ffff0b7224 */ /* 0x000fe400078e0016 */
[----:B------:R-:W-:-:S10]  /*1cd0*/  IMAD.MOV.U32 R26, RZ, RZ, R27 ;  /* 0x000000ffff1a7224 */ /* 0x000fd400078e001b */
[----:B------:R-:W-:Y:S05]  /*1ce0*/  WARPSYNC.COLLECTIVE R0, `(.L_x_3852) ;  /* 0x0000000000087348 */ /* 0x000fea0003c00000 */
[----:B------:R0:W1:Y:S02]  /*1cf0*/  SHFL.UP P0, R27, R11, R2, R9 ;  /* 0x040000020b1b7389 */ /* 0x0000640000000009 */
[----:B01----:R-:W-:Y:S01]  /*1d00*/  ENDCOLLECTIVE ;  /* 0x000000000000791b */ /* 0x003fe20003800000 */
.L_x_3852:
[----:B------:R-:W-:Y:S01]  /*1d10*/  @P4 IADD3 R23, R23, R26, RZ ;  /* 0x0000001a17174210 */ /* 0x000fe20007ffe0ff */
[----:B------:R-:W-:Y:S01]  /*1d20*/  IMAD.MOV.U32 R11, RZ, RZ, R4 ;  /* 0x000000ffff0b7224 */ /* 0x000fe200078e0004 */
[----:B------:R-:W-:-:S07]  /*1d30*/  MOV R25, R27 ;  /* 0x0000001b00197202 */ /* 0x000fce0000000f00 */
[----:B------:R-:W-:Y:S05]  /*1d40*/  WARPSYNC.COLLECTIVE R0, `(.L_x_3853) ;  /* 0x0000000000087348 */ /* 0x000fea0003c00000 */
[----:B------:R0:W1:Y:S02]  /*1d50*/  SHFL.UP P0, R27, R11, R2, R9 ;  /* 0x040000020b1b7389 */ /* 0x0000640000000009 */
[----:B01----:R-:W-:Y:S01]  /*1d60*/  ENDCOLLECTIVE ;  /* 0x000000000000791b */ /* 0x003fe20003800000 */
.L_x_3853:
        /* <DEDUP_REMOVED lines=9> */
.L_x_3854:
[----:B------:R-:W-:Y:S01]  /*1e00*/  IMAD.MOV.U32 R11, RZ, RZ, R22 ;  /* 0x000000ffff0b7224 */ /* 0x000fe200078e0016 */
[----:B------:R-:W-:-:S07]  /*1e10*/  MOV R25, R27 ;  /* 0x0000001b00197202 */ /* 0x000fce0000000f00 */
[----:B------:R-:W-:Y:S05]  /*1e20*/  WARPSYNC.COLLECTIVE R0, `(.L_x_3855) ;  /* 0x0000000000087348 */ /* 0x000fea0003c00000 */
[----:B------:R0:W1:Y:S02]  /*1e30*/  SHFL.UP P0, R27, R11, R2, R9 ;  /* 0x040000020b1b7389 */ /* 0x0000640000000009 */
[----:B01----:R-:W-:Y:S01]  /*1e40*/  ENDCOLLECTIVE ;  /* 0x000000000000791b */ /* 0x003fe20003800000 */
.L_x_3855:
[----:B------:R-:W-:Y:S01]  /*1e50*/  IMAD.MOV.U32 R11, RZ, RZ, R4 ;  /* 0x000000ffff0b7224 */ /* 0x000fe200078e0004 */
[----:B------:R-:W-:-:S07]  /*1e60*/  MOV R22, R27 ;  /* 0x0000001b00167202 */ /* 0x000fce0000000f00 */
[----:B------:R-:W-:Y:S05]  /*1e70*/  WARPSYNC.COLLECTIVE R0, `(.L_x_3856) ;  /* 0x0000000000087348 */ /* 0x000fea0003c00000 */
[----:B------:R0:W1:Y:S02]  /*1e80*/  SHFL.UP P0, R27, R11, R2, R9 ;  /* 0x040000020b1b7389 */ /* 0x0000640000000009 */
[----:B01----:R-:W-:Y:S01]  /*1e90*/  ENDCOLLECTIVE ;  /* 0x000000000000791b */ /* 0x003fe20003800000 */
.L_x_3856:
[----:B------:R-:W-:Y:S02]  /*1ea0*/  MOV R4, R27 ;  /* 0x0000001b00047202 */ /* 0x000fe40000000f00 */
[----:B------:R-:W-:-:S05]  /*1eb0*/  LEA R27, R6, R3, 0x18 ;  /* 0x00000003061b7211 */ /* 0x000fca00078ec0ff */
[----:B------:R-:W-:Y:S01]  /*1ec0*/  IMAD R27, R24, 0x3c, R27 ;  /* 0x0000003c181b7824 */ /* 0x000fe200078e021b */
[----:B------:R-:W-:Y:S06]  /*1ed0*/  BRA `(.L_x_3857) ;  /* 0xfffffff000f07947 */ /* 0x000fec000383ffff */
.L_x_3858:
        /* <DEDUP_REMOVED lines=10> */
.L_x_4521:


//--------------------- .text._Z30group_norm_nhwc_fwd_sum_kernelI11Fp16IOBf16WLi192EEv26Group_norm_nhwc_fwd_params --------------------------
	.section	.text._Z30group_norm_nhwc_fwd_sum_kernelI11Fp16IOBf16WLi192EEv26Group_norm_nhwc_fwd_params,"ax",@progbits
	.align	128
        .global         _Z30group_norm_nhwc_fwd_sum_kernelI11Fp16IOBf16WLi192EEv26Group_norm_nhwc_fwd_params
        .type           _Z30group_norm_nhwc_fwd_sum_kernelI11Fp16IOBf16WLi192EEv26Group_norm_nhwc_fwd_params,@function
        .size           _Z30group_norm_nhwc_fwd_sum_kernelI11Fp16IOBf16WLi192EEv26Group_norm_nhwc_fwd_params,(.L_x_4522 - _Z30group_norm_nhwc_fwd_sum_kernelI11Fp16IOBf16WLi192EEv26Group_norm_nhwc_fwd_params)
        .other          _Z30group_norm_nhwc_fwd_sum_kernelI11Fp16IOBf16WLi192EEv26Group_norm_nhwc_fwd_params,@"STO_CUDA_ENTRY STV_DEFAULT"
_Z30group_norm_nhwc_fwd_sum_kernelI11Fp16IOBf16WLi192EEv26Group_norm_nhwc_fwd_params:
.text._Z30group_norm_nhwc_fwd_sum_kernelI11Fp16IOBf16WLi192EEv26Group_norm_nhwc_fwd_params:
        /* <DEDUP_REMOVED lines=40> */
.L_x_3861:
        /* <DEDUP_REMOVED lines=27> */
.L_x_3860:
        /* <DEDUP_REMOVED lines=14> */
.L_x_3862:
        /* <DEDUP_REMOVED lines=94> */
.L_x_3859:
        /* <DEDUP_REMOVED lines=140> */
.L_x_3884:
        /* <DEDUP_REMOVED lines=48> */
.L_x_3864:
[----:B------:R-:W-:Y:S05]  /*16b0*/  BSYNC B0 ;  /* 0x0000000000007941 */ /* 0x000fea0003800000 */
.L_x_3863:
        /* <DEDUP_REMOVED lines=44> */
.L_x_3865:
        /* <DEDUP_REMOVED lines=8> */
.L_x_3866:
[----:B------:R-:W-:Y:S01]  /*1a00*/  MOV R23, R24 ;  /* 0x0000001800177202 */ /* 0x000fe20000000f00 */
[----:B------:R-:W-:-:S07]  /*1a10*/  IMAD.MOV.U32 R0, RZ, RZ, R28 ;  /* 0x000000ffff007224 */ /* 0x000fce00078e001c */
[----:B------:R-:W-:Y:S05]  /*1a20*/  WARPSYNC.COLLECTIVE R26, `(.L_x_3867) ;  /* 0x000000001a087348 */ /* 0x000fea0003c00000 */
[----:B------:R0:W1:Y:S02]  /*1a30*/  SHFL.UP P0, R28, R23, R22, R25 ;  /* 0x04000016171c7389 */ /* 0x0000640000000019 */
[----:B01----:R-:W-:Y:S01]  /*1a40*/  ENDCOLLECTIVE ;  /* 0x000000000000791b */ /* 0x003fe20003800000 */
.L_x_3867:
[----:B------:R-:W-:Y:S01]  /*1a50*/  IMAD.MOV.U32 R23, RZ, RZ, R2 ;  /* 0x000000ffff177224 */ /* 0x000fe200078e0002 */
[----:B------:R-:W-:Y:S01]  /*1a60*/  ISETP.GE.AND P0, PT, R29, 0x1, PT ;  /* 0x000000011d00780c */ /* 0x000fe20003f06270 */
[----:B------:R-:W-:-:S12]  /*1a70*/  FADD.FTZ R28, R24, R28 ;  /* 0x0000001c181c7221 */ /* 0x000fd80000010000 */
[----:B------:R-:W-:-:S07]  /*1a80*/  @P0 FSEL R24, R28, R24, !P6 ;  /* 0x000000181c180208 */ /* 0x000fce0007000000 */
[----:B------:R-:W-:Y:S05]  /*1a90*/  WARPSYNC.COLLECTIVE R26, `(.L_x_3868) ;  /* 0x000000001a087348 */ /* 0x000fea0003c00000 */
[----:B------:R0:W1:Y:S02]  /*1aa0*/  SHFL.UP P0, R28, R23, R22, R25 ;  /* 0x04000016171c7389 */ /* 0x0000640000000019 */
[----:B01----:R-:W-:Y:S01]  /*1ab0*/  ENDCOLLECTIVE ;  /* 0x000000000000791b */ /* 0x003fe20003800000 */
.L_x_3868:
        /* <DEDUP_REMOVED lines=11> */
.L_x_3869:
[----:B------:R-:W-:Y:S01]  /*1b70*/  MOV R23, R24 ;  /* 0x0000001800177202 */ /* 0x000fe20000000f00 */
[----:B------:R-:W-:-:S07]  /*1b80*/  IMAD.MOV.U32 R0, RZ, RZ, R28 ;  /* 0x000000ffff007224 */ /* 0x000fce00078e001c */
[----:B------:R-:W-:Y:S05]  /*1b90*/  WARPSYNC.COLLECTIVE R26, `(.L_x_3870) ;  /* 0x000000001a087348 */ /* 0x000fea0003c00000 */
[----:B------:R0:W1:Y:S02]  /*1ba0*/  SHFL.UP P0, R28, R23, R22, R25 ;  /* 0x04000016171c7389 */ /* 0x0000640000000019 */
[----:B01----:R-:W-:Y:S01]  /*1bb0*/  ENDCOLLECTIVE ;  /* 0x000000000000791b */ /* 0x003fe20003800000 */
.L_x_3870:
[----:B------:R-:W-:Y:S01]  /*1bc0*/  IMAD.MOV.U32 R23, RZ, RZ, R2 ;  /* 0x000000ffff177224 */ /* 0x000fe200078e0002 */
[----:B------:R-:W-:Y:S01]  /*1bd0*/  ISETP.GE.AND P0, PT, R29, 0x2, PT ;  /* 0x000000021d00780c */ /* 0x000fe20003f06270 */
[----:B------:R-:W-:-:S12]  /*1be0*/  FADD.FTZ R28, R24, R28 ;  /* 0x0000001c181c7221 */ /* 0x000fd80000010000 */
[----:B------:R-:W-:-:S07]  /*1bf0*/  @P0 FSEL R24, R28, R24, !P6 ;  /* 0x000000181c180208 */ /* 0x000fce0007000000 */
[----:B------:R-:W-:Y:S05]  /*1c00*/  WARPSYNC.COLLECTIVE R26, `(.L_x_3871) ;  /* 0x000000001a087348 */ /* 0x000fea0003c00000 */
[----:B------:R0:W1:Y:S02]  /*1c10*/  SHFL.UP P0, R28, R23, R22, R25 ;  /* 0x04000016171c7389 */ /* 0x0000640000000019 */
[----:B01----:R-:W-:Y:S01]  /*1c20*/  ENDCOLLECTIVE ;  /* 0x000000000000791b */ /* 0x003fe20003800000 */
.L_x_3871:
        /* <DEDUP_REMOVED lines=11> */
.L_x_3872:
[----:B------:R-:W-:Y:S01]  /*1ce0*/  IMAD.MOV.U32 R23, RZ, RZ, R24 ;  /* 0x000000ffff177224 */ /* 0x000fe200078e0018 */
[----:B------:R-:W-:-:S07]  /*1cf0*/  MOV R0, R28 ;  /* 0x0000001c00007202 */ /* 0x000fce0000000f00 */
[----:B------:R-:W-:Y:S05]  /*1d00*/  WARPSYNC.COLLECTIVE R26, `(.L_x_3873) ;  /* 0x000000001a087348 */ /* 0x000fea0003c00000 */
[----:B------:R0:W1:Y:S02]  /*1d10*/  SHFL.UP P0, R28, R23, R22, R25 ;  /* 0x04000016171c7389 */ /* 0x0000640000000019 */
[----:B01----:R-:W-:Y:S01]  /*1d20*/  ENDCOLLECTIVE ;  /* 0x000000000000791b */ /* 0x003fe20003800000 */
.L_x_3873:
[----:B------:R-:W-:Y:S02]  /*1d30*/  MOV R23, R2 ;  /* 0x0000000200177202 */ /* 0x000fe40000000f00 */
[----:B------:R-:W-:Y:S01]  /*1d40*/  ISETP.GE.AND P0, PT, R29, 0x4, PT ;  /* 0x000000041d00780c */ /* 0x000fe20003f06270 */
[----:B------:R-:W-:-:S12]  /*1d50*/  FADD.FTZ R28, R24, R28 ;  /* 0x0000001c181c7221 */ /* 0x000fd80000010000 */
[----:B------:R-:W-:-:S07]  /*1d60*/  @P0 FSEL R24, R28, R24, !P6 ;  /* 0x000000181c180208 */ /* 0x000fce0007000000 */
[----:B------:R-:W-:Y:S05]  /*1d70*/  WARPSYNC.COLLECTIVE R26, `(.L_x_3874) ;  /* 0x000000001a087348 */ /* 0x000fea0003c00000 */
[----:B------:R0:W1:Y:S02]  /*1d80*/  SHFL.UP P0, R28, R23, R22, R25 ;  /* 0x04000016171c7389 */ /* 0x0000640000000019 */
[----:B01----:R-:W-:Y:S01]  /*1d90*/  ENDCOLLECTIVE ;  /* 0x000000000000791b */ /* 0x003fe20003800000 */
.L_x_3874:
        /* <DEDUP_REMOVED lines=11> */
.L_x_3875:
[----:B------:R-:W-:Y:S01]  /*1e50*/  MOV R23, R24 ;  /* 0x0000001800177202 */ /* 0x000fe20000000f00 */
[----:B------:R-:W-:-:S07]  /*1e60*/  IMAD.MOV.U32 R0, RZ, RZ, R28 ;  /* 0x000000ffff007224 */ /* 0x000fce00078e001c */
[----:B------:R-:W-:Y:S05]  /*1e70*/  WARPSYNC.COLLECTIVE R26, `(.L_x_3876) ;  /* 0x000000001a087348 */ /* 0x000fea0003c00000 */
[----:B------:R0:W1:Y:S02]  /*1e80*/  SHFL.UP P0, R28, R23, R22, R25 ;  /* 0x04000016171c7389 */ /* 0x0000640000000019 */
[----:B01----:R-:W-:Y:S01]  /*1e90*/  ENDCOLLECTIVE ;  /* 0x000000000000791b */ /* 0x003fe20003800000 */
.L_x_3876:
[----:B------:R-:W-:Y:S01]  /*1ea0*/  IMAD.MOV.U32 R23, RZ, RZ, R2 ;  /* 0x000000ffff177224 */ /* 0x000fe200078e0002 */
[----:B------:R-:W-:Y:S01]  /*1eb0*/  ISETP.GE.AND P0, PT, R29, 0x8, PT ;  /* 0x000000081d00780c */ /* 0x000fe20003f06270 */
[----:B------:R-:W-:-:S12]  /*1ec0*/  FADD.FTZ R28, R24, R28 ;  /* 0x0000001c181c7221 */ /* 0x000fd80000010000 */
[----:B------:R-:W-:-:S07]  /*1ed0*/  @P0 FSEL R24, R28, R24, !P6 ;  /* 0x000000181c180208 */ /* 0x000fce0007000000 */
[----:B------:R-:W-:Y:S05]  /*1ee0*/  WARPSYNC.COLLECTIVE R26, `(.L_x_3877) ;  /* 0x000000001a087348 */ /* 0x000fea0003c00000 */
[----:B------:R0:W1:Y:S02]  /*1ef0*/  SHFL.UP P0, R28, R23, R22, R25 ;  /* 0x04000016171c7389 */ /* 0x0000640000000019 */
[----:B01----:R-:W-:Y:S01]  /*1f00*/  ENDCOLLECTIVE ;  /* 0x000000000000791b */ /* 0x003fe20003800000 */
.L_x_3877:
        /* <DEDUP_REMOVED lines=11> */
.L_x_3878:
[----:B------:R-:W-:Y:S01]  /*1fc0*/  IMAD.MOV.U32 R23, RZ, RZ, R24 ;  /* 0x000000ffff177224 */ /* 0x000fe200078e0018 */
[----:B------:R-:W-:-:S13]  /*1fd0*/  ISETP.GE.AND P0, PT, R29, 0x10, PT ;  /* 0x000000101d00780c */ /* 0x000fda0003f06270 */
[----:B------:R-:W-:-:S07]  /*1fe0*/  @P0 IADD3 R27, R27, R28, RZ ;  /* 0x0000001c1b1b0210 */ /* 0x000fce0007ffe0ff */
[----:B------:R-:W-:Y:S05]  /*1ff0*/  WARPSYNC.COLLECTIVE R26, `(.L_x_3879) ;  /* 0x000000001a087348 */ /* 0x000fea0003c00000 */
[----:B------:R0:W1:Y:S02]  /*2000*/  SHFL.UP P0, R28, R23, R22, R25 ;  /* 0x04000016171c7389 */ /* 0x0000640000000019 */
[----:B01----:R-:W-:Y:S01]  /*2010*/  ENDCOLLECTIVE ;  /* 0x000000000000791b */ /* 0x003fe20003800000 */
.L_x_3879:
[----:B------:R-:W-:Y:S01]  /*2020*/  IMAD.MOV.U32 R23, RZ, RZ, R2 ;  /* 0x000000ffff177224 */ /* 0x000fe200078e0002 */
[----:B------:R-:W-:-:S07]  /*2030*/  MOV R0, R28 ;  /* 0x0000001c00007202 */ /* 0x000fce0000000f00 */
[----:B------:R-:W-:Y:S05]  /*2040*/  WARPSYNC.COLLECTIVE R26, `(.L_x_3880) ;  /* 0x000000001a087348 */ /* 0x000fea0003c00000 */
[----:B------:R0:W1:Y:S02]  /*2050*/  SHFL.UP P0, R28, R23, R22, R25 ;  /* 0x04000016171c7389 */ /* 0x0000640000000019 */
[----:B01----:R-:W-:Y:S01]  /*2060*/  ENDCOLLECTIVE ;  /* 0x000000000000791b */ /* 0x003fe20003800000 */
.L_x_3880:
        /* <DEDUP_REMOVED lines=12> */
.L_x_3881:
[----:B------:R-:W-:Y:S01]  /*2130*/  MOV R23, R24 ;  /* 0x0000001800177202 */ /* 0x000fe20000000f00 */
[----:B------:R-:W-:-:S07]  /*2140*/  IMAD.MOV.U32 R29, RZ, RZ, R28 ;  /* 0x000000ffff1d7224 */ /* 0x000fce00078e001c */
[----:B------:R-:W-:Y:S05]  /*2150*/  WARPSYNC.COLLECTIVE R26, `(.L_x_3882) ;  /* 0x000000001a087348 */ /* 0x000fea0003c00000 */
[----:B------:R0:W1:Y:S02]  /*2160*/  SHFL.UP P0, R28, R23, R22, R25 ;  /* 0x04000016171c7389 */ /* 0x0000640000000019 */
[----:B01----:R-:W-:Y:S01]  /*2170*/  ENDCOLLECTIVE ;  /* 0x000000000000791b */ /* 0x003fe20003800000 */
.L_x_3882:
[----:B------:R-:W-:Y:S01]  /*2180*/  MOV R23, R2 ;  /* 0x0000000200177202 */ /* 0x000fe20000000f00 */
[----:B------:R-:W-:-:S07]  /*2190*/  IMAD.MOV.U32 R24, RZ, RZ, R28 ;  /* 0x000000ffff187224 */ /* 0x000fce00078e001c */
[----:B------:R-:W-:Y:S05]  /*21a0*/  WARPSYNC.COLLECTIVE R26, `(.L_x_3883) ;  /* 0x000000001a087348 */ /* 0x000fea0003c00000 */
[----:B------:R0:W1:Y:S02]  /*21b0*/  SHFL.UP P0, R28, R23, R22, R25 ;  /* 0x04000016171c7389 */ /* 0x0000640000000019 */
[----:B01----:R-:W-:Y:S01]  /*21c0*/  ENDCOLLECTIVE ;  /* 0x000000000000791b */ /* 0x003fe20003800000 */
.L_x_3883:
[----:B------:R-:W-:Y:S05]  /*21d0*/  BRA `(.L_x_3884) ;  /* 0xfffffff000747947 */ /* 0x000fea000383ffff */
.L_x_3885:
        /* <DEDUP_REMOVED lines=10> */
.L_x_4522:


//--------------------- .text._Z30group_norm_nhwc_fwd_sum_kernelI11Fp16IOBf16WLi448EEv26Group_norm_nhwc_fwd_params --------------------------
	.section	.text._Z30group_norm_nhwc_fwd_sum_kernelI11Fp16IOBf16WLi448EEv26Group_norm_nhwc_fwd_params,"ax",@progbits
	.align	128
        .global         _Z30group_norm_nhwc_fwd_sum_kernelI11Fp16IOBf16WLi448EEv26Group_norm_nhwc_fwd_params
        .type           _Z30group_norm_nhwc_fwd_sum_kernelI11Fp16IOBf16WLi448EEv26Group_norm_nhwc_fwd_params,@function
        .size           _Z30group_norm_nhwc_fwd_sum_kernelI11Fp16IOBf16WLi448EEv26Group_norm_nhwc_fwd_params,(.L_x_4523 - _Z30group_norm_nhwc_fwd_sum_kernelI11Fp16IOBf16WLi448EEv26Group_norm_nhwc_fwd_params)
        .other          _Z30group_norm_nhwc_fwd_sum_kernelI11Fp16IOBf16WLi448EEv26Group_norm_nhwc_fwd_params,@"STO_CUDA_ENTRY STV_DEFAULT"
_Z30group_norm_nhwc_fwd_sum_kernelI11Fp16IOBf16WLi448EEv26Group_norm_nhwc_fwd_params:
.text._Z30group_norm_nhwc_fwd_sum_kernelI11Fp16IOBf16WLi448EEv26Group_norm_nhwc_fwd_params:
        /* <DEDUP_REMOVED lines=42> */
.L_x_3888:
        /* <DEDUP_REMOVED lines=25> */
.L_x_3887:
        /* <DEDUP_REMOVED lines=14> */
.L_x_3889:
        /* <DEDUP_REMOVED lines=98> */
.L_x_3886:
        /* <DEDUP_REMOVED lines=219> */
.L_x_3911:
        /* <DEDUP_REMOVED lines=114> */
.L_x_3891:
[----:B------:R-:W-:Y:S05]  /*2000*/  BSYNC B0 ;  /* 0x0000000000007941 */ /* 0x000fea0003800000 */
.L_x_3890:
        /* <DEDUP_REMOVED lines=45> */
.L_x_3892:
        /* <DEDUP_REMOVED lines=11> */
.L_x_3893:
[----:B------:R-:W-:Y:S01]  /*2390*/  MOV R3, R4 ;  /* 0x0000000400037202 */ /* 0x000fe20000000f00 */
[----:B------:R-:W-:Y:S02]  /*23a0*/  IMAD.MOV.U32 R52, RZ, RZ, R0 ;  /* 0x000000ffff347224 */ /* 0x000fe400078e0000 */
[----:B------:R-:W-:Y:S02]  /*23b0*/  IMAD.MOV.U32 R0, RZ, RZ, 0x1 ;  /* 0x00000001ff007424 */ /* 0x000fe400078e00ff */
[----:B------:R-:W-:-:S07]  /*23c0*/  @P1 IMAD.IADD R5, R5, 0x1, R52 ;  /* 0x0000000105051824 */ /* 0x000fce00078e0234 */
[----:B------:R-:W-:Y:S05]  /*23d0*/  WARPSYNC.COLLECTIVE R50, `(.L_x_3894) ;  /* 0x0000000032087348 */ /* 0x000fea0003c00000 */
[----:B------:R0:W1:Y:S02]  /*23e0*/  SHFL.UP P6, R0, R3, R0, R49 ;  /* 0x0400000003007389 */ /* 0x00006400000c0031 */
[----:B01----:R-:W-:Y:S01]  /*23f0*/  ENDCOLLECTIVE ;  /* 0x000000000000791b */ /* 0x003fe20003800000 */
.L_x_3894:
[----:B------:R-:W-:Y:S01]  /*2400*/  FADD.FTZ R3, R4, R0 ;  /* 0x0000000004037221 */ /* 0x000fe20000010000 */
[----:B------:R-:W-:-:S04]  /*2410*/  HFMA2.MMA R0, -RZ, RZ, 0, 5.9604644775390625e-08 ;  /* 0x00000001ff007435 */ /* 0x000fc800000001ff */
[----:B------:R-:W-:Y:S01]  /*2420*/  @P1 FSEL R4, R3, R4, !P0 ;  /* 0x0000000403041208 */ /* 0x000fe20004000000 */
[----:B------:R-:W-:-:S07]  /*2430*/  IMAD.MOV.U32 R3, RZ, RZ, R2 ;  /* 0x000000ffff037224 */ /* 0x000fce00078e0002 */
[----:B------:R-:W-:Y:S05]  /*2440*/  WARPSYNC.COLLECTIVE R50, `(.L_x_3895) ;  /* 0x0000000032087348 */ /* 0x000fea0003c00000 */
[----:B------:R0:W1:Y:S02]  /*2450*/  SHFL.UP P6, R0, R3, R0, R49 ;  /* 0x0400000003007389 */ /* 0x00006400000c0031 */
[----:B01----:R-:W-:Y:S01]  /*2460*/  ENDCOLLECTIVE ;  /* 0x000000000000791b */ /* 0x003fe20003800000 */
.L_x_3895:
        /* <DEDUP_REMOVED lines=11> */
.L_x_3896:
[----:B------:R-:W-:Y:S01]  /*2520*/  IMAD.MOV.U32 R3, RZ, RZ, R4 ;  /* 0x000000ffff037224 */ /* 0x000fe200078e0004 */
[----:B------:R-:W-:Y:S01]  /*2530*/  MOV R52, R0 ;  /* 0x0000000000347202 */ /* 0x000fe20000000f00 */
[----:B------:R-:W-:-:S03]  /*2540*/  IMAD.MOV.U32 R0, RZ, RZ, 0x2 ;  /* 0x00000002ff007424 */ /* 0x000fc600078e00ff */
[----:B------:R-:W-:-:S07]  /*2550*/  @P0 IADD3 R5, R5, R52, RZ ;  /* 0x0000003405050210 */ /* 0x000fce0007ffe0ff */
[----:B------:R-:W-:Y:S05]  /*2560*/  WARPSYNC.COLLECTIVE R50, `(.L_x_3897) ;  /* 0x0000000032087348 */ /* 0x000fea0003c00000 */
[----:B------:R0:W1:Y:S02]  /*2570*/  SHFL.UP P6, R0, R3, R0, R49 ;  /* 0x0400000003007389 */ /* 0x00006400000c0031 */
[----:B01----:R-:W-:Y:S01]  /*2580*/  ENDCOLLECTIVE ;  /* 0x000000000000791b */ /* 0x003fe20003800000 */
.L_x_3897:
[----:B------:R-:W-:Y:S01]  /*2590*/  FADD.FTZ R3, R4, R0 ;  /* 0x0000000004037221 */ /* 0x000fe20000010000 */
[----:B------:R-:W-:-:S04]  /*25a0*/  IMAD.MOV.U32 R0, RZ, RZ, 0x2 ;  /* 0x00000002ff007424 */ /* 0x000fc800078e00ff */
[----:B------:R-:W-:Y:S02]  /*25b0*/  @P0 FSEL R4, R3, R4, !P1 ;  /* 0x0000000403040208 */ /* 0x000fe40004800000 */
[----:B------:R-:W-:-:S07]  /*25c0*/  MOV R3, R2 ;  /* 0x0000000200037202 */ /* 0x000fce0000000f00 */
[----:B------:R-:W-:Y:S05]  /*25d0*/  WARPSYNC.COLLECTIVE R50, `(.L_x_3898) ;  /* 0x0000000032087348 */ /* 0x000fea0003c00000 */
[----:B------:R0:W1:Y:S02]  /*25e0*/  SHFL.UP P6, R0, R3, R0, R49 ;  /* 0x0400000003007389 */ /* 0x00006400000c0031 */
[----:B01----:R-:W-:Y:S01]  /*25f0*/  ENDCOLLECTIVE ;  /* 0x000000000000791b */ /* 0x003fe20003800000 */
.L_x_3898:
        /* <DEDUP_REMOVED lines=11> */
.L_x_3899:
[----:B------:R-:W-:Y:S02]  /*26b0*/  IMAD.MOV.U32 R3, RZ, RZ, R4 ;  /* 0x000000ffff037224 */ /* 0x000fe400078e0004 */
[----:B------:R-:W-:Y:S01]  /*26c0*/  IMAD.MOV.U32 R52, RZ, RZ, R0 ;  /* 0x000000ffff347224 */ /* 0x000fe200078e0000 */
[----:B------:R-:W-:-:S03]  /*26d0*/  MOV R0, 0x4 ;  /* 0x0000000400007802 */ /* 0x000fc60000000f00 */
[----:B------:R-:W-:-:S07]  /*26e0*/  @P0 IMAD.IADD R5, R5, 0x1, R52 ;  /* 0x0000000105050824 */ /* 0x000fce00078e0234 */
[----:B------:R-:W-:Y:S05]  /*26f0*/  WARPSYNC.COLLECTIVE R50, `(.L_x_3900) ;  /* 0x0000000032087348 */ /* 0x000fea0003c00000 */
[----:B------:R0:W1:Y:S02]  /*2700*/  SHFL.UP P6, R0, R3, R0, R49 ;  /* 0x0400000003007389 */ /* 0x00006400000c0031 */
[----:B01----:R-:W-:Y:S01]  /*2710*/  ENDCOLLECTIVE ;  /* 0x000000000000791b */ /* 0x003fe20003800000 */
.L_x_3900:
[----:B------:R-:W-:Y:S01]  /*2720*/  FADD.FTZ R3, R4, R0 ;  /* 0x0000000004037221 */ /* 0x000fe20000010000 */
[----:B------:R-:W-:-:S04]  /*2730*/  IMAD.MOV.U32 R0, RZ, RZ, 0x4 ;  /* 0x00000004ff007424 */ /* 0x000fc800078e00ff */
[----:B------:R-:W-:Y:S01]  /*2740*/  @P0 FSEL R4, R3, R4, !P1 ;  /* 0x0000000403040208 */ /* 0x000fe20004800000 */
[----:B------:R-:W-:-:S07]  /*2750*/  IMAD.MOV.U32 R3, RZ, RZ, R2 ;  /* 0x000000ffff037224 */ /* 0x000fce00078e0002 */
[----:B------:R-:W-:Y:S05]  /*2760*/  WARPSYNC.COLLECTIVE R50, `(.L_x_3901) ;  /* 0x0000000032087348 */ /* 0x000fea0003c00000 */
[----:B------:R0:W1:Y:S02]  /*2770*/  SHFL.UP P6, R0, R3, R0, R49 ;  /* 0x0400000003007389 */ /* 0x00006400000c0031 */
[----:B01----:R-:W-:Y:S01]  /*2780*/  ENDCOLLECTIVE ;  /* 0x000000000000791b */ /* 0x003fe20003800000 */
.L_x_3901:
        /* <DEDUP_REMOVED lines=11> */
.L_x_3902:
[----:B------:R-:W-:Y:S01]  /*2840*/  MOV R3, R4 ;  /* 0x0000000400037202 */ /* 0x000fe20000000f00 */
[----:B------:R-:W-:Y:S02]  /*2850*/  IMAD.MOV.U32 R52, RZ, RZ, R0 ;  /* 0x000000ffff347224 */ /* 0x000fe400078e0000 */
[----:B------:R-:W-:Y:S02]  /*2860*/  IMAD.MOV.U32 R0, RZ, RZ, 0x8 ;  /* 0x00000008ff007424 */ /* 0x000fe400078e00ff */
[----:B------:R-:W-:-:S07]  /*2870*/  @P0 IMAD.IADD R5, R5, 0x1, R52 ;  /* 0x0000000105050824 */ /* 0x000fce00078e0234 */
[----:B------:R-:W-:Y:S05]  /*2880*/  WARPSYNC.COLLECTIVE R50, `(.L_x_3903) ;  /* 0x0000000032087348 */ /* 0x000fea0003c00000 */
[----:B------:R0:W1:Y:S02]  /*2890*/  SHFL.UP P6, R0, R3, R0, R49 ;  /* 0x0400000003007389 */ /* 0x00006400000c0031 */
[----:B01----:R-:W-:Y:S01]  /*28a0*/  ENDCOLLECTIVE ;  /* 0x000000000000791b */ /* 0x003fe20003800000 */
.L_x_3903:
[----:B------:R-:W-:Y:S01]  /*28b0*/  FADD.FTZ R3, R4, R0 ;  /* 0x0000000004037221 */ /* 0x000fe20000010000 */
[----:B------:R-:W-:-:S04]  /*28c0*/  HFMA2.MMA R0, -RZ, RZ, 0, 4.76837158203125e-07 ;  /* 0x00000008ff007435 */ /* 0x000fc800000001ff */
[----:B------:R-:W-:Y:S01]  /*28d0*/  @P0 FSEL R4, R3, R4, !P1 ;  /* 0x0000000403040208 */ /* 0x000fe20004800000 */
[----:B------:R-:W-:-:S07]  /*28e0*/  IMAD.MOV.U32 R3, RZ, RZ, R2 ;  /* 0x000000ffff037224 */ /* 0x000fce00078e0002 */
[----:B------:R-:W-:Y:S05]  /*28f0*/  WARPSYNC.COLLECTIVE R50, `(.L_x_3904) ;  /* 0x0000000032087348 */ /* 0x000fea0003c00000 */
[----:B------:R0:W1:Y:S02]  /*2900*/  SHFL.UP P6, R0, R3, R0, R49 ;  /* 0x0400000003007389 */ /* 0x00006400000c0031 */
[----:B01----:R-:W-:Y:S01]  /*2910*/  ENDCOLLECTIVE ;  /* 0x000000000000791b */ /* 0x003fe20003800000 */
.L_x_3904:
        /* <DEDUP_REMOVED lines=11> */
.L_x_3905:
        /* <DEDUP_REMOVED lines=8> */
.L_x_3906:
[----:B------:R-:W-:Y:S02]  /*2a50*/  IMAD.MOV.U32 R3, RZ, RZ, R2 ;  /* 0x000000ffff037224 */ /* 0x000fe400078e0002 */
[----:B------:R-:W-:Y:S01]  /*2a60*/  IMAD.MOV.U32 R52, RZ, RZ, R0 ;  /* 0x000000ffff347224 */ /* 0x000fe200078e0000 */
[----:B------:R-:W-:-:S07]  /*2a70*/  MOV R0, 0x10 ;  /* 0x0000001000007802 */ /* 0x000fce0000000f00 */
[----:B------:R-:W-:Y:S05]  /*2a80*/  WARPSYNC.COLLECTIVE R50, `(.L_x_3907) ;  /* 0x0000000032087348 */ /* 0x000fea0003c00000 */
[----:B------:R0:W1:Y:S02]  /*2a90*/  SHFL.UP P6, R0, R3, R0, R49 ;  /* 0x0400000003007389 */ /* 0x00006400000c0031 */
[----:B01----:R-:W-:Y:S01]  /*2aa0*/  ENDCOLLECTIVE ;  /* 0x000000000000791b */ /* 0x003fe20003800000 */
.L_x_3907:
        /* <DEDUP_REMOVED lines=11> */
.L_x_3908:
        /* <DEDUP_REMOVED lines=8> */
.L_x_3909:
[----:B------:R-:W-:Y:S02]  /*2be0*/  IMAD.MOV.U32 R3, RZ, RZ, R2 ;  /* 0x000000ffff037224 */ /* 0x000fe400078e0002 */
[----:B------:R-:W-:Y:S01]  /*2bf0*/  IMAD.MOV.U32 R4, RZ, RZ, R0 ;  /* 0x000000ffff047224 */ /* 0x000fe200078e0000 */
[----:B------:R-:W-:-:S11]  /*2c00*/  HFMA2.MMA R0, -RZ, RZ, 0, 5.9604644775390625e-08 ;  /* 0x00000001ff007435 */ /* 0x000fd600000001ff */
[----:B------:R-:W-:Y:S05]  /*2c10*/  WARPSYNC.COLLECTIVE R50, `(.L_x_3910) ;  /* 0x0000000032087348 */ /* 0x000fea0003c00000 */
[----:B------:R0:W1:Y:S02]  /*2c20*/  SHFL.UP P6, R0, R3, R0, R49 ;  /* 0x0400000003007389 */ /* 0x00006400000c0031 */
[----:B01----:R-:W-:Y:S01]  /*2c30*/  ENDCOLLECTIVE ;  /* 0x000000000000791b */ /* 0x003fe20003800000 */
.L_x_3910:
[----:B------:R-:W-:Y:S01]  /*2c40*/  IMAD.MOV.U32 R2, RZ, RZ, R0 ;  /* 0x000000ffff027224 */ /* 0x000fe200078e0000 */
[----:B------:R-:W-:Y:S06]  /*2c50*/  BRA `(.L_x_3911) ;  /* 0xffffffec00207947 */ /* 0x000fec000383ffff */
.L_x_3912:
        /* <DEDUP_REMOVED lines=10> */
.L_x_4523:


//--------------------- .text._Z30group_norm_nhwc_fwd_sum_kernelI11Fp16IOBf16WLi256EEv26Group_norm_nhwc_fwd_params --------------------------
	.section	.text._Z30group_norm_nhwc_fwd_sum_kernelI11Fp16IOBf16WLi256EEv26Group_norm_nhwc_fwd_params,"ax",@progbits
	.align	128
        .global         _Z30group_norm_nhwc_fwd_sum_kernelI11Fp16IOBf16WLi256EEv26Group_norm_nhwc_fwd_params
        .type           _Z30group_norm_nhwc_fwd_sum_kernelI11Fp16IOBf16WLi256EEv26Group_norm_nhwc_fwd_params,@function
        .size           _Z30group_norm_nhwc_fwd_sum_kernelI11Fp16IOBf16WLi256EEv26Group_norm_nhwc_fwd_params,(.L_x_4524 - _Z30group_norm_nhwc_fwd_sum_kernelI11Fp16IOBf16WLi256EEv26Group_norm_nhwc_fwd_params)
        .other          _Z30group_norm_nhwc_fwd_sum_kernelI11Fp16IOBf16WLi256EEv26Group_norm_nhwc_fwd_params,@"STO_CUDA_ENTRY STV_DEFAULT"
_Z30group_norm_nhwc_fwd_sum_kernelI11Fp16IOBf16WLi256EEv26Group_norm_nhwc_fwd_params:
.text._Z30group_norm_nhwc_fwd_sum_kernelI11Fp16IOBf16WLi256EEv26Group_norm_nhwc_fwd_params:
        /* <DEDUP_REMOVED lines=41> */
.L_x_3915:
        /* <DEDUP_REMOVED lines=26> */
.L_x_3914:
        /* <DEDUP_REMOVED lines=15> */
.L_x_3916:
        /* <DEDUP_REMOVED lines=94> */
.L_x_3913:
        /* <DEDUP_REMOVED lines=159> */
.L_x_3937:
        /* <DEDUP_REMOVED lines=62> */
.L_x_3917:
        /* <DEDUP_REMOVED lines=43> */
.L_x_3918:
        /* <DEDUP_REMOVED lines=11> */
.L_x_3919:
[----:B------:R-:W-:Y:S01]  /*1c30*/  IMAD.MOV.U32 R3, RZ, RZ, R5 ;  /* 0x000000ffff037224 */ /* 0x000fe200078e0005 */
[----:B------:R-:W-:Y:S01]  /*1c40*/  MOV R33, R0 ;  /* 0x0000000000217202 */ /* 0x000fe20000000f00 */
[----:B------:R-:W-:-:S03]  /*1c50*/  IMAD.MOV.U32 R0, RZ, RZ, 0x1 ;  /* 0x00000001ff007424 */ /* 0x000fc600078e00ff */
[----:B------:R-:W-:-:S07]  /*1c60*/  @P2 IADD3 R6, R6, R33, RZ ;  /* 0x0000002106062210 */ /* 0x000fce0007ffe0ff */
[----:B------:R-:W-:Y:S05]  /*1c70*/  WARPSYNC.COLLECTIVE R32, `(.L_x_3920) ;  /* 0x0000000020087348 */ /* 0x000fea0003c00000 */
[----:B------:R0:W1:Y:S02]  /*1c80*/  SHFL.UP P0, R0, R3, R0, R31 ;  /* 0x0400000003007389 */ /* 0x000064000000001f */
[----:B01----:R-:W-:Y:S01]  /*1c90*/  ENDCOLLECTIVE ;  /* 0x000000000000791b */ /* 0x003fe20003800000 */
.L_x_3920:
[----:B------:R-:W-:Y:S01]  /*1ca0*/  MOV R3, R4 ;  /* 0x0000000400037202 */ /* 0x000fe20000000f00 */
[----:B------:R-:W-:-:S05]  /*1cb0*/  FADD.FTZ R0, R5, R0 ;  /* 0x0000000005007221 */ /* 0x000fca0000010000 */
[----:B------:R-:W-:Y:S01]  /*1cc0*/  @P2 FSEL R5, R0, R5, !P1 ;  /* 0x0000000500052208 */ /* 0x000fe20004800000 */
[----:B------:R-:W-:-:S07]  /*1cd0*/  IMAD.MOV.U32 R0, RZ, RZ, 0x1 ;  /* 0x00000001ff007424 */ /* 0x000fce00078e00ff */
[----:B------:R-:W-:Y:S05]  /*1ce0*/  WARPSYNC.COLLECTIVE R32, `(.L_x_3921) ;  /* 0x0000000020087348 */ /* 0x000fea0003c00000 */
[----:B------:R0:W1:Y:S02]  /*1cf0*/  SHFL.UP P0, R0, R3, R0, R31 ;  /* 0x0400000003007389 */ /* 0x000064000000001f */
[----:B01----:R-:W-:Y:S01]  /*1d00*/  ENDCOLLECTIVE ;  /* 0x000000000000791b */ /* 0x003fe20003800000 */
.L_x_3921:
        /* <DEDUP_REMOVED lines=11> */
.L_x_3922:
[----:B------:R-:W-:Y:S02]  /*1dc0*/  IMAD.MOV.U32 R3, RZ, RZ, R5 ;  /* 0x000000ffff037224 */ /* 0x000fe400078e0005 */
[----:B------:R-:W-:Y:S01]  /*1dd0*/  IMAD.MOV.U32 R33, RZ, RZ, R0 ;  /* 0x000000ffff217224 */ /* 0x000fe200078e0000 */
[----:B------:R-:W-:-:S03]  /*1de0*/  MOV R0, 0x2 ;  /* 0x0000000200007802 */ /* 0x000fc60000000f00 */
[----:B------:R-:W-:-:S07]  /*1df0*/  @P1 IMAD.IADD R6, R6, 0x1, R33 ;  /* 0x0000000106061824 */ /* 0x000fce00078e0221 */
[----:B------:R-:W-:Y:S05]  /*1e00*/  WARPSYNC.COLLECTIVE R32, `(.L_x_3923) ;  /* 0x0000000020087348 */ /* 0x000fea0003c00000 */
[----:B------:R0:W1:Y:S02]  /*1e10*/  SHFL.UP P0, R0, R3, R0, R31 ;  /* 0x0400000003007389 */ /* 0x000064000000001f */
[----:B01----:R-:W-:Y:S01]  /*1e20*/  ENDCOLLECTIVE ;  /* 0x000000000000791b */ /* 0x003fe20003800000 */
.L_x_3923:
[----:B------:R-:W-:Y:S02]  /*1e30*/  IMAD.MOV.U32 R3, RZ, RZ, R4 ;  /* 0x000000ffff037224 */ /* 0x000fe400078e0004 */
[----:B------:R-:W-:-:S05]  /*1e40*/  FADD.FTZ R0, R5, R0 ;  /* 0x0000000005007221 */ /* 0x000fca0000010000 */
[----:B------:R-:W-:Y:S01]  /*1e50*/  @P1 FSEL R5, R0, R5, !P2 ;  /* 0x0000000500051208 */ /* 0x000fe20005000000 */
[----:B------:R-:W-:-:S07]  /*1e60*/  IMAD.MOV.U32 R0, RZ, RZ, 0x2 ;  /* 0x00000002ff007424 */ /* 0x000fce00078e00ff */
[----:B------:R-:W-:Y:S05]  /*1e70*/  WARPSYNC.COLLECTIVE R32, `(.L_x_3924) ;  /* 0x0000000020087348 */ /* 0x000fea0003c00000 */
[----:B------:R0:W1:Y:S02]  /*1e80*/  SHFL.UP P0, R0, R3, R0, R31 ;  /* 0x0400000003007389 */ /* 0x000064000000001f */
[----:B01----:R-:W-:Y:S01]  /*1e90*/  ENDCOLLECTIVE ;  /* 0x000000000000791b */ /* 0x003fe20003800000 */
.L_x_3924:
        /* <DEDUP_REMOVED lines=11> */
.L_x_3925:
[----:B------:R-:W-:Y:S01]  /*1f50*/  MOV R3, R5 ;  /* 0x0000000500037202 */ /* 0x000fe20000000f00 */
[----:B------:R-:W-:Y:S02]  /*1f60*/  IMAD.MOV.U32 R33, RZ, RZ, R0 ;  /* 0x000000ffff217224 */ /* 0x000fe400078e0000 */
[----:B------:R-:W-:Y:S02]  /*1f70*/  IMAD.MOV.U32 R0, RZ, RZ, 0x4 ;  /* 0x00000004ff007424 */ /* 0x000fe400078e00ff */
[----:B------:R-:W-:-:S07]  /*1f80*/  @P1 IMAD.IADD R6, R6, 0x1, R33 ;  /* 0x0000000106061824 */ /* 0x000fce00078e0221 */
[----:B------:R-:W-:Y:S05]  /*1f90*/  WARPSYNC.COLLECTIVE R32, `(.L_x_3926) ;  /* 0x0000000020087348 */ /* 0x000fea0003c00000 */
[----:B------:R0:W1:Y:S02]  /*1fa0*/  SHFL.UP P0, R0, R3, R0, R31 ;  /* 0x0400000003007389 */ /* 0x000064000000001f */
[----:B01----:R-:W-:Y:S01]  /*1fb0*/  ENDCOLLECTIVE ;  /* 0x000000000000791b */ /* 0x003fe20003800000 */
.L_x_3926:
[----:B------:R-:W-:Y:S02]  /*1fc0*/  IMAD.MOV.U32 R3, RZ, RZ, R4 ;  /* 0x000000ffff037224 */ /* 0x000fe400078e0004 */
[----:B------:R-:W-:-:S05]  /*1fd0*/  FADD.FTZ R0, R5, R0 ;  /* 0x0000000005007221 */ /* 0x000fca0000010000 */
[----:B------:R-:W-:Y:S01]  /*1fe0*/  @P1 FSEL R5, R0, R5, !P2 ;  /* 0x0000000500051208 */ /* 0x000fe20005000000 */
[----:B------:R-:W-:-:S11]  /*1ff0*/  HFMA2.MMA R0, -RZ, RZ, 0, 2.384185791015625e-07 ;  /* 0x00000004ff007435 */ /* 0x000fd600000001ff */
[----:B------:R-:W-:Y:S05]  /*2000*/  WARPSYNC.COLLECTIVE R32, `(.L_x_3927) ;  /* 0x0000000020087348 */ /* 0x000fea0003c00000 */
[----:B------:R0:W1:Y:S02]  /*2010*/  SHFL.UP P0, R0, R3, R0, R31 ;  /* 0x0400000003007389 */ /* 0x000064000000001f */
[----:B01----:R-:W-:Y:S01]  /*2020*/  ENDCOLLECTIVE ;  /* 0x000000000000791b */ /* 0x003fe20003800000 */
.L_x_3927:
        /* <DEDUP_REMOVED lines=11> */
.L_x_3928:
[----:B------:R-:W-:Y:S01]  /*20e0*/  IMAD.MOV.U32 R3, RZ, RZ, R5 ;  /* 0x000000ffff037224 */ /* 0x000fe200078e0005 */
[----:B------:R-:W-:Y:S01]  /*20f0*/  MOV R33, R0 ;  /* 0x0000000000217202 */ /* 0x000fe20000000f00 */
[----:B------:R-:W-:-:S03]  /*2100*/  HFMA2.MMA R0, -RZ, RZ, 0, 4.76837158203125e-07 ;  /* 0x00000008ff007435 */ /* 0x000fc600000001ff */
[----:B------:R-:W-:-:S08]  /*2110*/  @P1 IADD3 R6, R6, R33, RZ ;  /* 0x0000002106061210 */ /* 0x000fd00007ffe0ff */
[----:B------:R-:W-:Y:S05]  /*2120*/  WARPSYNC.COLLECTIVE R32, `(.L_x_3929) ;  /* 0x0000000020087348 */ /* 0x000fea0003c00000 */
[----:B------:R0:W1:Y:S02]  /*2130*/  SHFL.UP P0, R0, R3, R0, R31 ;  /* 0x0400000003007389 */ /* 0x000064000000001f */
[----:B01----:R-:W-:Y:S01]  /*2140*/  ENDCOLLECTIVE ;  /* 0x000000000000791b */ /* 0x003fe20003800000 */
.L_x_3929:
[----:B------:R-:W-:Y:S02]  /*2150*/  IMAD.MOV.U32 R3, RZ, RZ, R4 ;  /* 0x000000ffff037224 */ /* 0x000fe400078e0004 */
[----:B------:R-:W-:-:S05]  /*2160*/  FADD.FTZ R0, R5, R0 ;  /* 0x0000000005007221 */ /* 0x000fca0000010000 */
[----:B------:R-:W-:Y:S02]  /*2170*/  @P1 FSEL R5, R0, R5, !P2 ;  /* 0x0000000500051208 */ /* 0x000fe40005000000 */
[----:B------:R-:W-:-:S07]  /*2180*/  MOV R0, 0x8 ;  /* 0x0000000800007802 */ /* 0x000fce0000000f00 */
[----:B------:R-:W-:Y:S05]  /*2190*/  WARPSYNC.COLLECTIVE R32, `(.L_x_3930) ;  /* 0x0000000020087348 */ /* 0x000fea0003c00000 */
[----:B------:R0:W1:Y:S02]  /*21a0*/  SHFL.UP P0, R0, R3, R0, R31 ;  /* 0x0400000003007389 */ /* 0x000064000000001f */
[----:B01----:R-:W-:Y:S01]  /*21b0*/  ENDCOLLECTIVE ;  /* 0x000000000000791b */ /* 0x003fe20003800000 */
.L_x_3930:
        /* <DEDUP_REMOVED lines=11> */
.L_x_3931:
        /* <DEDUP_REMOVED lines=8> */
.L_x_3932:
[----:B------:R-:W-:Y:S01]  /*22f0*/  IMAD.MOV.U32 R3, RZ, RZ, R4 ;  /* 0x000000ffff037224 */ /* 0x000fe200078e0004 */
[----:B------:R-:W-:Y:S01]  /*2300*/  MOV R36, R0 ;  /* 0x0000000000247202 */ /* 0x000fe20000000f00 */
[----:B------:R-:W-:-:S04]  /*2310*/  HFMA2.MMA R0, -RZ, RZ, 0, 9.5367431640625e-07 ;  /* 0x00000010ff007435 */ /* 0x000fc800000001ff */
[----:B------:R-:W-:-:S07]  /*2320*/  FADD.FTZ R36, R5, R36 ;  /* 0x0000002405247221 */ /* 0x000fce0000010000 */
[----:B------:R-:W-:Y:S05]  /*2330*/  WARPSYNC.COLLECTIVE R32, `(.L_x_3933) ;  /* 0x0000000020087348 */ /* 0x000fea0003c00000 */
[----:B------:R0:W1:Y:S02]  /*2340*/  SHFL.UP P0, R0, R3, R0, R31 ;  /* 0x0400000003007389 */ /* 0x000064000000001f */
[----:B01----:R-:W-:Y:S01]  /*2350*/  ENDCOLLECTIVE ;  /* 0x000000000000791b */ /* 0x003fe20003800000 */
.L_x_3933:
        /* <DEDUP_REMOVED lines=10> */
.L_x_3934:
        /* <DEDUP_REMOVED lines=8> */
.L_x_3935:
[----:B------:R-:W-:Y:S01]  /*2480*/  MOV R3, R4 ;  /* 0x0000000400037202 */ /* 0x000fe20000000f00 */
[----:B------:R-:W-:Y:S02]  /*2490*/  IMAD.MOV.U32 R5, RZ, RZ, R0 ;  /* 0x000000ffff057224 */ /* 0x000fe400078e0000 */
[----:B------:R-:W-:-:S07]  /*24a0*/  IMAD.MOV.U32 R0, RZ, RZ, 0x1 ;  /* 0x00000001ff007424 */ /* 0x000fce00078e00ff */
[----:B------:R-:W-:Y:S05]  /*24b0*/  WARPSYNC.COLLECTIVE R32, `(.L_x_3936) ;  /* 0x0000000020087348 */ /* 0x000fea0003c00000 */
[----:B------:R0:W1:Y:S02]  /*24c0*/  SHFL.UP P0, R0, R3, R0, R31 ;  /* 0x0400000003007389 */ /* 0x000064000000001f */
[----:B01----:R-:W-:Y:S01]  /*24d0*/  ENDCOLLECTIVE ;  /* 0x000000000000791b */ /* 0x003fe20003800000 */
.L_x_3936:
[----:B------:R-:W-:Y:S01]  /*24e0*/  MOV R4, R0 ;  /* 0x0000000000047202 */ /* 0x000fe20000000f00 */
[----:B------:R-:W-:Y:S06]  /*24f0*/  BRA `(.L_x_3937) ;  /* 0xffffffec00fc7947 */ /* 0x000fec000383ffff */
.L_x_3938:
        /* <DEDUP_REMOVED lines=16> */
.L_x_4524:


//--------------------- .text._Z30group_norm_nhwc_fwd_sum_kernelI11Fp16IOBf16WLi120EEv26Group_norm_nhwc_fwd_params --------------------------
	.section	.text._Z30group_norm_nhwc_fwd_sum_kernelI11Fp16IOBf16WLi120EEv26Group_norm_nhwc_fwd_params,"ax",@progbits
	.align	128
        .global         _Z30group_norm_nhwc_fwd_sum_kernelI11Fp16IOBf16WLi120EEv26Group_norm_nhwc_fwd_params
        .type           _Z30group_norm_nhwc_fwd_sum_kernelI11Fp16IOBf16WLi120EEv26Group_norm_nhwc_fwd_params,@function
        .size           _Z30group_norm_nhwc_fwd_sum_kernelI11Fp16IOBf16WLi120EEv26Group_norm_nhwc_fwd_params,(.L_x_4525 - _Z30group_norm_nhwc_fwd_sum_kernelI11Fp16IOBf16WLi120EEv26Group_norm_nhwc_fwd_params)
        .other          _Z30group_norm_nhwc_fwd_sum_kernelI11Fp16IOBf16WLi120EEv26Group_norm_nhwc_fwd_params,@"STO_CUDA_ENTRY STV_DEFAULT"
_Z30group_norm_nhwc_fwd_sum_kernelI11Fp16IOBf16WLi120EEv26Group_norm_nhwc_fwd_params:
.text._Z30group_norm_nhwc_fwd_sum_kernelI11Fp16IOBf16WLi120EEv26Group_norm_nhwc_fwd_params:
        /* <DEDUP_REMOVED lines=40> */
.L_x_3941:
        /* <DEDUP_REMOVED lines=26> */
.L_x_3940:
        /* <DEDUP_REMOVED lines=9> */
.L_x_3942:
        /* <DEDUP_REMOVED lines=95> */
.L_x_3939:
        /* <DEDUP_REMOVED lines=70> */
.L_x_3958:
        /* <DEDUP_REMOVED lines=12> */
.L_x_3946:
[----:B------:R-:W-:Y:S05]  /*0fc0*/  BSYNC B0 ;  /* 0x0000000000007941 */ /* 0x000fea0003800000 */
.L_x_3945:
[----:B------:R-:W-:-:S13]  /*0fd0*/  R2UR UR4, R11 ;  /* 0x000000000b0472ca */ /* 0x000fda00000e0000 */
[----:B------:R-:W-:Y:S05]  /*0fe0*/  BRA.DIV UR4, `(.L_x_3947) ;  /* 0x0000000a04907947 */ /* 0x000fea000b800000 */
[----:B------:R-:W-:Y:S01]  /*0ff0*/  NOP ;  /* 0x0000000000007918 */ /* 0x000fe20000000000 */
[----:B------:R1:W-:Y:S04]  /*1000*/  STS [R10+0xc0], R3 ;  /* 0x0000c0030a007388 */ /* 0x0003e80000000800 */
[----:B------:R1:W-:Y:S04]  /*1010*/  STS [R10+0xc4], R12 ;  /* 0x0000c40c0a007388 */ /* 0x0003e80000000800 */
[----:B------:R1:W-:Y:S01]  /*1020*/  STS [R10+0xc8], R13 ;  /* 0x0000c80d0a007388 */ /* 0x0003e20000000800 */
[----:B------:R-:W-:Y:S01]  /*1030*/  NOP ;  /* 0x0000000000007918 */ /* 0x000fe20000000000 */
.L_x_3962:
        /* <DEDUP_REMOVED lines=12> */
.L_x_3949:
[----:B------:R-:W-:Y:S05]  /*1100*/  BSYNC B0 ;  /* 0x0000000000007941 */ /* 0x000fea0003800000 */
.L_x_3948:
[----:B------:R-:W-:-:S13]  /*1110*/  R2UR UR4, R11 ;  /* 0x000000000b0472ca */ /* 0x000fda00000e0000 */
[----:B------:R-:W-:Y:S05]  /*1120*/  BRA.DIV UR4, `(.L_x_3950) ;  /* 0x0000000a04707947 */ /* 0x000fea000b800000 */
[----:B------:R-:W-:Y:S01]  /*1130*/  NOP ;  /* 0x0000000000007918 */ /* 0x000fe20000000000 */
[----:B------:R2:W-:Y:S04]  /*1140*/  STS [R10+0xc0], R3 ;  /* 0x0000c0030a007388 */ /* 0x0005e80000000800 */
[----:B------:R2:W-:Y:S04]  /*1150*/  STS [R10+0xc4], R12 ;  /* 0x0000c40c0a007388 */ /* 0x0005e80000000800 */
[----:B------:R2:W-:Y:S01]  /*1160*/  STS [R10+0xc8], R13 ;  /* 0x0000c80d0a007388 */ /* 0x0005e20000000800 */
[----:B------:R-:W-:Y:S01]  /*1170*/  NOP ;  /* 0x0000000000007918 */ /* 0x000fe20000000000 */
.L_x_3966:
        /* <DEDUP_REMOVED lines=12> */
.L_x_3952:
[----:B------:R-:W-:Y:S05]  /*1240*/  BSYNC B0 ;  /* 0x0000000000007941 */ /* 0x000fea0003800000 */
.L_x_3951:
[----:B------:R-:W-:-:S13]  /*1250*/  R2UR UR4, R11 ;  /* 0x000000000b0472ca */ /* 0x000fda00000e0000 */
[----:B------:R-:W-:Y:S05]  /*1260*/  BRA.DIV UR4, `(.L_x_3953) ;  /* 0x0000000a04507947 */ /* 0x000fea000b800000 */
[----:B------:R-:W-:Y:S01]  /*1270*/  NOP ;  /* 0x0000000000007918 */ /* 0x000fe20000000000 */
[----:B------:R3:W-:Y:S04]  /*1280*/  STS [R10+0xc0], R3 ;  /* 0x0000c0030a007388 */ /* 0x0007e80000000800 */
[----:B------:R3:W-:Y:S04]  /*1290*/  STS [R10+0xc4], R12 ;  /* 0x0000c40c0a007388 */ /* 0x0007e80000000800 */
[----:B------:R3:W-:Y:S01]  /*12a0*/  STS [R10+0xc8], R13 ;  /* 0x0000c80d0a007388 */ /* 0x0007e20000000800 */
[----:B------:R-:W-:Y:S01]  /*12b0*/  NOP ;  /* 0x0000000000007918 */ /* 0x000fe20000000000 */
.L_x_3970:
        /* <DEDUP_REMOVED lines=12> */
.L_x_3955:
[----:B------:R-:W-:Y:S05]  /*1380*/  BSYNC B0 ;  /* 0x0000000000007941 */ /* 0x000fea0003800000 */
.L_x_3954:
        /* <DEDUP_REMOVED lines=25> */
.L_x_3976:
        /* <DEDUP_REMOVED lines=46> */
.L_x_3943:
        /* <DEDUP_REMOVED lines=31> */
.L_x_3944:
[----:B0-----:R-:W-:Y:S05]  /*19f0*/  WARPSYNC.COLLECTIVE R11, `(.L_x_3957) ;  /* 0x000000000b087348 */ /* 0x001fea0003c00000 */
[----:B------:R-:W-:Y:S01]  /*1a00*/  NOP ;  /* 0x0000000000007918 */ /* 0x000fe20000000000 */
[----:B0-----:R-:W-:Y:S01]  /*1a10*/  ENDCOLLECTIVE ;  /* 0x000000000000791b */ /* 0x001fe20003800000 */
.L_x_3957:
[----:B------:R-:W-:Y:S05]  /*1a20*/  BRA `(.L_x_3958) ;  /* 0xfffffff400347947 */ /* 0x000fea000383ffff */
.L_x_3947:
[----:B------:R-:W-:Y:S01]  /*1a30*/  BSSY B0, `(.L_x_3959) ;  /* 0x0000004000007945 */ /* 0x000fe20003800000 */
[----:B0-----:R-:W-:Y:S05]  /*1a40*/  WARPSYNC.COLLECTIVE R11, `(.L_x_3960) ;  /* 0x000000000b087348 */ /* 0x001fea0003c00000 */
[----:B------:R-:W-:Y:S01]  /*1a50*/  NOP ;  /* 0x0000000000007918 */ /* 0x000fe20000000000 */
[----:B0-----:R-:W-:Y:S01]  /*1a60*/  ENDCOLLECTIVE ;  /* 0x000000000000791b */ /* 0x001fe20003800000 */
.L_x_3960:
[----:B------:R-:W-:Y:S05]  /*1a70*/  BSYNC B0 ;  /* 0x0000000000007941 */ /* 0x000fea0003800000 */
.L_x_3959:
[----:B------:R0:W-:Y:S04]  /*1a80*/  STS [R10+0xc0], R3 ;  /* 0x0000c0030a007388 */ /* 0x0001e80000000800 */
[----:B------:R0:W-:Y:S04]  /*1a90*/  STS [R10+0xc4], R12 ;  /* 0x0000c40c0a007388 */ /* 0x0001e80000000800 */
[----:B------:R0:W-:Y:S02]  /*1aa0*/  STS [R10+0xc8], R13 ;  /* 0x0000c80d0a007388 */ /* 0x0001e40000000800 */
[----:B0-----:R-:W-:Y:S05]  /*1ab0*/  WARPSYNC.COLLECTIVE R11, `(.L_x_3961) ;  /* 0x000000000b087348 */ /* 0x001fea0003c00000 */
[----:B------:R-:W-:Y:S01]  /*1ac0*/  NOP ;  /* 0x0000000000007918 */ /* 0x000fe20000000000 */
[----:B0-----:R-:W-:Y:S01]  /*1ad0*/  ENDCOLLECTIVE ;  /* 0x000000000000791b */ /* 0x001fe20003800000 */
.L_x_3961:
[----:B------:R-:W-:Y:S05]  /*1ae0*/  BRA `(.L_x_3962) ;  /* 0xfffffff400547947 */ /* 0x000fea000383ffff */
.L_x_3950:
[----:B------:R-:W-:Y:S01]  /*1af0*/  BSSY B0, `(.L_x_3963) ;  /* 0x0000004000007945 */ /* 0x000fe20003800000 */
[----:B01----:R-:W-:Y:S05]  /*1b00*/  WARPSYNC.COLLECTIVE R11, `(.L_x_3964) ;  /* 0x000000000b087348 */ /* 0x003fea0003c00000 */
[----:B------:R-:W-:Y:S01]  /*1b10*/  NOP ;  /* 0x0000000000007918 */ /* 0x000fe20000000000 */
[----:B01----:R-:W-:Y:S01]  /*1b20*/  ENDCOLLECTIVE ;  /* 0x000000000000791b */ /* 0x003fe20003800000 */
.L_x_3964:
[----:B------:R-:W-:Y:S05]  /*1b30*/  BSYNC B0 ;  /* 0x0000000000007941 */ /* 0x000fea0003800000 */
.L_x_3963:
[----:B------:R0:W-:Y:S04]  /*1b40*/  STS [R10+0xc0], R3 ;  /* 0x0000c0030a007388 */ /* 0x0001e80000000800 */
[----:B------:R0:W-:Y:S04]  /*1b50*/  STS [R10+0xc4], R12 ;  /* 0x0000c40c0a007388 */ /* 0x0001e80000000800 */
[----:B------:R0:W-:Y:S02]  /*1b60*/  STS [R10+0xc8], R13 ;  /* 0x0000c80d0a007388 */ /* 0x0001e40000000800 */
[----:B0-----:R-:W-:Y:S05]  /*1b70*/  WARPSYNC.COLLECTIVE R11, `(.L_x_3965) ;  /* 0x000000000b087348 */ /* 0x001fea0003c00000 */
[----:B------:R-:W-:Y:S01]  /*1b80*/  NOP ;  /* 0x0000000000007918 */ /* 0x000fe20000000000 */
[----:B0-----:R-:W-:Y:S01]  /*1b90*/  ENDCOLLECTIVE ;  /* 0x000000000000791b */ /* 0x001fe20003800000 */
.L_x_3965:
[----:B------:R-:W-:Y:S05]  /*1ba0*/  BRA `(.L_x_3966) ;  /* 0xfffffff400747947 */ /* 0x000fea000383ffff */
.L_x_3953:
[----:B------:R-:W-:Y:S01]  /*1bb0*/  BSSY B0, `(.L_x_3967) ;  /* 0x0000004000007945 */ /* 0x000fe20003800000 */
[----:B012---:R-:W-:Y:S05]  /*1bc0*/  WARPSYNC.COLLECTIVE R11, `(.L_x_3968) ;  /* 0x000000000b087348 */ /* 0x007fea0003c00000 */
[----:B------:R-:W-:Y:S01]  /*1bd0*/  NOP ;  /* 0x0000000000007918 */ /* 0x000fe20000000000 */
[----:B012---:R-:W-:Y:S01]  /*1be0*/  ENDCOLLECTIVE ;  /* 0x000000000000791b */ /* 0x007fe20003800000 */
.L_x_3968:
[----:B------:R-:W-:Y:S05]  /*1bf0*/  BSYNC B0 ;  /* 0x0000000000007941 */ /* 0x000fea0003800000 */
.L_x_3967:
[----:B------:R0:W-:Y:S04]  /*1c00*/  STS [R10+0xc0], R3 ;  /* 0x0000c0030a007388 */ /* 0x0001e80000000800 */
[----:B------:R0:W-:Y:S04]  /*1c10*/  STS [R10+0xc4], R12 ;  /* 0x0000c40c0a007388 */ /* 0x0001e80000000800 */
[----:B------:R0:W-:Y:S02]  /*1c20*/  STS [R10+0xc8], R13 ;  /* 0x0000c80d0a007388 */ /* 0x0001e40000000800 */
[----:B0-----:R-:W-:Y:S05]  /*1c30*/  WARPSYNC.COLLECTIVE R11, `(.L_x_3969) ;  /* 0x000000000b087348 */ /* 0x001fea0003c00000 */
[----:B------:R-:W-:Y:S01]  /*1c40*/  NOP ;  /* 0x0000000000007918 */ /* 0x000fe20000000000 */
[----:B0-----:R-:W-:Y:S01]  /*1c50*/  ENDCOLLECTIVE ;  /* 0x000000000000791b */ /* 0x001fe20003800000 */
.L_x_3969:
[----:B------:R-:W-:Y:S05]  /*1c60*/  BRA `(.L_x_3970) ;  /* 0xfffffff400947947 */ /* 0x000fea000383ffff */
.L_x_3956:
[----:B------:R-:W-:Y:S01]  /*1c70*/  BSSY B0, `(.L_x_3971) ;  /* 0x0000005000007945 */ /* 0x000fe20003800000 */
[----:B------:R-:W-:-:S13]  /*1c80*/  ISETP.GE.U32.AND P0, PT, R2, 0x10, PT ;  /* 0x000000100200780c */ /* 0x000fda0003f06070 */
[----:B0123--:R-:W-:Y:S05]  /*1c90*/  WARPSYNC.COLLECTIVE R11, `(.L_x_3972) ;  /* 0x000000000b087348 */ /* 0x00ffea0003c00000 */
[----:B------:R-:W-:Y:S01]  /*1ca0*/  NOP ;  /* 0x0000000000007918 */ /* 0x000fe20000000000 */
[----:B0123--:R-:W-:Y:S01]  /*1cb0*/  ENDCOLLECTIVE ;  /* 0x000000000000791b */ /* 0x00ffe20003800000 */
.L_x_3972:
[----:B------:R-:W-:Y:S05]  /*1cc0*/  BSYNC B0 ;  /* 0x0000000000007941 */ /* 0x000fea0003800000 */
.L_x_3971:
[----:B------:R0:W-:Y:S01]  /*1cd0*/  STS [R10+0xc0], R3 ;  /* 0x0000c0030a007388 */ /* 0x0001e20000000800 */
[----:B------:R-:W-:-:S03]  /*1ce0*/  ISETP.NE.OR P1, PT, R3, RZ, !P0 ;  /* 0x000000ff0300720c */ /* 0x000fc60004725670 */
[----:B------:R0:W-:Y:S04]  /*1cf0*/  STS [R10+0xc4], R12 ;  /* 0x0000c40c0a007388 */ /* 0x0001e80000000800 */
[----:B------:R0:W-:Y:S06]  /*1d00*/  STS [R10+0xc8], R13 ;  /* 0x0000c80d0a007388 */ /* 0x0001ec0000000800 */
[----:B0-----:R-:W-:Y:S05]  /*1d10*/  WARPSYNC.COLLECTIVE R11, `(.L_x_3973) ;  /* 0x000000000b087348 */ /* 0x001fea0003c00000 */
[----:B------:R-:W-:Y:S01]  /*1d20*/  NOP ;  /* 0x0000000000007918 */ /* 0x000fe20000000000 */
[----:B0-----:R-:W-:Y:S01]  /*1d30*/  ENDCOLLECTIVE ;  /* 0x000000000000791b */ /* 0x001fe20003800000 */
.L_x_3973:
        /* <DEDUP_REMOVED lines=9> */
.L_x_3974:
        /* <DEDUP_REMOVED lines=9> */
.L_x_3975:
[----:B------:R-:W-:Y:S05]  /*1e60*/  BRA `(.L_x_3976) ;  /* 0xfffffff400ac7947 */ /* 0x000fea000383ffff */
.L_x_3977:
        /* <DEDUP_REMOVED lines=9> */
.L_x_4525:


//--------------------- .text._Z30group_norm_nhwc_fwd_sum_kernelI11Fp16IOBf16WLi140EEv26Group_norm_nhwc_fwd_params --------------------------
	.section	.text._Z30group_norm_nhwc_fwd_sum_kernelI11Fp16IOBf16WLi140EEv26Group_norm_nhwc_fwd_params,"ax",@progbits
	.align	128
        .global         _Z30group_norm_nhwc_fwd_sum_kernelI11Fp16IOBf16WLi140EEv26Group_norm_nhwc_fwd_params
        .type           _Z30group_norm_nhwc_fwd_sum_kernelI11Fp16IOBf16WLi140EEv26Group_norm_nhwc_fwd_params,@function
        .size           _Z30group_norm_nhwc_fwd_sum_kernelI11Fp16IOBf16WLi140EEv26Group_norm_nhwc_fwd_params,(.L_x_4526 - _Z30group_norm_nhwc_fwd_sum_kernelI11Fp16IOBf16WLi140EEv26Group_norm_nhwc_fwd_params)
        .other          _Z30group_norm_nhwc_fwd_sum_kernelI11Fp16IOBf16WLi140EEv26Group_norm_nhwc_fwd_params,@"STO_CUDA_ENTRY STV_DEFAULT"
_Z30group_norm_nhwc_fwd_sum_kernelI11Fp16IOBf16WLi140EEv26Group_norm_nhwc_fwd_params:
.text._Z30group_norm_nhwc_fwd_sum_kernelI11Fp16IOBf16WLi140EEv26Group_norm_nhwc_fwd_params:
        /* <DEDUP_REMOVED lines=40> */
.L_x_3980:
        /* <DEDUP_REMOVED lines=26> */
.L_x_3979:
        /* <DEDUP_REMOVED lines=9> */
.L_x_3981:
        /* <DEDUP_REMOVED lines=95> */
.L_x_3978:
        /* <DEDUP_REMOVED lines=75> */
.L_x_3997:
        /* <DEDUP_REMOVED lines=12> */
.L_x_3985:
[----:B------:R-:W-:Y:S05]  /*1010*/  BSYNC B0 ;  /* 0x0000000000007941 */ /* 0x000fea0003800000 */
.L_x_3984:
[----:B------:R-:W-:-:S13]  /*1020*/  R2UR UR4, R7 ;  /* 0x00000000070472ca */ /* 0x000fda00000e0000 */
[----:B------:R-:W-:Y:S05]  /*1030*/  BRA.DIV UR4, `(.L_x_3986) ;  /* 0x0000000a04c87947 */ /* 0x000fea000b800000 */
[----:B------:R-:W-:Y:S01]  /*1040*/  NOP ;  /* 0x0000000000007918 */ /* 0x000fe20000000000 */
[----:B------:R1:W-:Y:S04]  /*1050*/  STS [R12+0xc0], R9 ;  /* 0x0000c0090c007388 */ /* 0x0003e80000000800 */
[----:B------:R1:W-:Y:S04]  /*1060*/  STS [R12+0xc4], R11 ;  /* 0x0000c40b0c007388 */ /* 0x0003e80000000800 */
[----:B------:R1:W-:Y:S01]  /*1070*/  STS [R12+0xc8], R10 ;  /* 0x0000c80a0c007388 */ /* 0x0003e20000000800 */
[----:B------:R-:W-:Y:S01]  /*1080*/  NOP ;  /* 0x0000000000007918 */ /* 0x000fe20000000000 */
.L_x_4001:
        /* <DEDUP_REMOVED lines=12> */
.L_x_3988:
[----:B------:R-:W-:Y:S05]  /*1150*/  BSYNC B0 ;  /* 0x0000000000007941 */ /* 0x000fea0003800000 */
.L_x_3987:
[----:B------:R-:W-:-:S13]  /*1160*/  R2UR UR4, R7 ;  /* 0x00000000070472ca */ /* 0x000fda00000e0000 */
[----:B------:R-:W-:Y:S05]  /*1170*/  BRA.DIV UR4, `(.L_x_3989) ;  /* 0x0000000a04a87947 */ /* 0x000fea000b800000 */
[----:B------:R-:W-:Y:S01]  /*1180*/  NOP ;  /* 0x0000000000007918 */ /* 0x000fe20000000000 */
[----:B------:R2:W-:Y:S04]  /*1190*/  STS [R12+0xc0], R9 ;  /* 0x0000c0090c007388 */ /* 0x0005e80000000800 */
[----:B------:R2:W-:Y:S04]  /*11a0*/  STS [R12+0xc4], R11 ;  /* 0x0000c40b0c007388 */ /* 0x0005e80000000800 */
[----:B------:R2:W-:Y:S01]  /*11b0*/  STS [R12+0xc8], R10 ;  /* 0x0000c80a0c007388 */ /* 0x0005e20000000800 */
[----:B------:R-:W-:Y:S01]  /*11c0*/  NOP ;  /* 0x0000000000007918 */ /* 0x000fe20000000000 */
.L_x_4005:
        /* <DEDUP_REMOVED lines=12> */
.L_x_3991:
[----:B------:R-:W-:Y:S05]  /*1290*/  BSYNC B0 ;  /* 0x0000000000007941 */ /* 0x000fea0003800000 */
.L_x_3990:
[----:B------:R-:W-:-:S13]  /*12a0*/  R2UR UR4, R7 ;  /* 0x00000000070472ca */ /* 0x000fda00000e0000 */
[----:B------:R-:W-:Y:S05]  /*12b0*/  BRA.DIV UR4, `(.L_x_3992) ;  /* 0x0000000a04887947 */ /* 0x000fea000b800000 */
[----:B------:R-:W-:Y:S01]  /*12c0*/  NOP ;  /* 0x0000000000007918 */ /* 0x000fe20000000000 */
[----:B------:R3:W-:Y:S04]  /*12d0*/  STS [R12+0xc0], R9 ;  /* 0x0000c0090c007388 */ /* 0x0007e80000000800 */
[----:B------:R3:W-:Y:S04]  /*12e0*/  STS [R12+0xc4], R11 ;  /* 0x0000c40b0c007388 */ /* 0x0007e80000000800 */
[----:B------:R3:W-:Y:S01]  /*12f0*/  STS [R12+0xc8], R10 ;  /* 0x0000c80a0c007388 */ /* 0x0007e20000000800 */
[----:B------:R-:W-:Y:S01]  /*1300*/  NOP ;  /* 0x0000000000007918 */ /* 0x000fe20000000000 */
.L_x_4009:
        /* <DEDUP_REMOVED lines=12> */
.L_x_3994:
[----:B------:R-:W-:Y:S05]  /*13d0*/  BSYNC B0 ;  /* 0x0000000000007941 */ /* 0x000fea0003800000 */
.L_x_3993:
        /* <DEDUP_REMOVED lines=25> */
.L_x_4015:
        /* <DEDUP_REMOVED lines=58> */
.L_x_3982:
        /* <DEDUP_REMOVED lines=33> */
.L_x_3983:
[----:B0-----:R-:W-:Y:S05]  /*1b20*/  WARPSYNC.COLLECTIVE R7, `(.L_x_3996) ;  /* 0x0000000007087348 */ /* 0x001fea0003c00000 */
[----:B------:R-:W-:Y:S01]  /*1b30*/  NOP ;  /* 0x0000000000007918 */ /* 0x000fe20000000000 */
[----:B0-----:R-:W-:Y:S01]  /*1b40*/  ENDCOLLECTIVE ;  /* 0x000000000000791b */ /* 0x001fe20003800000 */
.L_x_3996:
[----:B------:R-:W-:Y:S05]  /*1b50*/  BRA `(.L_x_3997) ;  /* 0xfffffff000fc7947 */ /* 0x000fea000383ffff */
.L_x_3986:
[----:B------:R-:W-:Y:S01]  /*1b60*/  BSSY B0, `(.L_x_3998) ;  /* 0x0000004000007945 */ /* 0x000fe20003800000 */
[----:B0-----:R-:W-:Y:S05]  /*1b70*/  WARPSYNC.COLLECTIVE R7, `(.L_x_3999) ;  /* 0x0000000007087348 */ /* 0x001fea0003c00000 */
[----:B------:R-:W-:Y:S01]  /*1b80*/  NOP ;  /* 0x0000000000007918 */ /* 0x000fe20000000000 */
[----:B0-----:R-:W-:Y:S01]  /*1b90*/  ENDCOLLECTIVE ;  /* 0x000000000000791b */ /* 0x001fe20003800000 */
.L_x_3999:
[----:B------:R-:W-:Y:S05]  /*1ba0*/  BSYNC B0 ;  /* 0x0000000000007941 */ /* 0x000fea0003800000 */
.L_x_3998:
[----:B------:R0:W-:Y:S04]  /*1bb0*/  STS [R12+0xc0], R9 ;  /* 0x0000c0090c007388 */ /* 0x0001e80000000800 */
[----:B------:R0:W-:Y:S04]  /*1bc0*/  STS [R12+0xc4], R11 ;  /* 0x0000c40b0c007388 */ /* 0x0001e80000000800 */
[----:B------:R0:W-:Y:S02]  /*1bd0*/  STS [R12+0xc8], R10 ;  /* 0x0000c80a0c007388 */ /* 0x0001e40000000800 */
[----:B0-----:R-:W-:Y:S05]  /*1be0*/  WARPSYNC.COLLECTIVE R7, `(.L_x_4000) ;  /* 0x0000000007087348 */ /* 0x001fea0003c00000 */
[----:B------:R-:W-:Y:S01]  /*1bf0*/  NOP ;  /* 0x0000000000007918 */ /* 0x000fe20000000000 */
[----:B0-----:R-:W-:Y:S01]  /*1c00*/  ENDCOLLECTIVE ;  /* 0x000000000000791b */ /* 0x001fe20003800000 */
.L_x_4000:
[----:B------:R-:W-:Y:S05]  /*1c10*/  BRA `(.L_x_4001) ;  /* 0xfffffff4001c7947 */ /* 0x000fea000383ffff */
.L_x_3989:
[----:B------:R-:W-:Y:S01]  /*1c20*/  BSSY B0, `(.L_x_4002) ;  /* 0x0000004000007945 */ /* 0x000fe20003800000 */
[----:B01----:R-:W-:Y:S05]  /*1c30*/  WARPSYNC.COLLECTIVE R7, `(.L_x_4003) ;  /* 0x0000000007087348 */ /* 0x003fea0003c00000 */
[----:B------:R-:W-:Y:S01]  /*1c40*/  NOP ;  /* 0x0000000000007918 */ /* 0x000fe20000000000 */
[----:B01----:R-:W-:Y:S01]  /*1c50*/  ENDCOLLECTIVE ;  /* 0x000000000000791b */ /* 0x003fe20003800000 */
.L_x_4003:
[----:B------:R-:W-:Y:S05]  /*1c60*/  BSYNC B0 ;  /* 0x0000000000007941 */ /* 0x000fea0003800000 */
.L_x_4002:
[----:B------:R0:W-:Y:S04]  /*1c70*/  STS [R12+0xc0], R9 ;  /* 0x0000c0090c007388 */ /* 0x0001e80000000800 */
[----:B------:R0:W-:Y:S04]  /*1c80*/  STS [R12+0xc4], R11 ;  /* 0x0000c40b0c007388 */ /* 0x0001e80000000800 */
[----:B------:R0:W-:Y:S02]  /*1c90*/  STS [R12+0xc8], R10 ;  /* 0x0000c80a0c007388 */ /* 0x0001e40000000800 */
[----:B0-----:R-:W-:Y:S05]  /*1ca0*/  WARPSYNC.COLLECTIVE R7, `(.L_x_4004) ;  /* 0x0000000007087348 */ /* 0x001fea0003c00000 */
[----:B------:R-:W-:Y:S01]  /*1cb0*/  NOP ;  /* 0x0000000000007918 */ /* 0x000fe20000000000 */
[----:B0-----:R-:W-:Y:S01]  /*1cc0*/  ENDCOLLECTIVE ;  /* 0x000000000000791b */ /* 0x001fe20003800000 */
.L_x_4004:
[----:B------:R-:W-:Y:S05]  /*1cd0*/  BRA `(.L_x_4005) ;  /* 0xfffffff4003c7947 */ /* 0x000fea000383ffff */
.L_x_3992:
[----:B------:R-:W-:Y:S01]  /*1ce0*/  BSSY B0, `(.L_x_4006) ;  /* 0x0000004000007945 */ /* 0x000fe20003800000 */
[----:B012---:R-:W-:Y:S05]  /*1cf0*/  WARPSYNC.COLLECTIVE R7, `(.L_x_4007) ;  /* 0x0000000007087348 */ /* 0x007fea0003c00000 */
[----:B------:R-:W-:Y:S01]  /*1d00*/  NOP ;  /* 0x0000000000007918 */ /* 0x000fe20000000000 */
[----:B012---:R-:W-:Y:S01]  /*1d10*/  ENDCOLLECTIVE ;  /* 0x000000000000791b */ /* 0x007fe20003800000 */
.L_x_4007:
[----:B------:R-:W-:Y:S05]  /*1d20*/  BSYNC B0 ;  /* 0x0000000000007941 */ /* 0x000fea0003800000 */
.L_x_4006:
[----:B------:R0:W-:Y:S04]  /*1d30*/  STS [R12+0xc0], R9 ;  /* 0x0000c0090c007388 */ /* 0x0001e80000000800 */
[----:B------:R0:W-:Y:S04]  /*1d40*/  STS [R12+0xc4], R11 ;  /* 0x0000c40b0c007388 */ /* 0x0001e80000000800 */
[----:B------:R0:W-:Y:S02]  /*1d50*/  STS [R12+0xc8], R10 ;  /* 0x0000c80a0c007388 */ /* 0x0001e40000000800 */
[----:B0-----:R-:W-:Y:S05]  /*1d60*/  WARPSYNC.COLLECTIVE R7, `(.L_x_4008) ;  /* 0x0000000007087348 */ /* 0x001fea0003c00000 */
[----:B------:R-:W-:Y:S01]  /*1d70*/  NOP ;  /* 0x0000000000007918 */ /* 0x000fe20000000000 */
[----:B0-----:R-:W-:Y:S01]  /*1d80*/  ENDCOLLECTIVE ;  /* 0x000000000000791b */ /* 0x001fe20003800000 */
.L_x_4008:
[----:B------:R-:W-:Y:S05]  /*1d90*/  BRA `(.L_x_4009) ;  /* 0xfffffff4005c7947 */ /* 0x000fea000383ffff */
.L_x_3995:
[----:B------:R-:W-:Y:S01]  /*1da0*/  BSSY B0, `(.L_x_4010) ;  /* 0x0000005000007945 */ /* 0x000fe20003800000 */
[----:B------:R-:W-:-:S13]  /*1db0*/  ISETP.GE.U32.AND P0, PT, R8, 0x10, PT ;  /* 0x000000100800780c */ /* 0x000fda0003f06070 */
[----:B0123--:R-:W-:Y:S05]  /*1dc0*/  WARPSYNC.COLLECTIVE R7, `(.L_x_4011) ;  /* 0x0000000007087348 */ /* 0x00ffea0003c00000 */
[----:B------:R-:W-:Y:S01]  /*1dd0*/  NOP ;  /* 0x0000000000007918 */ /* 0x000fe20000000000 */
[----:B0123--:R-:W-:Y:S01]  /*1de0*/  ENDCOLLECTIVE ;  /* 0x000000000000791b */ /* 0x00ffe20003800000 */
.L_x_4011:
[----:B------:R-:W-:Y:S05]  /*1df0*/  BSYNC B0 ;  /* 0x0000000000007941 */ /* 0x000fea0003800000 */
.L_x_4010:
[----:B------:R0:W-:Y:S01]  /*1e00*/  STS [R12+0xc0], R9 ;  /* 0x0000c0090c007388 */ /* 0x0001e20000000800 */
[----:B------:R-:W-:-:S03]  /*1e10*/  ISETP.NE.OR P1, PT, R9, RZ, !P0 ;  /* 0x000000ff0900720c */ /* 0x000fc60004725670 */
[----:B------:R0:W-:Y:S04]  /*1e20*/  STS [R12+0xc4], R11 ;  /* 0x0000c40b0c007388 */ /* 0x0001e80000000800 */
[----:B------:R0:W-:Y:S06]  /*1e30*/  STS [R12+0xc8], R10 ;  /* 0x0000c80a0c007388 */ /* 0x0001ec0000000800 */
[----:B0-----:R-:W-:Y:S05]  /*1e40*/  WARPSYNC.COLLECTIVE R7, `(.L_x_4012) ;  /* 0x0000000007087348 */ /* 0x001fea0003c00000 */
[----:B------:R-:W-:Y:S01]  /*1e50*/  NOP ;  /* 0x0000000000007918 */ /* 0x000fe20000000000 */
[----:B0-----:R-:W-:Y:S01]  /*1e60*/  ENDCOLLECTIVE ;  /* 0x000000000000791b */ /* 0x001fe20003800000 */
.L_x_4012:
        /* <DEDUP_REMOVED lines=9> */
.L_x_4013:
        /* <DEDUP_REMOVED lines=9> */
.L_x_4014:
[----:B------:R-:W-:Y:S05]  /*1f90*/  BRA `(.L_x_4015) ;  /* 0xfffffff400747947 */ /* 0x000fea000383ffff */
.L_x_4016:
        /* <DEDUP_REMOVED lines=14> */
.L_x_4526:


//--------------------- .text._Z30group_norm_nhwc_fwd_sum_kernelI11Fp16IOBf16WLi160EEv26Group_norm_nhwc_fwd_params --------------------------
	.section	.text._Z30group_norm_nhwc_fwd_sum_kernelI11Fp16IOBf16WLi160EEv26Group_norm_nhwc_fwd_params,"ax",@progbits
	.align	128
        .global         _Z30group_norm_nhwc_fwd_sum_kernelI11Fp16IOBf16WLi160EEv26Group_norm_nhwc_fwd_params
        .type           _Z30group_norm_nhwc_fwd_sum_kernelI11Fp16IOBf16WLi160EEv26Group_norm_nhwc_fwd_params,@function
        .size           _Z30group_norm_nhwc_fwd_sum_kernelI11Fp16IOBf16WLi160EEv26Group_norm_nhwc_fwd_params,(.L_x_4527 - _Z30group_norm_nhwc_fwd_sum_kernelI11Fp16IOBf16WLi160EEv26Group_norm_nhwc_fwd_params)
        .other          _Z30group_norm_nhwc_fwd_sum_kernelI11Fp16IOBf16WLi160EEv26Group_norm_nhwc_fwd_params,@"STO_CUDA_ENTRY STV_DEFAULT"
_Z30group_norm_nhwc_fwd_sum_kernelI11Fp16IOBf16WLi160EEv26Group_norm_nhwc_fwd_params:
.text._Z30group_norm_nhwc_fwd_sum_kernelI11Fp16IOBf16WLi160EEv26Group_norm_nhwc_fwd_params:
        /* <DEDUP_REMOVED lines=40> */
.L_x_4019:
        /* <DEDUP_REMOVED lines=27> */
.L_x_4018:
        /* <DEDUP_REMOVED lines=14> */
.L_x_4020:
        /* <DEDUP_REMOVED lines=94> */
.L_x_4017:
        /* <DEDUP_REMOVED lines=128> */
.L_x_4041:
        /* <DEDUP_REMOVED lines=39> */
.L_x_4021:
        /* <DEDUP_REMOVED lines=42> */
.L_x_4022:
        /* <DEDUP_REMOVED lines=9> */
.L_x_4023:
[----:B------:R-:W-:Y:S01]  /*1890*/  MOV R5, R22 ;  /* 0x0000001600057202 */ /* 0x000fe20000000f00 */
[----:B------:R-:W-:-:S07]  /*18a0*/  IMAD.MOV.U32 R26, RZ, RZ, R27 ;  /* 0x000000ffff1a7224 */ /* 0x000fce00078e001b */
[----:B------:R-:W-:Y:S05]  /*18b0*/  WARPSYNC.COLLECTIVE R21, `(.L_x_4024) ;  /* 0x0000000015087348 */ /* 0x000fea0003c00000 */
[----:B------:R0:W1:Y:S02]  /*18c0*/  SHFL.UP P0, R27, R5, R0, R20 ;  /* 0x04000000051b7389 */ /* 0x0000640000000014 */
[----:B01----:R-:W-:Y:S01]  /*18d0*/  ENDCOLLECTIVE ;  /* 0x000000000000791b */ /* 0x003fe20003800000 */
.L_x_4024:
[----:B------:R-:W-:Y:S01]  /*18e0*/  @P6 IMAD.IADD R23, R23, 0x1, R26 ;  /* 0x0000000117176824 */ /* 0x000fe200078e021a */
[----:B------:R-:W-:Y:S01]  /*18f0*/  MOV R5, R2 ;  /* 0x0000000200057202 */ /* 0x000fe20000000f00 */
[----:B------:R-:W-:-:S07]  /*1900*/  IMAD.MOV.U32 R25, RZ, RZ, R27 ;  /* 0x000000ffff197224 */ /* 0x000fce00078e001b */
[----:B------:R-:W-:Y:S05]  /*1910*/  WARPSYNC.COLLECTIVE R21, `(.L_x_4025) ;  /* 0x0000000015087348 */ /* 0x000fea0003c00000 */
[----:B------:R0:W1:Y:S02]  /*1920*/  SHFL.UP P0, R27, R5, R0, R20 ;  /* 0x04000000051b7389 */ /* 0x0000640000000014 */
[----:B01----:R-:W-:Y:S01]  /*1930*/  ENDCOLLECTIVE ;  /* 0x000000000000791b */ /* 0x003fe20003800000 */
.L_x_4025:
        /* <DEDUP_REMOVED lines=9> */
.L_x_4026:
[----:B------:R-:W-:Y:S02]  /*19d0*/  ISETP.GE.AND P6, PT, R24, 0x2, PT ;  /* 0x000000021800780c */ /* 0x000fe40003fc6270 */
[----:B------:R-:W-:Y:S01]  /*19e0*/  ISETP.NE.AND P5, PT, R23, RZ, PT ;  /* 0x000000ff1700720c */ /* 0x000fe20003fa5270 */
[----:B------:R-:W-:Y:S01]  /*19f0*/  IMAD.MOV.U32 R5, RZ, RZ, R22 ;  /* 0x000000ffff057224 */ /* 0x000fe200078e0016 */
[----:B------:R-:W-:-:S11]  /*1a00*/  MOV R26, R27 ;  /* 0x0000001b001a7202 */ /* 0x000fd60000000f00 */
[----:B------:R-:W-:Y:S05]  /*1a10*/  WARPSYNC.COLLECTIVE R21, `(.L_x_4027) ;  /* 0x0000000015087348 */ /* 0x000fea0003c00000 */
[----:B------:R0:W1:Y:S02]  /*1a20*/  SHFL.UP P0, R27, R5, R0, R20 ;  /* 0x04000000051b7389 */ /* 0x0000640000000014 */
[----:B01----:R-:W-:Y:S01]  /*1a30*/  ENDCOLLECTIVE ;  /* 0x000000000000791b */ /* 0x003fe20003800000 */
.L_x_4027:
[----:B------:R-:W-:Y:S01]  /*1a40*/  @P6 IADD3 R23, R23, R26, RZ ;  /* 0x0000001a17176210 */ /* 0x000fe20007ffe0ff */
[----:B------:R-:W-:Y:S01]  /*1a50*/  IMAD.MOV.U32 R5, RZ, RZ, R2 ;  /* 0x000000ffff057224 */ /* 0x000fe200078e0002 */
[----:B------:R-:W-:-:S07]  /*1a60*/  MOV R25, R27 ;  /* 0x0000001b00197202 */ /* 0x000fce0000000f00 */
[----:B------:R-:W-:Y:S05]  /*1a70*/  WARPSYNC.COLLECTIVE R21, `(.L_x_4028) ;  /* 0x0000000015087348 */ /* 0x000fea0003c00000 */
[----:B------:R0:W1:Y:S02]  /*1a80*/  SHFL.UP P0, R27, R5, R0, R20 ;  /* 0x04000000051b7389 */ /* 0x0000640000000014 */
[----:B01----:R-:W-:Y:S01]  /*1a90*/  ENDCOLLECTIVE ;  /* 0x000000000000791b */ /* 0x003fe20003800000 */
.L_x_4028:
        /* <DEDUP_REMOVED lines=9> */
.L_x_4029:
[----:B------:R-:W-:Y:S02]  /*1b30*/  ISETP.GE.AND P6, PT, R24, 0x4, PT ;  /* 0x000000041800780c */ /* 0x000fe40003fc6270 */
[----:B------:R-:W-:Y:S02]  /*1b40*/  ISETP.NE.AND P5, PT, R23, RZ, PT ;  /* 0x000000ff1700720c */ /* 0x000fe40003fa5270 */
[----:B------:R-:W-:Y:S01]  /*1b50*/  MOV R5, R22 ;  /* 0x0000001600057202 */ /* 0x000fe20000000f00 */
[----:B------:R-:W-:-:S10]  /*1b60*/  IMAD.MOV.U32 R26, RZ, RZ, R27 ;  /* 0x000000ffff1a7224 */ /* 0x000fd400078e001b */
[----:B------:R-:W-:Y:S05]  /*1b70*/  WARPSYNC.COLLECTIVE R21, `(.L_x_4030) ;  /* 0x0000000015087348 */ /* 0x000fea0003c00000 */
[----:B------:R0:W1:Y:S02]  /*1b80*/  SHFL.UP P0, R27, R5, R0, R20 ;  /* 0x04000000051b7389 */ /* 0x0000640000000014 */
[----:B01----:R-:W-:Y:S01]  /*1b90*/  ENDCOLLECTIVE ;  /* 0x000000000000791b */ /* 0x003fe20003800000 */
.L_x_4030:
[----:B------:R-:W-:Y:S01]  /*1ba0*/  @P6 IMAD.IADD R23, R23, 0x1, R26 ;  /* 0x0000000117176824 */ /* 0x000fe200078e021a */
[----:B------:R-:W-:Y:S01]  /*1bb0*/  MOV R5, R2 ;  /* 0x0000000200057202 */ /* 0x000fe20000000f00 */
[----:B------:R-:W-:-:S07]  /*1bc0*/  IMAD.MOV.U32 R25, RZ, RZ, R27 ;  /* 0x000000ffff197224 */ /* 0x000fce00078e001b */
[----:B------:R-:W-:Y:S05]  /*1bd0*/  WARPSYNC.COLLECTIVE R21, `(.L_x_4031) ;  /* 0x0000000015087348 */ /* 0x000fea0003c00000 */
[----:B------:R0:W1:Y:S02]  /*1be0*/  SHFL.UP P0, R27, R5, R0, R20 ;  /* 0x04000000051b7389 */ /* 0x0000640000000014 */
[----:B01----:R-:W-:Y:S01]  /*1bf0*/  ENDCOLLECTIVE ;  /* 0x000000000000791b */ /* 0x003fe20003800000 */
.L_x_4031:
        /* <DEDUP_REMOVED lines=9> */
.L_x_4032:
[----:B------:R-:W-:Y:S02]  /*1c90*/  ISETP.NE.AND P5, PT, R23, RZ, PT ;  /* 0x000000ff1700720c */ /* 0x000fe40003fa5270 */
[----:B------:R-:W-:Y:S01]  /*1ca0*/  ISETP.GE.AND P6, PT, R24, 0x8, PT ;  /* 0x000000081800780c */ /* 0x000fe20003fc6270 */
[----:B------:R-:W-:Y:S01]  /*1cb0*/  IMAD.MOV.U32 R5, RZ, RZ, R22 ;  /* 0x000000ffff057224 */ /* 0x000fe200078e0016 */
[----:B------:R-:W-:-:S11]  /*1cc0*/  MOV R26, R27 ;  /* 0x0000001b001a7202 */ /* 0x000fd60000000f00 */
[----:B------:R-:W-:Y:S05]  /*1cd0*/  WARPSYNC.COLLECTIVE R21, `(.L_x_4033) ;  /* 0x0000000015087348 */ /* 0x000fea0003c00000 */
[----:B------:R0:W1:Y:S02]  /*1ce0*/  SHFL.UP P0, R27, R5, R0, R20 ;  /* 0x04000000051b7389 */ /* 0x0000640000000014 */
[----:B01----:R-:W-:Y:S01]  /*1cf0*/  ENDCOLLECTIVE ;  /* 0x000000000000791b */ /* 0x003fe20003800000 */
.L_x_4033:
[----:B------:R-:W-:Y:S01]  /*1d00*/  IMAD.MOV.U32 R5, RZ, RZ, R2 ;  /* 0x000000ffff057224 */ /* 0x000fe200078e0002 */
[----:B------:R-:W-:-:S07]  /*1d10*/  MOV R25, R27 ;  /* 0x0000001b00197202 */ /* 0x000fce0000000f00 */
[----:B------:R-:W-:Y:S05]  /*1d20*/  WARPSYNC.COLLECTIVE R21, `(.L_x_4034) ;  /* 0x0000000015087348 */ /* 0x000fea0003c00000 */
[----:B------:R0:W1:Y:S02]  /*1d30*/  SHFL.UP P0, R27, R5, R0, R20 ;  /* 0x04000000051b7389 */ /* 0x0000640000000014 */
[----:B01----:R-:W-:Y:S01]  /*1d40*/  ENDCOLLECTIVE ;  /* 0x000000000000791b */ /* 0x003fe20003800000 */
.L_x_4034:
        /* <DEDUP_REMOVED lines=14> */
.L_x_4035:
[----:B------:R-:W-:Y:S02]  /*1e30*/  IMAD.MOV.U32 R5, RZ, RZ, R22 ;  /* 0x000000ffff057224 */ /* 0x000fe400078e0016 */
[----:B------:R-:W-:-:S07]  /*1e40*/  IMAD.MOV.U32 R26, RZ, RZ, R27 ;  /* 0x000000ffff1a7224 */ /* 0x000fce00078e001b */
[----:B------:R-:W-:Y:S05]  /*1e50*/  WARPSYNC.COLLECTIVE R21, `(.L_x_4036) ;  /* 0x0000000015087348 */ /* 0x000fea0003c00000 */
[----:B------:R0:W1:Y:S02]  /*1e60*/  SHFL.UP P0, R27, R5, R0, R20 ;  /* 0x04000000051b7389 */ /* 0x0000640000000014 */
[----:B01----:R-:W-:Y:S01]  /*1e70*/  ENDCOLLECTIVE ;  /* 0x000000000000791b */ /* 0x003fe20003800000 */
.L_x_4036:
[----:B------:R-:W-:Y:S01]  /*1e80*/  @P6 IADD3 R23, R23, R26, RZ ;  /* 0x0000001a17176210 */ /* 0x000fe20007ffe0ff */
[----:B------:R-:W-:Y:S01]  /*1e90*/  IMAD.MOV.U32 R5, RZ, RZ, R2 ;  /* 0x000000ffff057224 */ /* 0x000fe200078e0002 */
[----:B------:R-:W-:-:S07]  /*1ea0*/  MOV R25, R27 ;  /* 0x0000001b00197202 */ /* 0x000fce0000000f00 */
[----:B------:R-:W-:Y:S05]  /*1eb0*/  WARPSYNC.COLLECTIVE R21, `(.L_x_4037) ;  /* 0x0000000015087348 */ /* 0x000fea0003c00000 */
[----:B------:R0:W1:Y:S02]  /*1ec0*/  SHFL.UP P0, R27, R5, R0, R20 ;  /* 0x04000000051b7389 */ /* 0x0000640000000014 */
[----:B01----:R-:W-:Y:S01]  /*1ed0*/  ENDCOLLECTIVE ;  /* 0x000000000000791b */ /* 0x003fe20003800000 */
.L_x_4037:
        /* <DEDUP_REMOVED lines=9> */
.L_x_4038:
[----:B------:R-:W-:Y:S01]  /*1f70*/  IMAD.MOV.U32 R5, RZ, RZ, R22 ;  /* 0x000000ffff057224 */ /* 0x000fe200078e0016 */
[----:B------:R-:W-:-:S07]  /*1f80*/  MOV R25, R27 ;  /* 0x0000001b00197202 */ /* 0x000fce0000000f00 */
[----:B------:R-:W-:Y:S05]  /*1f90*/  WARPSYNC.COLLECTIVE R21, `(.L_x_4039) ;  /* 0x0000000015087348 */ /* 0x000fea0003c00000 */
[----:B------:R0:W1:Y:S02]  /*1fa0*/  SHFL.UP P0, R27, R5, R0, R20 ;  /* 0x04000000051b7389 */ /* 0x0000640000000014 */
[----:B01----:R-:W-:Y:S01]  /*1fb0*/  ENDCOLLECTIVE ;  /* 0x000000000000791b */ /* 0x003fe20003800000 */
.L_x_4039:
[----:B------:R-:W-:Y:S01]  /*1fc0*/  IMAD.MOV.U32 R5, RZ, RZ, R2 ;  /* 0x000000ffff057224 */ /* 0x000fe200078e0002 */
[----:B------:R-:W-:-:S07]  /*1fd0*/  MOV R22, R27 ;  /* 0x0000001b00167202 */ /* 0x000fce0000000f00 */
[----:B------:R-:W-:Y:S05]  /*1fe0*/  WARPSYNC.COLLECTIVE R21, `(.L_x_4040) ;  /* 0x0000000015087348 */ /* 0x000fea0003c00000 */
[----:B------:R0:W1:Y:S02]  /*1ff0*/  SHFL.UP P0, R27, R5, R0, R20 ;  /* 0x04000000051b7389 */ /* 0x0000640000000014 */
[----:B01----:R-:W-:Y:S01]  /*2000*/  ENDCOLLECTIVE ;  /* 0x000000000000791b */ /* 0x003fe20003800000 */
.L_x_4040:
[----:B------:R-:W-:Y:S01]  /*2010*/  MOV R2, R27 ;  /* 0x0000001b00027202 */ /* 0x000fe20000000f00 */
[----:B------:R-:W-:Y:S06]  /*2020*/  BRA `(.L_x_4041) ;  /* 0xfffffff000b07947 */ /* 0x000fec000383ffff */
.L_x_4042:
        /* <DEDUP_REMOVED lines=13> */
.L_x_4527:


//--------------------- .text._Z30group_norm_nhwc_fwd_sum_kernelI11Fp16IOFp16WLi196EEv26Group_norm_nhwc_fwd_params --------------------------
	.section	.text._Z30group_norm_nhwc_fwd_sum_kernelI11Fp16IOFp16WLi196EEv26Group_norm_nhwc_fwd_params,"ax",@progbits
	.align	128
        .global         _Z30group_norm_nhwc_fwd_sum_kernelI11Fp16IOFp16WLi196EEv26Group_norm_nhwc_fwd_params
        .type           _Z30group_norm_nhwc_fwd_sum_kernelI11Fp16IOFp16WLi196EEv26Group_norm_nhwc_fwd_params,@function
        .size           _Z30group_norm_nhwc_fwd_sum_kernelI11Fp16IOFp16WLi196EEv26Group_norm_nhwc_fwd_params,(.L_x_4528 - _Z30group_norm_nhwc_fwd_sum_kernelI11Fp16IOFp16WLi196EEv26Group_norm_nhwc_fwd_params)
        .other          _Z30group_norm_nhwc_fwd_sum_kernelI11Fp16IOFp16WLi196EEv26Group_norm_nhwc_fwd_params,@"STO_CUDA_ENTRY STV_DEFAULT"
_Z30group_norm_nhwc_fwd_sum_kernelI11Fp16IOFp16WLi196EEv26Group_norm_nhwc_fwd_params:
.text._Z30group_norm_nhwc_fwd_sum_kernelI11Fp16IOFp16WLi196EEv26Group_norm_nhwc_fwd_params:
        /* <DEDUP_REMOVED lines=40> */
.L_x_4045:
        /* <DEDUP_REMOVED lines=26> */
.L_x_4044:
        /* <DEDUP_REMOVED lines=9> */
.L_x_4046:
        /* <DEDUP_REMOVED lines=95> */
.L_x_4043:
        /* <DEDUP_REMOVED lines=88> */
.L_x_4062:
        /* <DEDUP_REMOVED lines=12> */
.L_x_4050:
[----:B------:R-:W-:Y:S05]  /*10e0*/  BSYNC B0 ;  /* 0x0000000000007941 */ /* 0x000fea0003800000 */
.L_x_4049:
[----:B------:R-:W-:-:S13]  /*10f0*/  R2UR UR4, R3 ;  /* 0x00000000030472ca */ /* 0x000fda00000e0000 */
[----:B------:R-:W-:Y:S05]  /*1100*/  BRA.DIV UR4, `(.L_x_4051) ;  /* 0x0000000e04187947 */ /* 0x000fea000b800000 */
[----:B------:R-:W-:Y:S01]  /*1110*/  NOP ;  /* 0x0000000000007918 */ /* 0x000fe20000000000 */
[----:B------:R1:W-:Y:S04]  /*1120*/  STS [R7+0xc0], R12 ;  /* 0x0000c00c07007388 */ /* 0x0003e80000000800 */
[----:B------:R1:W-:Y:S04]  /*1130*/  STS [R7+0xc4], R9 ;  /* 0x0000c40907007388 */ /* 0x0003e80000000800 */
[----:B------:R1:W-:Y:S01]  /*1140*/  STS [R7+0xc8], R8 ;  /* 0x0000c80807007388 */ /* 0x0003e20000000800 */
[----:B------:R-:W-:Y:S01]  /*1150*/  NOP ;  /* 0x0000000000007918 */ /* 0x000fe20000000000 */
.L_x_4066:
        /* <DEDUP_REMOVED lines=12> */
.L_x_4053:
[----:B------:R-:W-:Y:S05]  /*1220*/  BSYNC B0 ;  /* 0x0000000000007941 */ /* 0x000fea0003800000 */
.L_x_4052:
[----:B------:R-:W-:-:S13]  /*1230*/  R2UR UR4, R3 ;  /* 0x00000000030472ca */ /* 0x000fda00000e0000 */
[----:B------:R-:W-:Y:S05]  /*1240*/  BRA.DIV UR4, `(.L_x_4054) ;  /* 0x0000000a04f87947 */ /* 0x000fea000b800000 */
[----:B------:R-:W-:Y:S01]  /*1250*/  NOP ;  /* 0x0000000000007918 */ /* 0x000fe20000000000 */
[----:B------:R2:W-:Y:S04]  /*1260*/  STS [R7+0xc0], R12 ;  /* 0x0000c00c07007388 */ /* 0x0005e80000000800 */
[----:B------:R2:W-:Y:S04]  /*1270*/  STS [R7+0xc4], R9 ;  /* 0x0000c40907007388 */ /* 0x0005e80000000800 */
[----:B------:R2:W-:Y:S01]  /*1280*/  STS [R7+0xc8], R8 ;  /* 0x0000c80807007388 */ /* 0x0005e20000000800 */
[----:B------:R-:W-:Y:S01]  /*1290*/  NOP ;  /* 0x0000000000007918 */ /* 0x000fe20000000000 */
.L_x_4070:
        /* <DEDUP_REMOVED lines=12> */
.L_x_4056:
[----:B------:R-:W-:Y:S05]  /*1360*/  BSYNC B0 ;  /* 0x0000000000007941 */ /* 0x000fea0003800000 */
.L_x_4055:
[----:B------:R-:W-:-:S13]  /*1370*/  R2UR UR4, R3 ;  /* 0x00000000030472ca */ /* 0x000fda00000e0000 */
[----:B------:R-:W-:Y:S05]  /*1380*/  BRA.DIV UR4, `(.L_x_4057) ;  /* 0x0000000a04d87947 */ /* 0x000fea000b800000 */
[----:B------:R-:W-:Y:S01]  /*1390*/  NOP ;  /* 0x0000000000007918 */ /* 0x000fe20000000000 */
[----:B------:R3:W-:Y:S04]  /*13a0*/  STS [R7+0xc0], R12 ;  /* 0x0000c00c07007388 */ /* 0x0007e80000000800 */
[----:B------:R3:W-:Y:S04]  /*13b0*/  STS [R7+0xc4], R9 ;  /* 0x0000c40907007388 */ /* 0x0007e80000000800 */
[----:B------:R3:W-:Y:S01]  /*13c0*/  STS [R7+0xc8], R8 ;  /* 0x0000c80807007388 */ /* 0x0007e20000000800 */
[----:B------:R-:W-:Y:S01]  /*13d0*/  NOP ;  /* 0x0000000000007918 */ /* 0x000fe20000000000 */
.L_x_4074:
        /* <DEDUP_REMOVED lines=12> */
.L_x_4059:
[----:B------:R-:W-:Y:S05]  /*14a0*/  BSYNC B0 ;  /* 0x0000000000007941 */ /* 0x000fea0003800000 */
.L_x_4058:
        /* <DEDUP_REMOVED lines=25> */
.L_x_4080:
        /* <DEDUP_REMOVED lines=76> */
.L_x_4047:
        /* <DEDUP_REMOVED lines=35> */
.L_x_4048:
[----:B0-----:R-:W-:Y:S05]  /*1d30*/  WARPSYNC.COLLECTIVE R3, `(.L_x_4061) ;  /* 0x0000000003087348 */ /* 0x001fea0003c00000 */
[----:B------:R-:W-:Y:S01]  /*1d40*/  NOP ;  /* 0x0000000000007918 */ /* 0x000fe20000000000 */
[----:B0-----:R-:W-:Y:S01]  /*1d50*/  ENDCOLLECTIVE ;  /* 0x000000000000791b */ /* 0x001fe20003800000 */
.L_x_4061:
[----:B------:R-:W-:Y:S05]  /*1d60*/  BRA `(.L_x_4062) ;  /* 0xfffffff000ac7947 */ /* 0x000fea000383ffff */
.L_x_4051:
[----:B------:R-:W-:Y:S01]  /*1d70*/  BSSY B0, `(.L_x_4063) ;  /* 0x0000004000007945 */ /* 0x000fe20003800000 */
[----:B0-----:R-:W-:Y:S05]  /*1d80*/  WARPSYNC.COLLECTIVE R3, `(.L_x_4064) ;  /* 0x0000000003087348 */ /* 0x001fea0003c00000 */
[----:B------:R-:W-:Y:S01]  /*1d90*/  NOP ;  /* 0x0000000000007918 */ /* 0x000fe20000000000 */
[----:B0-----:R-:W-:Y:S01]  /*1da0*/  ENDCOLLECTIVE ;  /* 0x000000000000791b */ /* 0x001fe20003800000 */
.L_x_4064:
[----:B------:R-:W-:Y:S05]  /*1db0*/  BSYNC B0 ;  /* 0x0000000000007941 */ /* 0x000fea0003800000 */
.L_x_4063:
[----:B------:R0:W-:Y:S04]  /*1dc0*/  STS [R7+0xc0], R12 ;  /* 0x0000c00c07007388 */ /* 0x0001e80000000800 */
[----:B------:R0:W-:Y:S04]  /*1dd0*/  STS [R7+0xc4], R9 ;  /* 0x0000c40907007388 */ /* 0x0001e80000000800 */
[----:B------:R0:W-:Y:S02]  /*1de0*/  STS [R7+0xc8], R8 ;  /* 0x0000c80807007388 */ /* 0x0001e40000000800 */
[----:B0-----:R-:W-:Y:S05]  /*1df0*/  WARPSYNC.COLLECTIVE R3, `(.L_x_4065) ;  /* 0x0000000003087348 */ /* 0x001fea0003c00000 */
[----:B------:R-:W-:Y:S01]  /*1e00*/  NOP ;  /* 0x0000000000007918 */ /* 0x000fe20000000000 */
[----:B0-----:R-:W-:Y:S01]  /*1e10*/  ENDCOLLECTIVE ;  /* 0x000000000000791b */ /* 0x001fe20003800000 */
.L_x_4065:
[----:B------:R-:W-:Y:S05]  /*1e20*/  BRA `(.L_x_4066) ;  /* 0xfffffff000cc7947 */ /* 0x000fea000383ffff */
.L_x_4054:
[----:B------:R-:W-:Y:S01]  /*1e30*/  BSSY B0, `(.L_x_4067) ;  /* 0x0000004000007945 */ /* 0x000fe20003800000 */
[----:B01----:R-:W-:Y:S05]  /*1e40*/  WARPSYNC.COLLECTIVE R3, `(.L_x_4068) ;  /* 0x0000000003087348 */ /* 0x003fea0003c00000 */
[----:B------:R-:W-:Y:S01]  /*1e50*/  NOP ;  /* 0x0000000000007918 */ /* 0x000fe20000000000 */
[----:B01----:R-:W-:Y:S01]  /*1e60*/  ENDCOLLECTIVE ;  /* 0x000000000000791b */ /* 0x003fe20003800000 */
.L_x_4068:
[----:B------:R-:W-:Y:S05]  /*1e70*/  BSYNC B0 ;  /* 0x0000000000007941 */ /* 0x000fea0003800000 */
.L_x_4067:
[----:B------:R0:W-:Y:S04]  /*1e80*/  STS [R7+0xc0], R12 ;  /* 0x0000c00c07007388 */ /* 0x0001e80000000800 */
[----:B------:R0:W-:Y:S04]  /*1e90*/  STS [R7+0xc4], R9 ;  /* 0x0000c40907007388 */ /* 0x0001e80000000800 */
[----:B------:R0:W-:Y:S02]  /*1ea0*/  STS [R7+0xc8], R8 ;  /* 0x0000c80807007388 */ /* 0x0001e40000000800 */
[----:B0-----:R-:W-:Y:S05]  /*1eb0*/  WARPSYNC.COLLECTIVE R3, `(.L_x_4069) ;  /* 0x0000000003087348 */ /* 0x001fea0003c00000 */
[----:B------:R-:W-:Y:S01]  /*1ec0*/  NOP ;  /* 0x0000000000007918 */ /* 0x000fe20000000000 */
[----:B0-----:R-:W-:Y:S01]  /*1ed0*/  ENDCOLLECTIVE ;  /* 0x000000000000791b */ /* 0x001fe20003800000 */
.L_x_4069:
[----:B------:R-:W-:Y:S05]  /*1ee0*/  BRA `(.L_x_4070) ;  /* 0xfffffff000ec7947 */ /* 0x000fea000383ffff */
.L_x_4057:
[----:B------:R-:W-:Y:S01]  /*1ef0*/  BSSY B0, `(.L_x_4071) ;  /* 0x0000004000007945 */ /* 0x000fe20003800000 */
[----:B012---:R-:W-:Y:S05]  /*1f00*/  WARPSYNC.COLLECTIVE R3, `(.L_x_4072) ;  /* 0x0000000003087348 */ /* 0x007fea0003c00000 */
[----:B------:R-:W-:Y:S01]  /*1f10*/  NOP ;  /* 0x0000000000007918 */ /* 0x000fe20000000000 */
[----:B012---:R-:W-:Y:S01]  /*1f20*/  ENDCOLLECTIVE ;  /* 0x000000000000791b */ /* 0x007fe20003800000 */
.L_x_4072:
[----:B------:R-:W-:Y:S05]  /*1f30*/  BSYNC B0 ;  /* 0x0000000000007941 */ /* 0x000fea0003800000 */
.L_x_4071:
[----:B------:R0:W-:Y:S04]  /*1f40*/  STS [R7+0xc0], R12 ;  /* 0x0000c00c07007388 */ /* 0x0001e80000000800 */
[----:B------:R0:W-:Y:S04]  /*1f50*/  STS [R7+0xc4], R9 ;  /* 0x0000c40907007388 */ /* 0x0001e80000000800 */
[----:B------:R0:W-:Y:S02]  /*1f60*/  STS [R7+0xc8], R8 ;  /* 0x0000c80807007388 */ /* 0x0001e40000000800 */
[----:B0-----:R-:W-:Y:S05]  /*1f70*/  WARPSYNC.COLLECTIVE R3, `(.L_x_4073) ;  /* 0x0000000003087348 */ /* 0x001fea0003c00000 */
[----:B------:R-:W-:Y:S01]  /*1f80*/  NOP ;  /* 0x0000000000007918 */ /* 0x000fe20000000000 */
[----:B0-----:R-:W-:Y:S01]  /*1f90*/  ENDCOLLECTIVE ;  /* 0x000000000000791b */ /* 0x001fe20003800000 */
.L_x_4073:
[----:B------:R-:W-:Y:S05]  /*1fa0*/  BRA `(.L_x_4074) ;  /* 0xfffffff4000c7947 */ /* 0x000fea000383ffff */
.L_x_4060:
[----:B------:R-:W-:Y:S01]  /*1fb0*/  BSSY B0, `(.L_x_4075) ;  /* 0x0000005000007945 */ /* 0x000fe20003800000 */
[----:B------:R-:W-:-:S13]  /*1fc0*/  ISETP.GE.U32.AND P0, PT, R2, 0x10, PT ;  /* 0x000000100200780c */ /* 0x000fda0003f06070 */
[----:B0123--:R-:W-:Y:S05]  /*1fd0*/  WARPSYNC.COLLECTIVE R3, `(.L_x_4076) ;  /* 0x0000000003087348 */ /* 0x00ffea0003c00000 */
[----:B------:R-:W-:Y:S01]  /*1fe0*/  NOP ;  /* 0x0000000000007918 */ /* 0x000fe20000000000 */
[----:B0123--:R-:W-:Y:S01]  /*1ff0*/  ENDCOLLECTIVE ;  /* 0x000000000000791b */ /* 0x00ffe20003800000 */
.L_x_4076:
[----:B------:R-:W-:Y:S05]  /*2000*/  BSYNC B0 ;  /* 0x0000000000007941 */ /* 0x000fea0003800000 */
.L_x_4075:
[----:B------:R0:W-:Y:S01]  /*2010*/  STS [R7+0xc0], R12 ;  /* 0x0000c00c07007388 */ /* 0x0001e20000000800 */
[----:B------:R-:W-:-:S03]  /*2020*/  ISETP.NE.OR P1, PT, R12, RZ, !P0 ;  /* 0x000000ff0c00720c */ /* 0x000fc60004725670 */
[----:B------:R0:W-:Y:S04]  /*2030*/  STS [R7+0xc4], R9 ;  /* 0x0000c40907007388 */ /* 0x0001e80000000800 */
[----:B------:R0:W-:Y:S06]  /*2040*/  STS [R7+0xc8], R8 ;  /* 0x0000c80807007388 */ /* 0x0001ec0000000800 */
[----:B0-----:R-:W-:Y:S05]  /*2050*/  WARPSYNC.COLLECTIVE R3, `(.L_x_4077) ;  /* 0x0000000003087348 */ /* 0x001fea0003c00000 */
[----:B------:R-:W-:Y:S01]  /*2060*/  NOP ;  /* 0x0000000000007918 */ /* 0x000fe20000000000 */
[----:B0-----:R-:W-:Y:S01]  /*2070*/  ENDCOLLECTIVE ;  /* 0x000000000000791b */ /* 0x001fe20003800000 */
.L_x_4077:
        /* <DEDUP_REMOVED lines=9> */
.L_x_4078:
        /* <DEDUP_REMOVED lines=9> */
.L_x_4079:
[----:B------:R-:W-:Y:S05]  /*21a0*/  BRA `(.L_x_4080) ;  /* 0xfffffff400247947 */ /* 0x000fea000383ffff */
.L_x_4081:
        /* <DEDUP_REMOVED lines=13> */
.L_x_4528:


//--------------------- .text._Z30group_norm_nhwc_fwd_sum_kernelI11Fp16IOFp16WLi168EEv26Group_norm_nhwc_fwd_params --------------------------
	.section	.text._Z30group_norm_nhwc_fwd_sum_kernelI11Fp16IOFp16WLi168EEv26Group_norm_nhwc_fwd_params,"ax",@progbits
	.align	128
        .global         _Z30group_norm_nhwc_fwd_sum_kernelI11Fp16IOFp16WLi168EEv26Group_norm_nhwc_fwd_params
        .type           _Z30group_norm_nhwc_fwd_sum_kernelI11Fp16IOFp16WLi168EEv26Group_norm_nhwc_fwd_params,@function
        .size           _Z30group_norm_nhwc_fwd_sum_kernelI11Fp16IOFp16WLi168EEv26Group_norm_nhwc_fwd_params,(.L_x_4529 - _Z30group_norm_nhwc_fwd_sum_kernelI11Fp16IOFp16WLi168EEv26Group_norm_nhwc_fwd_params)
        .other          _Z30group_norm_nhwc_fwd_sum_kernelI11Fp16IOFp16WLi168EEv26Group_norm_nhwc_fwd_params,@"STO_CUDA_ENTRY STV_DEFAULT"
_Z30group_norm_nhwc_fwd_sum_kernelI11Fp16IOFp16WLi168EEv26Group_norm_nhwc_fwd_params:
.text._Z30group_norm_nhwc_fwd_sum_kernelI11Fp16IOFp16WLi168EEv26Group_norm_nhwc_fwd_params:
        /* <DEDUP_REMOVED lines=40> */
.L_x_4084:
        /* <DEDUP_REMOVED lines=26> */
.L_x_4083:
        /* <DEDUP_REMOVED lines=9> */
.L_x_4085:
        /* <DEDUP_REMOVED lines=95> */
.L_x_4082:
        /* <DEDUP_REMOVED lines=84> */
.L_x_4101:
        /* <DEDUP_REMOVED lines=12> */
.L_x_4089:
[----:B------:R-:W-:Y:S05]  /*10a0*/  BSYNC B0 ;  /* 0x0000000000007941 */ /* 0x000fea0003800000 */
.L_x_4088:
[----:B------:R-:W-:-:S13]  /*10b0*/  R2UR UR5, R3 ;  /* 0x00000000030572ca */ /* 0x000fda00000e0000 */
[----:B------:R-:W-:Y:S05]  /*10c0*/  BRA.DIV UR5, `(.L_x_4090) ;  /* 0x0000000e050c7947 */ /* 0x000fea000b800000 */
[----:B------:R-:W-:Y:S01]  /*10d0*/  NOP ;  /* 0x0000000000007918 */ /* 0x000fe20000000000 */
[----:B------:R1:W-:Y:S04]  /*10e0*/  STS [R9+0xc0], R16 ;  /* 0x0000c01009007388 */ /* 0x0003e80000000800 */
[----:B------:R1:W-:Y:S04]  /*10f0*/  STS [R9+0xc4], R10 ;  /* 0x0000c40a09007388 */ /* 0x0003e80000000800 */
[----:B------:R1:W-:Y:S01]  /*1100*/  STS [R9+0xc8], R11 ;  /* 0x0000c80b09007388 */ /* 0x0003e20000000800 */
[----:B------:R-:W-:Y:S01]  /*1110*/  NOP ;  /* 0x0000000000007918 */ /* 0x000fe20000000000 */
.L_x_4105:
        /* <DEDUP_REMOVED lines=12> */
.L_x_4092:
[----:B------:R-:W-:Y:S05]  /*11e0*/  BSYNC B0 ;  /* 0x0000000000007941 */ /* 0x000fea0003800000 */
.L_x_4091:
[----:B------:R-:W-:-:S13]  /*11f0*/  R2UR UR5, R3 ;  /* 0x00000000030572ca */ /* 0x000fda00000e0000 */
[----:B------:R-:W-:Y:S05]  /*1200*/  BRA.DIV UR5, `(.L_x_4093) ;  /* 0x0000000a05ec7947 */ /* 0x000fea000b800000 */
[----:B------:R-:W-:Y:S01]  /*1210*/  NOP ;  /* 0x0000000000007918 */ /* 0x000fe20000000000 */
[----:B------:R2:W-:Y:S04]  /*1220*/  STS [R9+0xc0], R16 ;  /* 0x0000c01009007388 */ /* 0x0005e80000000800 */
[----:B------:R2:W-:Y:S04]  /*1230*/  STS [R9+0xc4], R10 ;  /* 0x0000c40a09007388 */ /* 0x0005e80000000800 */
[----:B------:R2:W-:Y:S01]  /*1240*/  STS [R9+0xc8], R11 ;  /* 0x0000c80b09007388 */ /* 0x0005e20000000800 */
[----:B------:R-:W-:Y:S01]  /*1250*/  NOP ;  /* 0x0000000000007918 */ /* 0x000fe20000000000 */
.L_x_4109:
        /* <DEDUP_REMOVED lines=12> */
.L_x_4095:
[----:B------:R-:W-:Y:S05]  /*1320*/  BSYNC B0 ;  /* 0x0000000000007941 */ /* 0x000fea0003800000 */
.L_x_4094:
[----:B------:R-:W-:-:S13]  /*1330*/  R2UR UR5, R3 ;  /* 0x00000000030572ca */ /* 0x000fda00000e0000 */
[----:B------:R-:W-:Y:S05]  /*1340*/  BRA.DIV UR5, `(.L_x_4096) ;  /* 0x0000000a05cc7947 */ /* 0x000fea000b800000 */
[----:B------:R-:W-:Y:S01]  /*1350*/  NOP ;  /* 0x0000000000007918 */ /* 0x000fe20000000000 */
[----:B------:R3:W-:Y:S04]  /*1360*/  STS [R9+0xc0], R16 ;  /* 0x0000c01009007388 */ /* 0x0007e80000000800 */
[----:B------:R3:W-:Y:S04]  /*1370*/  STS [R9+0xc4], R10 ;  /* 0x0000c40a09007388 */ /* 0x0007e80000000800 */
[----:B------:R3:W-:Y:S01]  /*1380*/  STS [R9+0xc8], R11 ;  /* 0x0000c80b09007388 */ /* 0x0007e20000000800 */
[----:B------:R-:W-:Y:S01]  /*1390*/  NOP ;  /* 0x0000000000007918 */ /* 0x000fe20000000000 */
.L_x_4113:
        /* <DEDUP_REMOVED lines=12> */
.L_x_4098:
[----:B------:R-:W-:Y:S05]  /*1460*/  BSYNC B0 ;  /* 0x0000000000007941 */ /* 0x000fea0003800000 */
.L_x_4097:
        /* <DEDUP_REMOVED lines=25> */
.L_x_4119:
        /* <DEDUP_REMOVED lines=72> */
.L_x_4086:
        /* <DEDUP_REMOVED lines=36> */
.L_x_4087:
[----:B0-----:R-:W-:Y:S05]  /*1cc0*/  WARPSYNC.COLLECTIVE R3, `(.L_x_4100) ;  /* 0x0000000003087348 */ /* 0x001fea0003c00000 */
[----:B------:R-:W-:Y:S01]  /*1cd0*/  NOP ;  /* 0x0000000000007918 */ /* 0x000fe20000000000 */
[----:B0-----:R-:W-:Y:S01]  /*1ce0*/  ENDCOLLECTIVE ;  /* 0x000000000000791b */ /* 0x001fe20003800000 */
.L_x_4100:
[----:B------:R-:W-:Y:S05]  /*1cf0*/  BRA `(.L_x_4101) ;  /* 0xfffffff000b87947 */ /* 0x000fea000383ffff */
.L_x_4090:
[----:B------:R-:W-:Y:S01]  /*1d00*/  BSSY B0, `(.L_x_4102) ;  /* 0x0000004000007945 */ /* 0x000fe20003800000 */
[----:B0-----:R-:W-:Y:S05]  /*1d10*/  WARPSYNC.COLLECTIVE R3, `(.L_x_4103) ;  /* 0x0000000003087348 */ /* 0x001fea0003c00000 */
[----:B------:R-:W-:Y:S01]  /*1d20*/  NOP ;  /* 0x0000000000007918 */ /* 0x000fe20000000000 */
[----:B0-----:R-:W-:Y:S01]  /*1d30*/  ENDCOLLECTIVE ;  /* 0x000000000000791b */ /* 0x001fe20003800000 */
.L_x_4103:
[----:B------:R-:W-:Y:S05]  /*1d40*/  BSYNC B0 ;  /* 0x0000000000007941 */ /* 0x000fea0003800000 */
.L_x_4102:
[----:B------:R0:W-:Y:S04]  /*1d50*/  STS [R9+0xc0], R16 ;  /* 0x0000c01009007388 */ /* 0x0001e80000000800 */
[----:B------:R0:W-:Y:S04]  /*1d60*/  STS [R9+0xc4], R10 ;  /* 0x0000c40a09007388 */ /* 0x0001e80000000800 */
[----:B------:R0:W-:Y:S02]  /*1d70*/  STS [R9+0xc8], R11 ;  /* 0x0000c80b09007388 */ /* 0x0001e40000000800 */
[----:B0-----:R-:W-:Y:S05]  /*1d80*/  WARPSYNC.COLLECTIVE R3, `(.L_x_4104) ;  /* 0x0000000003087348 */ /* 0x001fea0003c00000 */
[----:B------:R-:W-:Y:S01]  /*1d90*/  NOP ;  /* 0x0000000000007918 */ /* 0x000fe20000000000 */
[----:B0-----:R-:W-:Y:S01]  /*1da0*/  ENDCOLLECTIVE ;  /* 0x000000000000791b */ /* 0x001fe20003800000 */
.L_x_4104:
[----:B------:R-:W-:Y:S05]  /*1db0*/  BRA `(.L_x_4105) ;  /* 0xfffffff000d87947 */ /* 0x000fea000383ffff */
.L_x_4093:
[----:B------:R-:W-:Y:S01]  /*1dc0*/  BSSY B0, `(.L_x_4106) ;  /* 0x0000004000007945 */ /* 0x000fe20003800000 */
[----:B01----:R-:W-:Y:S05]  /*1dd0*/  WARPSYNC.COLLECTIVE R3, `(.L_x_4107) ;  /* 0x0000000003087348 */ /* 0x003fea0003c00000 */
[----:B------:R-:W-:Y:S01]  /*1de0*/  NOP ;  /* 0x0000000000007918 */ /* 0x000fe20000000000 */
[----:B01----:R-:W-:Y:S01]  /*1df0*/  ENDCOLLECTIVE ;  /* 0x000000000000791b */ /* 0x003fe20003800000 */
.L_x_4107:
[----:B------:R-:W-:Y:S05]  /*1e00*/  BSYNC B0 ;  /* 0x0000000000007941 */ /* 0x000fea0003800000 */
.L_x_4106:
[----:B------:R0:W-:Y:S04]  /*1e10*/  STS [R9+0xc0], R16 ;  /* 0x0000c01009007388 */ /* 0x0001e80000000800 */
[----:B------:R0:W-:Y:S04]  /*1e20*/  STS [R9+0xc4], R10 ;  /* 0x0000c40a09007388 */ /* 0x0001e80000000800 */
[----:B------:R0:W-:Y:S02]  /*1e30*/  STS [R9+0xc8], R11 ;  /* 0x0000c80b09007388 */ /* 0x0001e40000000800 */
[----:B0-----:R-:W-:Y:S05]  /*1e40*/  WARPSYNC.COLLECTIVE R3, `(.L_x_4108) ;  /* 0x0000000003087348 */ /* 0x001fea0003c00000 */
[----:B------:R-:W-:Y:S01]  /*1e50*/  NOP ;  /* 0x0000000000007918 */ /* 0x000fe20000000000 */
[----:B0-----:R-:W-:Y:S01]  /*1e60*/  ENDCOLLECTIVE ;  /* 0x000000000000791b */ /* 0x001fe20003800000 */
.L_x_4108:
[----:B------:R-:W-:Y:S05]  /*1e70*/  BRA `(.L_x_4109) ;  /* 0xfffffff000f87947 */ /* 0x000fea000383ffff */
.L_x_4096:
[----:B------:R-:W-:Y:S01]  /*1e80*/  BSSY B0, `(.L_x_4110) ;  /* 0x0000004000007945 */ /* 0x000fe20003800000 */
[----:B012---:R-:W-:Y:S05]  /*1e90*/  WARPSYNC.COLLECTIVE R3, `(.L_x_4111) ;  /* 0x0000000003087348 */ /* 0x007fea0003c00000 */
[----:B------:R-:W-:Y:S01]  /*1ea0*/  NOP ;  /* 0x0000000000007918 */ /* 0x000fe20000000000 */
[----:B012---:R-:W-:Y:S01]  /*1eb0*/  ENDCOLLECTIVE ;  /* 0x000000000000791b */ /* 0x007fe20003800000 */
.L_x_4111:
[----:B------:R-:W-:Y:S05]  /*1ec0*/  BSYNC B0 ;  /* 0x0000000000007941 */ /* 0x000fea0003800000 */
.L_x_4110:
[----:B------:R0:W-:Y:S04]  /*1ed0*/  STS [R9+0xc0], R16 ;  /* 0x0000c01009007388 */ /* 0x0001e80000000800 */
[----:B------:R0:W-:Y:S04]  /*1ee0*/  STS [R9+0xc4], R10 ;  /* 0x0000c40a09007388 */ /* 0x0001e80000000800 */
[----:B------:R0:W-:Y:S02]  /*1ef0*/  STS [R9+0xc8], R11 ;  /* 0x0000c80b09007388 */ /* 0x0001e40000000800 */
[----:B0-----:R-:W-:Y:S05]  /*1f00*/  WARPSYNC.COLLECTIVE R3, `(.L_x_4112) ;  /* 0x0000000003087348 */ /* 0x001fea0003c00000 */
[----:B------:R-:W-:Y:S01]  /*1f10*/  NOP ;  /* 0x0000000000007918 */ /* 0x000fe20000000000 */
[----:B0-----:R-:W-:Y:S01]  /*1f20*/  ENDCOLLECTIVE ;  /* 0x000000000000791b */ /* 0x001fe20003800000 */
.L_x_4112:
[----:B------:R-:W-:Y:S05]  /*1f30*/  BRA `(.L_x_4113) ;  /* 0xfffffff400187947 */ /* 0x000fea000383ffff */
.L_x_4099:
[----:B------:R-:W-:Y:S01]  /*1f40*/  BSSY B0, `(.L_x_4114) ;  /* 0x0000005000007945 */ /* 0x000fe20003800000 */
[----:B------:R-:W-:-:S13]  /*1f50*/  ISETP.GE.U32.AND P0, PT, R2, 0x10, PT ;  /* 0x000000100200780c */ /* 0x000fda0003f06070 */
[----:B0123--:R-:W-:Y:S05]  /*1f60*/  WARPSYNC.COLLECTIVE R3, `(.L_x_4115) ;  /* 0x0000000003087348 */ /* 0x00ffea0003c00000 */
[----:B------:R-:W-:Y:S01]  /*1f70*/  NOP ;  /* 0x0000000000007918 */ /* 0x000fe20000000000 */
[----:B0123--:R-:W-:Y:S01]  /*1f80*/  ENDCOLLECTIVE ;  /* 0x000000000000791b */ /* 0x00ffe20003800000 */
.L_x_4115:
[----:B------:R-:W-:Y:S05]  /*1f90*/  BSYNC B0 ;  /* 0x0000000000007941 */ /* 0x000fea0003800000 */
.L_x_4114:
[----:B------:R0:W-:Y:S01]  /*1fa0*/  STS [R9+0xc0], R16 ;  /* 0x0000c01009007388 */ /* 0x0001e20000000800 */
[----:B------:R-:W-:-:S03]  /*1fb0*/  ISETP.NE.OR P1, PT, R16, RZ, !P0 ;  /* 0x000000ff1000720c */ /* 0x000fc60004725670 */
[----:B------:R0:W-:Y:S04]  /*1fc0*/  STS [R9+0xc4], R10 ;  /* 0x0000c40a09007388 */ /* 0x0001e80000000800 */
[----:B------:R0:W-:Y:S06]  /*1fd0*/  STS [R9+0xc8], R11 ;  /* 0x0000c80b09007388 */ /* 0x0001ec0000000800 */
[----:B0-----:R-:W-:Y:S05]  /*1fe0*/  WARPSYNC.COLLECTIVE R3, `(.L_x_4116) ;  /* 0x0000000003087348 */ /* 0x001fea0003c00000 */
[----:B------:R-:W-:Y:S01]  /*1ff0*/  NOP ;  /* 0x0000000000007918 */ /* 0x000fe20000000000 */
[----:B0-----:R-:W-:Y:S01]  /*2000*/  ENDCOLLECTIVE ;  /* 0x000000000000791b */ /* 0x001fe20003800000 */
.L_x_4116:
        /* <DEDUP_REMOVED lines=9> */
.L_x_4117:
        /* <DEDUP_REMOVED lines=9> */
.L_x_4118:
[----:B------:R-:W-:Y:S05]  /*2130*/  BRA `(.L_x_4119) ;  /* 0xfffffff400307947 */ /* 0x000fea000383ffff */
.L_x_4120:
        /* <DEDUP_REMOVED lines=12> */
.L_x_4529:


//--------------------- .text._Z30group_norm_nhwc_fwd_sum_kernelI11Fp16IOFp16WLi64EEv26Group_norm_nhwc_fwd_params --------------------------
	.section	.text._Z30group_norm_nhwc_fwd_sum_kernelI11Fp16IOFp16WLi64EEv26Group_norm_nhwc_fwd_params,"ax",@progbits
	.align	128
        .global         _Z30group_norm_nhwc_fwd_sum_kernelI11Fp16IOFp16WLi64EEv26Group_norm_nhwc_fwd_params
        .type           _Z30group_norm_nhwc_fwd_sum_kernelI11Fp16IOFp16WLi64EEv26Group_norm_nhwc_fwd_params,@function
        .size           _Z30group_norm_nhwc_fwd_sum_kernelI11Fp16IOFp16WLi64EEv26Group_norm_nhwc_fwd_params,(.L_x_4530 - _Z30group_norm_nhwc_fwd_sum_kernelI11Fp16IOFp16WLi64EEv26Group_norm_nhwc_fwd_params)
        .other          _Z30group_norm_nhwc_fwd_sum_kernelI11Fp16IOFp16WLi64EEv26Group_norm_nhwc_fwd_params,@"STO_CUDA_ENTRY STV_DEFAULT"
_Z30group_norm_nhwc_fwd_sum_kernelI11Fp16IOFp16WLi64EEv26Group_norm_nhwc_fwd_params:
.text._Z30group_norm_nhwc_fwd_sum_kernelI11Fp16IOFp16WLi64EEv26Group_norm_nhwc_fwd_params:
        /* <DEDUP_REMOVED lines=40> */
.L_x_4123:
        /* <DEDUP_REMOVED lines=27> */
.L_x_4122:
        /* <DEDUP_REMOVED lines=14> */
.L_x_4124:
        /* <DEDUP_REMOVED lines=94> */
.L_x_4121:
        /* <DEDUP_REMOVED lines=99> */
.L_x_4145:
        /* <DEDUP_REMOVED lines=13> */
.L_x_4125:
        /* <DEDUP_REMOVED lines=34> */
.L_x_4126:
        /* <DEDUP_REMOVED lines=9> */
.L_x_4127:
[----:B------:R-:W-:Y:S01]  /*14a0*/  IMAD.MOV.U32 R22, RZ, RZ, R15 ;  /* 0x000000ffff167224 */ /* 0x000fe200078e000f */
[----:B------:R-:W-:-:S07]  /*14b0*/  MOV R17, R19 ;  /* 0x0000001300117202 */ /* 0x000fce0000000f00 */
[----:B------:R-:W-:Y:S05]  /*14c0*/  WARPSYNC.COLLECTIVE R21, `(.L_x_4128) ;  /* 0x0000000015087348 */ /* 0x000fea0003c00000 */
[----:B------:R0:W1:Y:S02]  /*14d0*/  SHFL.UP P0, R19, R22, R23, R24 ;  /* 0x0400001716137389 */ /* 0x0000640000000018 */
[----:B01----:R-:W-:Y:S01]  /*14e0*/  ENDCOLLECTIVE ;  /* 0x000000000000791b */ /* 0x003fe20003800000 */
.L_x_4128:
[----:B------:R-:W-:Y:S01]  /*14f0*/  @P3 IADD3 R0, R0, R17, RZ ;  /* 0x0000001100003210 */ /* 0x000fe20007ffe0ff */
[----:B------:R-:W-:Y:S01]  /*1500*/  IMAD.MOV.U32 R22, RZ, RZ, R16 ;  /* 0x000000ffff167224 */ /* 0x000fe200078e0010 */
[----:B------:R-:W-:-:S07]  /*1510*/  MOV R18, R19 ;  /* 0x0000001300127202 */ /* 0x000fce0000000f00 */
[----:B------:R-:W-:Y:S05]  /*1520*/  WARPSYNC.COLLECTIVE R21, `(.L_x_4129) ;  /* 0x0000000015087348 */ /* 0x000fea0003c00000 */
[----:B------:R0:W1:Y:S02]  /*1530*/  SHFL.UP P0, R19, R22, R23, R24 ;  /* 0x0400001716137389 */ /* 0x0000640000000018 */
[----:B01----:R-:W-:Y:S01]  /*1540*/  ENDCOLLECTIVE ;  /* 0x000000000000791b */ /* 0x003fe20003800000 */
.L_x_4129:
        /* <DEDUP_REMOVED lines=9> */
.L_x_4130:
[----:B------:R-:W-:Y:S02]  /*15e0*/  ISETP.GE.AND P3, PT, R14, 0x2, PT ;  /* 0x000000020e00780c */ /* 0x000fe40003f66270 */
[----:B------:R-:W-:Y:S02]  /*15f0*/  ISETP.NE.AND P2, PT, R0, RZ, PT ;  /* 0x000000ff0000720c */ /* 0x000fe40003f45270 */
[----:B------:R-:W-:Y:S01]  /*1600*/  MOV R22, R15 ;  /* 0x0000000f00167202 */ /* 0x000fe20000000f00 */
[----:B------:R-:W-:-:S10]  /*1610*/  IMAD.MOV.U32 R17, RZ, RZ, R19 ;  /* 0x000000ffff117224 */ /* 0x000fd400078e0013 */
[----:B------:R-:W-:Y:S05]  /*1620*/  WARPSYNC.COLLECTIVE R21, `(.L_x_4131) ;  /* 0x0000000015087348 */ /* 0x000fea0003c00000 */
[----:B------:R0:W1:Y:S02]  /*1630*/  SHFL.UP P0, R19, R22, R23, R24 ;  /* 0x0400001716137389 */ /* 0x0000640000000018 */
[----:B01----:R-:W-:Y:S01]  /*1640*/  ENDCOLLECTIVE ;  /* 0x000000000000791b */ /* 0x003fe20003800000 */
.L_x_4131:
[----:B------:R-:W-:Y:S01]  /*1650*/  @P3 IMAD.IADD R0, R0, 0x1, R17 ;  /* 0x0000000100003824 */ /* 0x000fe200078e0211 */
[----:B------:R-:W-:Y:S01]  /*1660*/  MOV R22, R16 ;  /* 0x0000001000167202 */ /* 0x000fe20000000f00 */
[----:B------:R-:W-:-:S07]  /*1670*/  IMAD.MOV.U32 R18, RZ, RZ, R19 ;  /* 0x000000ffff127224 */ /* 0x000fce00078e0013 */
[----:B------:R-:W-:Y:S05]  /*1680*/  WARPSYNC.COLLECTIVE R21, `(.L_x_4132) ;  /* 0x0000000015087348 */ /* 0x000fea0003c00000 */
[----:B------:R0:W1:Y:S02]  /*1690*/  SHFL.UP P0, R19, R22, R23, R24 ;  /* 0x0400001716137389 */ /* 0x0000640000000018 */
[----:B01----:R-:W-:Y:S01]  /*16a0*/  ENDCOLLECTIVE ;  /* 0x000000000000791b */ /* 0x003fe20003800000 */
.L_x_4132:
        /* <DEDUP_REMOVED lines=9> */
.L_x_4133:
[----:B------:R-:W-:Y:S02]  /*1740*/  ISETP.GE.AND P3, PT, R14, 0x4, PT ;  /* 0x000000040e00780c */ /* 0x000fe40003f66270 */
[----:B------:R-:W-:Y:S01]  /*1750*/  ISETP.NE.AND P2, PT, R0, RZ, PT ;  /* 0x000000ff0000720c */ /* 0x000fe20003f45270 */
[----:B------:R-:W-:Y:S01]  /*1760*/  IMAD.MOV.U32 R22, RZ, RZ, R15 ;  /* 0x000000ffff167224 */ /* 0x000fe200078e000f */
[----:B------:R-:W-:-:S11]  /*1770*/  MOV R17, R19 ;  /* 0x0000001300117202 */ /* 0x000fd60000000f00 */
[----:B------:R-:W-:Y:S05]  /*1780*/  WARPSYNC.COLLECTIVE R21, `(.L_x_4134) ;  /* 0x0000000015087348 */ /* 0x000fea0003c00000 */
[----:B------:R0:W1:Y:S02]  /*1790*/  SHFL.UP P0, R19, R22, R23, R24 ;  /* 0x0400001716137389 */ /* 0x0000640000000018 */
[----:B01----:R-:W-:Y:S01]  /*17a0*/  ENDCOLLECTIVE ;  /* 0x000000000000791b */ /* 0x003fe20003800000 */
.L_x_4134:
[----:B------:R-:W-:Y:S01]  /*17b0*/  @P3 IADD3 R0, R0, R17, RZ ;  /* 0x0000001100003210 */ /* 0x000fe20007ffe0ff */
[----:B------:R-:W-:Y:S01]  /*17c0*/  IMAD.MOV.U32 R22, RZ, RZ, R16 ;  /* 0x000000ffff167224 */ /* 0x000fe200078e0010 */
[----:B------:R-:W-:-:S07]  /*17d0*/  MOV R18, R19 ;  /* 0x0000001300127202 */ /* 0x000fce0000000f00 */
[----:B------:R-:W-:Y:S05]  /*17e0*/  WARPSYNC.COLLECTIVE R21, `(.L_x_4135) ;  /* 0x0000000015087348 */ /* 0x000fea0003c00000 */
[----:B------:R0:W1:Y:S02]  /*17f0*/  SHFL.UP P0, R19, R22, R23, R24 ;  /* 0x0400001716137389 */ /* 0x0000640000000018 */
[----:B01----:R-:W-:Y:S01]  /*1800*/  ENDCOLLECTIVE ;  /* 0x000000000000791b */ /* 0x003fe20003800000 */
.L_x_4135:
        /* <DEDUP_REMOVED lines=9> */
.L_x_4136:
[----:B------:R-:W-:Y:S02]  /*18a0*/  ISETP.GE.AND P3, PT, R14, 0x8, PT ;  /* 0x000000080e00780c */ /* 0x000fe40003f66270 */
[----:B------:R-:W-:Y:S02]  /*18b0*/  ISETP.NE.AND P2, PT, R0, RZ, PT ;  /* 0x000000ff0000720c */ /* 0x000fe40003f45270 */
[----:B------:R-:W-:Y:S01]  /*18c0*/  MOV R22, R15 ;  /* 0x0000000f00167202 */ /* 0x000fe20000000f00 */
[----:B------:R-:W-:-:S10]  /*18d0*/  IMAD.MOV.U32 R17, RZ, RZ, R19 ;  /* 0x000000ffff117224 */ /* 0x000fd400078e0013 */
[----:B------:R-:W-:Y:S05]  /*18e0*/  WARPSYNC.COLLECTIVE R21, `(.L_x_4137) ;  /* 0x0000000015087348 */ /* 0x000fea0003c00000 */
[----:B------:R0:W1:Y:S02]  /*18f0*/  SHFL.UP P0, R19, R22, R23, R24 ;  /* 0x0400001716137389 */ /* 0x0000640000000018 */
[----:B01----:R-:W-:Y:S01]  /*1900*/  ENDCOLLECTIVE ;  /* 0x000000000000791b */ /* 0x003fe20003800000 */
.L_x_4137:
[----:B------:R-:W-:Y:S01]  /*1910*/  @P3 IMAD.IADD R0, R0, 0x1, R17 ;  /* 0x0000000100003824 */ /* 0x000fe200078e0211 */
[----:B------:R-:W-:Y:S01]  /*1920*/  MOV R22, R16 ;  /* 0x0000001000167202 */ /* 0x000fe20000000f00 */
[----:B------:R-:W-:-:S07]  /*1930*/  IMAD.MOV.U32 R18, RZ, RZ, R19 ;  /* 0x000000ffff127224 */ /* 0x000fce00078e0013 */
[----:B------:R-:W-:Y:S05]  /*1940*/  WARPSYNC.COLLECTIVE R21, `(.L_x_4138) ;  /* 0x0000000015087348 */ /* 0x000fea0003c00000 */
[----:B------:R0:W1:Y:S02]  /*1950*/  SHFL.UP P0, R19, R22, R23, R24 ;  /* 0x0400001716137389 */ /* 0x0000640000000018 */
[----:B01----:R-:W-:Y:S01]  /*1960*/  ENDCOLLECTIVE ;  /* 0x000000000000791b */ /* 0x003fe20003800000 */
.L_x_4138:
        /* <DEDUP_REMOVED lines=9> */
.L_x_4139:
[----:B------:R-:W-:Y:S01]  /*1a00*/  ISETP.GE.AND P2, PT, R14, 0x10, PT ;  /* 0x000000100e00780c */ /* 0x000fe20003f46270 */
[----:B------:R-:W-:Y:S01]  /*1a10*/  IMAD.MOV.U32 R22, RZ, RZ, R15 ;  /* 0x000000ffff167224 */ /* 0x000fe200078e000f */
[----:B------:R-:W-:-:S11]  /*1a20*/  MOV R17, R19 ;  /* 0x0000001300117202 */ /* 0x000fd60000000f00 */
[----:B------:R-:W-:Y:S05]  /*1a30*/  WARPSYNC.COLLECTIVE R21, `(.L_x_4140) ;  /* 0x0000000015087348 */ /* 0x000fea0003c00000 */
[----:B------:R0:W1:Y:S02]  /*1a40*/  SHFL.UP P0, R19, R22, R23, R24 ;  /* 0x0400001716137389 */ /* 0x0000640000000018 */
[----:B01----:R-:W-:Y:S01]  /*1a50*/  ENDCOLLECTIVE ;  /* 0x000000000000791b */ /* 0x003fe20003800000 */
.L_x_4140:
[----:B------:R-:W-:Y:S01]  /*1a60*/  IMAD.MOV.U32 R22, RZ, RZ, R16 ;  /* 0x000000ffff167224 */ /* 0x000fe200078e0010 */
[----:B------:R-:W-:-:S07]  /*1a70*/  MOV R18, R19 ;  /* 0x0000001300127202 */ /* 0x000fce0000000f00 */
[----:B------:R-:W-:Y:S05]  /*1a80*/  WARPSYNC.COLLECTIVE R21, `(.L_x_4141) ;  /* 0x0000000015087348 */ /* 0x000fea0003c00000 */
[----:B------:R0:W1:Y:S02]  /*1a90*/  SHFL.UP P0, R19, R22, R23, R24 ;  /* 0x0400001716137389 */ /* 0x0000640000000018 */
[----:B01----:R-:W-:Y:S01]  /*1aa0*/  ENDCOLLECTIVE ;  /* 0x000000000000791b */ /* 0x003fe20003800000 */
.L_x_4141:
        /* <DEDUP_REMOVED lines=11> */
.L_x_4142:
[----:B------:R-:W-:Y:S01]  /*1b60*/  MOV R22, R15 ;  /* 0x0000000f00167202 */ /* 0x000fe20000000f00 */
[----:B------:R-:W-:-:S07]  /*1b70*/  IMAD.MOV.U32 R17, RZ, RZ, R19 ;  /* 0x000000ffff117224 */ /* 0x000fce00078e0013 */
[----:B------:R-:W-:Y:S05]  /*1b80*/  WARPSYNC.COLLECTIVE R21, `(.L_x_4143) ;  /* 0x0000000015087348 */ /* 0x000fea0003c00000 */
[----:B------:R0:W1:Y:S02]  /*1b90*/  SHFL.UP P0, R19, R22, R23, R24 ;  /* 0x0400001716137389 */ /* 0x0000640000000018 */
[----:B01----:R-:W-:Y:S01]  /*1ba0*/  ENDCOLLECTIVE ;  /* 0x000000000000791b */ /* 0x003fe20003800000 */
.L_x_4143:
[----:B------:R-:W-:Y:S01]  /*1bb0*/  MOV R22, R16 ;  /* 0x0000001000167202 */ /* 0x000fe20000000f00 */
[----:B------:R-:W-:-:S07]  /*1bc0*/  IMAD.MOV.U32 R14, RZ, RZ, R19 ;  /* 0x000000ffff0e7224 */ /* 0x000fce00078e0013 */
[----:B------:R-:W-:Y:S05]  /*1bd0*/  WARPSYNC.COLLECTIVE R21, `(.L_x_4144) ;  /* 0x0000000015087348 */ /* 0x000fea0003c00000 */
[----:B------:R0:W1:Y:S02]  /*1be0*/  SHFL.UP P0, R19, R22, R23, R24 ;  /* 0x0400001716137389 */ /* 0x0000640000000018 */
[----:B01----:R-:W-:Y:S01]  /*1bf0*/  ENDCOLLECTIVE ;  /* 0x000000000000791b */ /* 0x003fe20003800000 */
.L_x_4144:
[----:B------:R-:W-:Y:S05]  /*1c00*/  BRA `(.L_x_4145) ;  /* 0xfffffff400447947 */ /* 0x000fea000383ffff */
.L_x_4146:
        /* <DEDUP_REMOVED lines=15> */
.L_x_4530:


//--------------------- .text._Z30group_norm_nhwc_fwd_sum_kernelI11Fp16IOFp16WLi128EEv26Group_norm_nhwc_fwd_params --------------------------
	.section	.text._Z30group_norm_nhwc_fwd_sum_kernelI11Fp16IOFp16WLi128EEv26Group_norm_nhwc_fwd_params,"ax",@progbits
	.align	128
        .global         _Z30group_norm_nhwc_fwd_sum_kernelI11Fp16IOFp16WLi128EEv26Group_norm_nhwc_fwd_params
        .type           _Z30group_norm_nhwc_fwd_sum_kernelI11Fp16IOFp16WLi128EEv26Group_norm_nhwc_fwd_params,@function
        .size           _Z30group_norm_nhwc_fwd_sum_kernelI11Fp16IOFp16WLi128EEv26Group_norm_nhwc_fwd_params,(.L_x_4531 - _Z30group_norm_nhwc_fwd_sum_kernelI11Fp16IOFp16WLi128EEv26Group_norm_nhwc_fwd_params)
        .other          _Z30group_norm_nhwc_fwd_sum_kernelI11Fp16IOFp16WLi128EEv26Group_norm_nhwc_fwd_params,@"STO_CUDA_ENTRY STV_DEFAULT"
_Z30group_norm_nhwc_fwd_sum_kernelI11Fp16IOFp16WLi128EEv26Group_norm_nhwc_fwd_params:
.text._Z30group_norm_nhwc_fwd_sum_kernelI11Fp16IOFp16WLi128EEv26Group_norm_nhwc_fwd_params:
        /* <DEDUP_REMOVED lines=40> */
.L_x_4149:
        /* <DEDUP_REMOVED lines=27> */
.L_x_4148:
        /* <DEDUP_REMOVED lines=14> */
.L_x_4150:
        /* <DEDUP_REMOVED lines=94> */
.L_x_4147:
        /* <DEDUP_REMOVED lines=123> */
.L_x_4171:
        /* <DEDUP_REMOVED lines=28> */
.L_x_4151:
        /* <DEDUP_REMOVED lines=36> */
.L_x_4152:
        /* <DEDUP_REMOVED lines=9> */
.L_x_4153:
[----:B------:R-:W-:Y:S02]  /*1730*/  ISETP.GE.AND P6, PT, R24, 0x8, PT ;  /* 0x000000081800780c */ /* 0x000fe40003fc6270 */
[----:B------:R-:W-:Y:S01]  /*1740*/  MOV R11, R22 ;  /* 0x00000016000b7202 */ /* 0x000fe20000000f00 */
[----:B------:R-:W-:-:S10]  /*1750*/  IMAD.MOV.U32 R26, RZ, RZ, R27 ;  /* 0x000000ffff1a7224 */ /* 0x000fd400078e001b */
[----:B------:R-:W-:Y:S05]  /*1760*/  WARPSYNC.COLLECTIVE R0, `(.L_x_4154) ;  /* 0x0000000000087348 */ /* 0x000fea0003c00000 */
[----:B------:R0:W1:Y:S02]  /*1770*/  SHFL.UP P0, R27, R11, R2, R9 ;  /* 0x040000020b1b7389 */ /* 0x0000640000000009 */
[----:B01----:R-:W-:Y:S01]  /*1780*/  ENDCOLLECTIVE ;  /* 0x000000000000791b */ /* 0x003fe20003800000 */
.L_x_4154:
[----:B------:R-:W-:Y:S01]  /*1790*/  @P5 IMAD.IADD R23, R23, 0x1, R26 ;  /* 0x0000000117175824 */ /* 0x000fe200078e021a */
[----:B------:R-:W-:Y:S01]  /*17a0*/  MOV R11, R4 ;  /* 0x00000004000b7202 */ /* 0x000fe20000000f00 */
[----:B------:R-:W-:-:S07]  /*17b0*/  IMAD.MOV.U32 R25, RZ, RZ, R27 ;  /* 0x000000ffff197224 */ /* 0x000fce00078e001b */
[----:B------:R-:W-:Y:S05]  /*17c0*/  WARPSYNC.COLLECTIVE R0, `(.L_x_4155) ;  /* 0x0000000000087348 */ /* 0x000fea0003c00000 */
[----:B------:R0:W1:Y:S02]  /*17d0*/  SHFL.UP P0, R27, R11, R2, R9 ;  /* 0x040000020b1b7389 */ /* 0x0000640000000009 */
[----:B01----:R-:W-:Y:S01]  /*17e0*/  ENDCOLLECTIVE ;  /* 0x000000000000791b */ /* 0x003fe20003800000 */
.L_x_4155:
        /* <DEDUP_REMOVED lines=9> */
.L_x_4156:
[----:B------:R-:W-:Y:S02]  /*1880*/  ISETP.GE.AND P5, PT, R24, 0x2, PT ;  /* 0x000000021800780c */ /* 0x000fe40003fa6270 */
[----:B------:R-:W-:Y:S01]  /*1890*/  ISETP.NE.AND P4, PT, R23, RZ, PT ;  /* 0x000000ff1700720c */ /* 0x000fe20003f85270 */
[----:B------:R-:W-:Y:S01]  /*18a0*/  IMAD.MOV.U32 R11, RZ, RZ, R22 ;  /* 0x000000ffff0b7224 */ /* 0x000fe200078e0016 */
[----:B------:R-:W-:-:S11]  /*18b0*/  MOV R26, R27 ;  /* 0x0000001b001a7202 */ /* 0x000fd60000000f00 */
[----:B------:R-:W-:Y:S05]  /*18c0*/  WARPSYNC.COLLECTIVE R0, `(.L_x_4157) ;  /* 0x0000000000087348 */ /* 0x000fea0003c00000 */
[----:B------:R0:W1:Y:S02]  /*18d0*/  SHFL.UP P0, R27, R11, R2, R9 ;  /* 0x040000020b1b7389 */ /* 0x0000640000000009 */
[----:B01----:R-:W-:Y:S01]  /*18e0*/  ENDCOLLECTIVE ;  /* 0x000000000000791b */ /* 0x003fe20003800000 */
.L_x_4157:
[----:B------:R-:W-:Y:S01]  /*18f0*/  @P5 IADD3 R23, R23, R26, RZ ;  /* 0x0000001a17175210 */ /* 0x000fe20007ffe0ff */
[----:B------:R-:W-:Y:S01]  /*1900*/  IMAD.MOV.U32 R11, RZ, RZ, R4 ;  /* 0x000000ffff0b7224 */ /* 0x000fe200078e0004 */
[----:B------:R-:W-:-:S07]  /*1910*/  MOV R25, R27 ;  /* 0x0000001b00197202 */ /* 0x000fce0000000f00 */
[----:B------:R-:W-:Y:S05]  /*1920*/  WARPSYNC.COLLECTIVE R0, `(.L_x_4158) ;  /* 0x0000000000087348 */ /* 0x000fea0003c00000 */
[----:B------:R0:W1:Y:S02]  /*1930*/  SHFL.UP P0, R27, R11, R2, R9 ;  /* 0x040000020b1b7389 */ /* 0x0000640000000009 */
[----:B01----:R-:W-:Y:S01]  /*1940*/  ENDCOLLECTIVE ;  /* 0x000000000000791b */ /* 0x003fe20003800000 */
.L_x_4158:
        /* <DEDUP_REMOVED lines=9> */
.L_x_4159:
[----:B------:R-:W-:Y:S02]  /*19e0*/  ISETP.GE.AND P5, PT, R24, 0x4, PT ;  /* 0x000000041800780c */ /* 0x000fe40003fa6270 */
[----:B------:R-:W-:Y:S02]  /*19f0*/  ISETP.NE.AND P4, PT, R23, RZ, PT ;  /* 0x000000ff1700720c */ /* 0x000fe40003f85270 */
[----:B------:R-:W-:Y:S01]  /*1a00*/  MOV R11, R22 ;  /* 0x00000016000b7202 */ /* 0x000fe20000000f00 */
[----:B------:R-:W-:-:S10]  /*1a10*/  IMAD.MOV.U32 R26, RZ, RZ, R27 ;  /* 0x000000ffff1a7224 */ /* 0x000fd400078e001b */
[----:B------:R-:W-:Y:S05]  /*1a20*/  WARPSYNC.COLLECTIVE R0, `(.L_x_4160) ;  /* 0x0000000000087348 */ /* 0x000fea0003c00000 */
[----:B------:R0:W1:Y:S02]  /*1a30*/  SHFL.UP P0, R27, R11, R2, R9 ;  /* 0x040000020b1b7389 */ /* 0x0000640000000009 */
[----:B01----:R-:W-:Y:S01]  /*1a40*/  ENDCOLLECTIVE ;  /* 0x000000000000791b */ /* 0x003fe20003800000 */
.L_x_4160:
[----:B------:R-:W-:Y:S01]  /*1a50*/  @P5 IMAD.IADD R23, R23, 0x1, R26 ;  /* 0x0000000117175824 */ /* 0x000fe200078e021a */
[----:B------:R-:W-:Y:S01]  /*1a60*/  MOV R11, R4 ;  /* 0x00000004000b7202 */ /* 0x000fe20000000f00 */
[----:B------:R-:W-:-:S07]  /*1a70*/  IMAD.MOV.U32 R25, RZ, RZ, R27 ;  /* 0x000000ffff197224 */ /* 0x000fce00078e001b */
[----:B------:R-:W-:Y:S05]  /*1a80*/  WARPSYNC.COLLECTIVE R0, `(.L_x_4161) ;  /* 0x0000000000087348 */ /* 0x000fea0003c00000 */
[----:B------:R0:W1:Y:S02]  /*1a90*/  SHFL.UP P0, R27, R11, R2, R9 ;  /* 0x040000020b1b7389 */ /* 0x0000640000000009 */
[----:B01----:R-:W-:Y:S01]  /*1aa0*/  ENDCOLLECTIVE ;  /* 0x000000000000791b */ /* 0x003fe20003800000 */
.L_x_4161:
        /* <DEDUP_REMOVED lines=9> */
.L_x_4162:
        /* <DEDUP_REMOVED lines=8> */
.L_x_4163:
[----:B------:R-:W-:Y:S01]  /*1bc0*/  @P6 IADD3 R23, R23, R26, RZ ;  /* 0x0000001a17176210 */ /* 0x000fe20007ffe0ff */
[----:B------:R-:W-:Y:S01]  /*1bd0*/  IMAD.MOV.U32 R11, RZ, RZ, R4 ;  /* 0x000000ffff0b7224 */ /* 0x000fe200078e0004 */
[----:B------:R-:W-:-:S07]  /*1be0*/  MOV R25, R27 ;  /* 0x0000001b00197202 */ /* 0x000fce0000000f00 */
[----:B------:R-:W-:Y:S05]  /*1bf0*/  WARPSYNC.COLLECTIVE R0, `(.L_x_4164) ;  /* 0x0000000000087348 */ /* 0x000fea0003c00000 */
[----:B------:R0:W1:Y:S02]  /*1c00*/  SHFL.UP P0, R27, R11, R2, R9 ;  /* 0x040000020b1b7389 */ /* 0x0000640000000009 */
[----:B01----:R-:W-:Y:S01]  /*1c10*/  ENDCOLLECTIVE ;  /* 0x000000000000791b */ /* 0x003fe20003800000 */
.L_x_4164:
        /* <DEDUP_REMOVED lines=9> */
.L_x_4165:
[----:B------:R-:W-:Y:S01]  /*1cb0*/  ISETP.NE.AND P5, PT, R23, RZ, PT ;  /* 0x000000ff1700720c */ /* 0x000fe20003fa5270 */
[----:B------:R-:W-:Y:S02]  /*1cc0*/  IMAD.MOV.U32 R11, RZ, RZ, R22 ;  /* 0x000000ffff0b7224 */ /* 0x000fe400078e0016 */
[----:B------:R-:W-:-:S10]  /*1cd0*/  IMAD.MOV.U32 R26, RZ, RZ, R27 ;  /* 0x000000ffff1a7224 */ /* 0x000fd400078e001b */
[----:B------:R-:W-:Y:S05]  /*1ce0*/  WARPSYNC.COLLECTIVE R0, `(.L_x_4166) ;  /* 0x0000000000087348 */ /* 0x000fea0003c00000 */
[----:B------:R0:W1:Y:S02]  /*1cf0*/  SHFL.UP P0, R27, R11, R2, R9 ;  /* 0x040000020b1b7389 */ /* 0x0000640000000009 */
[----:B01----:R-:W-:Y:S01]  /*1d00*/  ENDCOLLECTIVE ;  /* 0x000000000000791b */ /* 0x003fe20003800000 */
.L_x_4166:
[----:B------:R-:W-:Y:S01]  /*1d10*/  @P4 IADD3 R23, R23, R26, RZ ;  /* 0x0000001a17174210 */ /* 0x000fe20007ffe0ff */
[----:B------:R-:W-:Y:S01]  /*1d20*/  IMAD.MOV.U32 R11, RZ, RZ, R4 ;  /* 0x000000ffff0b7224 */ /* 0x000fe200078e0004 */
[----:B------:R-:W-:-:S07]  /*1d30*/  MOV R25, R27 ;  /* 0x0000001b00197202 */ /* 0x000fce0000000f00 */
[----:B------:R-:W-:Y:S05]  /*1d40*/  WARPSYNC.COLLECTIVE R0, `(.L_x_4167) ;  /* 0x0000000000087348 */ /* 0x000fea0003c00000 */
[----:B------:R0:W1:Y:S02]  /*1d50*/  SHFL.UP P0, R27, R11, R2, R9 ;  /* 0x040000020b1b7389 */ /* 0x0000640000000009 */
[----:B01----:R-:W-:Y:S01]  /*1d60*/  ENDCOLLECTIVE ;  /* 0x000000000000791b */ /* 0x003fe20003800000 */
.L_x_4167:
        /* <DEDUP_REMOVED lines=9> */
.L_x_4168:
[----:B------:R-:W-:Y:S01]  /*1e00*/  IMAD.MOV.U32 R11, RZ, RZ, R22 ;  /* 0x000000ffff0b7224 */ /* 0x000fe200078e0016 */
[----:B------:R-:W-:-:S07]  /*1e10*/  MOV R25, R27 ;  /* 0x0000001b00197202 */ /* 0x000fce0000000f00 */
[----:B------:R-:W-:Y:S05]  /*1e20*/  WARPSYNC.COLLECTIVE R0, `(.L_x_4169) ;  /* 0x0000000000087348 */ /* 0x000fea0003c00000 */
[----:B------:R0:W1:Y:S02]  /*1e30*/  SHFL.UP P0, R27, R11, R2, R9 ;  /* 0x040000020b1b7389 */ /* 0x0000640000000009 */
[----:B01----:R-:W-:Y:S01]  /*1e40*/  ENDCOLLECTIVE ;  /* 0x000000000000791b */ /* 0x003fe20003800000 */
.L_x_4169:
[----:B------:R-:W-:Y:S01]  /*1e50*/  IMAD.MOV.U32 R11, RZ, RZ, R4 ;  /* 0x000000ffff0b7224 */ /* 0x000fe200078e0004 */
[----:B------:R-:W-:-:S07]  /*1e60*/  MOV R22, R27 ;  /* 0x0000001b00167202 */ /* 0x000fce0000000f00 */
[----:B------:R-:W-:Y:S05]  /*1e70*/  WARPSYNC.COLLECTIVE R0, `(.L_x_4170) ;  /* 0x0000000000087348 */ /* 0x000fea0003c00000 */
[----:B------:R0:W1:Y:S02]  /*1e80*/  SHFL.UP P0, R27, R11, R2, R9 ;  /* 0x040000020b1b7389 */ /* 0x0000640000000009 */
[----:B01----:R-:W-:Y:S01]  /*1e90*/  ENDCOLLECTIVE ;  /* 0x000000000000791b */ /* 0x003fe20003800000 */
.L_x_4170:
[----:B------:R-:W-:Y:S02]  /*1ea0*/  MOV R4, R27 ;  /* 0x0000001b00047202 */ /* 0x000fe40000000f00 */
[----:B------:R-:W-:-:S05]  /*1eb0*/  LEA R27, R6, R3, 0x18 ;  /* 0x00000003061b7211 */ /* 0x000fca00078ec0ff */
[----:B------:R-:W-:Y:S01]  /*1ec0*/  IMAD R27, R24, 0x3c, R27 ;  /* 0x0000003c181b7824 */ /* 0x000fe200078e021b */
[----:B------:R-:W-:Y:S06]  /*1ed0*/  BRA `(.L_x_4171) ;  /* 0xfffffff000f07947 */ /* 0x000fec000383ffff */
.L_x_4172:
        /* <DEDUP_REMOVED lines=10> */
.L_x_4531:


//--------------------- .text._Z30group_norm_nhwc_fwd_sum_kernelI11Fp16IOFp16WLi192EEv26Group_norm_nhwc_fwd_params --------------------------
	.section	.text._Z30group_norm_nhwc_fwd_sum_kernelI11Fp16IOFp16WLi192EEv26Group_norm_nhwc_fwd_params,"ax",@progbits
	.align	128
        .global         _Z30group_norm_nhwc_fwd_sum_kernelI11Fp16IOFp16WLi192EEv26Group_norm_nhwc_fwd_params
        .type           _Z30group_norm_nhwc_fwd_sum_kernelI11Fp16IOFp16WLi192EEv26Group_norm_nhwc_fwd_params,@function
        .size           _Z30group_norm_nhwc_fwd_sum_kernelI11Fp16IOFp16WLi192EEv26Group_norm_nhwc_fwd_params,(.L_x_4532 - _Z30group_norm_nhwc_fwd_sum_kernelI11Fp16IOFp16WLi192EEv26Group_norm_nhwc_fwd_params)
        .other          _Z30group_norm_nhwc_fwd_sum_kernelI11Fp16IOFp16WLi192EEv26Group_norm_nhwc_fwd_params,@"STO_CUDA_ENTRY STV_DEFAULT"
_Z30group_norm_nhwc_fwd_sum_kernelI11Fp16IOFp16WLi192EEv26Group_norm_nhwc_fwd_params:
.text._Z30group_norm_nhwc_fwd_sum_kernelI11Fp16IOFp16WLi192EEv26Group_norm_nhwc_fwd_params:
        /* <DEDUP_REMOVED lines=40> */
.L_x_4175:
        /* <DEDUP_REMOVED lines=27> */
.L_x_4174:
        /* <DEDUP_REMOVED lines=14> */
.L_x_4176:
        /* <DEDUP_REMOVED lines=94> */
.L_x_4173:
        /* <DEDUP_REMOVED lines=140> */
.L_x_4198:
        /* <DEDUP_REMOVED lines=48> */
.L_x_4178:
[----:B------:R-:W-:Y:S05]  /*16b0*/  BSYNC B0 ;  /* 0x0000000000007941 */ /* 0x000fea0003800000 */
.L_x_4177:
        /* <DEDUP_REMOVED lines=44> */
.L_x_4179:
        /* <DEDUP_REMOVED lines=8> */
.L_x_4180:
[----:B------:R-:W-:Y:S01]  /*1a00*/  MOV R23, R24 ;  /* 0x0000001800177202 */ /* 0x000fe20000000f00 */
[----:B------:R-:W-:-:S07]  /*1a10*/  IMAD.MOV.U32 R0, RZ, RZ, R28 ;  /* 0x000000ffff007224 */ /* 0x000fce00078e001c */
[----:B------:R-:W-:Y:S05]  /*1a20*/  WARPSYNC.COLLECTIVE R26, `(.L_x_4181) ;  /* 0x000000001a087348 */ /* 0x000fea0003c00000 */
[----:B------:R0:W1:Y:S02]  /*1a30*/  SHFL.UP P0, R28, R23, R22, R25 ;  /* 0x04000016171c7389 */ /* 0x0000640000000019 */
[----:B01----:R-:W-:Y:S01]  /*1a40*/  ENDCOLLECTIVE ;  /* 0x000000000000791b */ /* 0x003fe20003800000 */
.L_x_4181:
[----:B------:R-:W-:Y:S01]  /*1a50*/  IMAD.MOV.U32 R23, RZ, RZ, R2 ;  /* 0x000000ffff177224 */ /* 0x000fe200078e0002 */
[----:B------:R-:W-:Y:S01]  /*1a60*/  ISETP.GE.AND P0, PT, R29, 0x1, PT ;  /* 0x000000011d00780c */ /* 0x000fe20003f06270 */
[----:B------:R-:W-:-:S12]  /*1a70*/  FADD.FTZ R28, R24, R28 ;  /* 0x0000001c181c7221 */ /* 0x000fd80000010000 */
[----:B------:R-:W-:-:S07]  /*1a80*/  @P0 FSEL R24, R28, R24, !P6 ;  /* 0x000000181c180208 */ /* 0x000fce0007000000 */
[----:B------:R-:W-:Y:S05]  /*1a90*/  WARPSYNC.COLLECTIVE R26, `(.L_x_4182) ;  /* 0x000000001a087348 */ /* 0x000fea0003c00000 */
[----:B------:R0:W1:Y:S02]  /*1aa0*/  SHFL.UP P0, R28, R23, R22, R25 ;  /* 0x04000016171c7389 */ /* 0x0000640000000019 */
[----:B01----:R-:W-:Y:S01]  /*1ab0*/  ENDCOLLECTIVE ;  /* 0x000000000000791b */ /* 0x003fe20003800000 */
.L_x_4182:
        /* <DEDUP_REMOVED lines=11> */
.L_x_4183:
[----:B------:R-:W-:Y:S01]  /*1b70*/  MOV R23, R24 ;  /* 0x0000001800177202 */ /* 0x000fe20000000f00 */
[----:B------:R-:W-:-:S07]  /*1b80*/  IMAD.MOV.U32 R0, RZ, RZ, R28 ;  /* 0x000000ffff007224 */ /* 0x000fce00078e001c */
[----:B------:R-:W-:Y:S05]  /*1b90*/  WARPSYNC.COLLECTIVE R26, `(.L_x_4184) ;  /* 0x000000001a087348 */ /* 0x000fea0003c00000 */
[----:B------:R0:W1:Y:S02]  /*1ba0*/  SHFL.UP P0, R28, R23, R22, R25 ;  /* 0x04000016171c7389 */ /* 0x0000640000000019 */
[----:B01----:R-:W-:Y:S01]  /*1bb0*/  ENDCOLLECTIVE ;  /* 0x000000000000791b */ /* 0x003fe20003800000 */
.L_x_4184:
[----:B------:R-:W-:Y:S01]  /*1bc0*/  IMAD.MOV.U32 R23, RZ, RZ, R2 ;  /* 0x000000ffff177224 */ /* 0x000fe200078e0002 */
[----:B------:R-:W-:Y:S01]  /*1bd0*/  ISETP.GE.AND P0, PT, R29, 0x2, PT ;  /* 0x000000021d00780c */ /* 0x000fe20003f06270 */
[----:B------:R-:W-:-:S12]  /*1be0*/  FADD.FTZ R28, R24, R28 ;  /* 0x0000001c181c7221 */ /* 0x000fd80000010000 */
[----:B------:R-:W-:-:S07]  /*1bf0*/  @P0 FSEL R24, R28, R24, !P6 ;  /* 0x000000181c180208 */ /* 0x000fce0007000000 */
[----:B------:R-:W-:Y:S05]  /*1c00*/  WARPSYNC.COLLECTIVE R26, `(.L_x_4185) ;  /* 0x000000001a087348 */ /* 0x000fea0003c00000 */
[----:B------:R0:W1:Y:S02]  /*1c10*/  SHFL.UP P0, R28, R23, R22, R25 ;  /* 0x04000016171c7389 */ /* 0x0000640000000019 */
[----:B01----:R-:W-:Y:S01]  /*1c20*/  ENDCOLLECTIVE ;  /* 0x000000000000791b */ /* 0x003fe20003800000 */
.L_x_4185:
        /* <DEDUP_REMOVED lines=11> */
.L_x_4186:
[----:B------:R-:W-:Y:S01]  /*1ce0*/  IMAD.MOV.U32 R23, RZ, RZ, R24 ;  /* 0x000000ffff177224 */ /* 0x000fe200078e0018 */
[----:B------:R-:W-:-:S07]  /*1cf0*/  MOV R0, R28 ;  /* 0x0000001c00007202 */ /* 0x000fce0000000f00 */
[----:B------:R-:W-:Y:S05]  /*1d00*/  WARPSYNC.COLLECTIVE R26, `(.L_x_4187) ;  /* 0x000000001a087348 */ /* 0x000fea0003c00000 */
[----:B------:R0:W1:Y:S02]  /*1d10*/  SHFL.UP P0, R28, R23, R22, R25 ;  /* 0x04000016171c7389 */ /* 0x0000640000000019 */
[----:B01----:R-:W-:Y:S01]  /*1d20*/  ENDCOLLECTIVE ;  /* 0x000000000000791b */ /* 0x003fe20003800000 */
.L_x_4187:
[----:B------:R-:W-:Y:S02]  /*1d30*/  MOV R23, R2 ;  /* 0x0000000200177202 */ /* 0x000fe40000000f00 */
[----:B------:R-:W-:Y:S01]  /*1d40*/  ISETP.GE.AND P0, PT, R29, 0x4, PT ;  /* 0x000000041d00780c */ /* 0x000fe20003f06270 */
[----:B------:R-:W-:-:S12]  /*1d50*/  FADD.FTZ R28, R24, R28 ;  /* 0x0000001c181c7221 */ /* 0x000fd80000010000 */
[----:B------:R-:W-:-:S07]  /*1d60*/  @P0 FSEL R24, R28, R24, !P6 ;  /* 0x000000181c180208 */ /* 0x000fce0007000000 */
[----:B------:R-:W-:Y:S05]  /*1d70*/  WARPSYNC.COLLECTIVE R26, `(.L_x_4188) ;  /* 0x000000001a087348 */ /* 0x000fea0003c00000 */
[----:B------:R0:W1:Y:S02]  /*1d80*/  SHFL.UP P0, R28, R23, R22, R25 ;  /* 0x04000016171c7389 */ /* 0x0000640000000019 */
[----:B01----:R-:W-:Y:S01]  /*1d90*/  ENDCOLLECTIVE ;  /* 0x000000000000791b */ /* 0x003fe20003800000 */
.L_x_4188:
        /* <DEDUP_REMOVED lines=11> */
.L_x_4189:
[----:B------:R-:W-:Y:S01]  /*1e50*/  MOV R23, R24 ;  /* 0x0000001800177202 */ /* 0x000fe20000000f00 */
[----:B------:R-:W-:-:S07]  /*1e60*/  IMAD.MOV.U32 R0, RZ, RZ, R28 ;  /* 0x000000ffff007224 */ /* 0x000fce00078e001c */
[----:B------:R-:W-:Y:S05]  /*1e70*/  WARPSYNC.COLLECTIVE R26, `(.L_x_4190) ;  /* 0x000000001a087348 */ /* 0x000fea0003c00000 */
[----:B------:R0:W1:Y:S02]  /*1e80*/  SHFL.UP P0, R28, R23, R22, R25 ;  /* 0x04000016171c7389 */ /* 0x0000640000000019 */
[----:B01----:R-:W-:Y:S01]  /*1e90*/  ENDCOLLECTIVE ;  /* 0x000000000000791b */ /* 0x003fe20003800000 */
.L_x_4190:
[----:B------:R-:W-:Y:S01]  /*1ea0*/  IMAD.MOV.U32 R23, RZ, RZ, R2 ;  /* 0x000000ffff177224 */ /* 0x000fe200078e0002 */
[----:B------:R-:W-:Y:S01]  /*1eb0*/  ISETP.GE.AND P0, PT, R29, 0x8, PT ;  /* 0x000000081d00780c */ /* 0x000fe20003f06270 */
[----:B------:R-:W-:-:S12]  /*1ec0*/  FADD.FTZ R28, R24, R28 ;  /* 0x0000001c181c7221 */ /* 0x000fd80000010000 */
[----:B------:R-:W-:-:S07]  /*1ed0*/  @P0 FSEL R24, R28, R24, !P6 ;  /* 0x000000181c180208 */ /* 0x000fce0007000000 */
[----:B------:R-:W-:Y:S05]  /*1ee0*/  WARPSYNC.COLLECTIVE R26, `(.L_x_4191) ;  /* 0x000000001a087348 */ /* 0x000fea0003c00000 */
[----:B------:R0:W1:Y:S02]  /*1ef0*/  SHFL.UP P0, R28, R23, R22, R25 ;  /* 0x04000016171c7389 */ /* 0x0000640000000019 */
[----:B01----:R-:W-:Y:S01]  /*1f00*/  ENDCOLLECTIVE ;  /* 0x000000000000791b */ /* 0x003fe20003800000 */
.L_x_4191:
        /* <DEDUP_REMOVED lines=11> */
.L_x_4192:
[----:B------:R-:W-:Y:S01]  /*1fc0*/  IMAD.MOV.U32 R23, RZ, RZ, R24 ;  /* 0x000000ffff177224 */ /* 0x000fe200078e0018 */
[----:B------:R-:W-:-:S13]  /*1fd0*/  ISETP.GE.AND P0, PT, R29, 0x10, PT ;  /* 0x000000101d00780c */ /* 0x000fda0003f06270 */
[----:B------:R-:W-:-:S07]  /*1fe0*/  @P0 IADD3 R27, R27, R28, RZ ;  /* 0x0000001c1b1b0210 */ /* 0x000fce0007ffe0ff */
[----:B------:R-:W-:Y:S05]  /*1ff0*/  WARPSYNC.COLLECTIVE R26, `(.L_x_4193) ;  /* 0x000000001a087348 */ /* 0x000fea0003c00000 */
[----:B------:R0:W1:Y:S02]  /*2000*/  SHFL.UP P0, R28, R23, R22, R25 ;  /* 0x04000016171c7389 */ /* 0x0000640000000019 */
[----:B01----:R-:W-:Y:S01]  /*2010*/  ENDCOLLECTIVE ;  /* 0x000000000000791b */ /* 0x003fe20003800000 */
.L_x_4193:
[----:B------:R-:W-:Y:S01]  /*2020*/  IMAD.MOV.U32 R23, RZ, RZ, R2 ;  /* 0x000000ffff177224 */ /* 0x000fe200078e0002 */
[----:B------:R-:W-:-:S07]  /*2030*/  MOV R0, R28 ;  /* 0x0000001c00007202 */ /* 0x000fce0000000f00 */
[----:B------:R-:W-:Y:S05]  /*2040*/  WARPSYNC.COLLECTIVE R26, `(.L_x_4194) ;  /* 0x000000001a087348 */ /* 0x000fea0003c00000 */
[----:B------:R0:W1:Y:S02]  /*2050*/  SHFL.UP P0, R28, R23, R22, R25 ;  /* 0x04000016171c7389 */ /* 0x0000640000000019 */
[----:B01----:R-:W-:Y:S01]  /*2060*/  ENDCOLLECTIVE ;  /* 0x000000000000791b */ /* 0x003fe20003800000 */
.L_x_4194:
        /* <DEDUP_REMOVED lines=12> */
.L_x_4195:
[----:B------:R-:W-:Y:S01]  /*2130*/  MOV R23, R24 ;  /* 0x0000001800177202 */ /* 0x000fe20000000f00 */
[----:B------:R-:W-:-:S07]  /*2140*/  IMAD.MOV.U32 R29, RZ, RZ, R28 ;  /* 0x000000ffff1d7224 */ /* 0x000fce00078e001c */
[----:B------:R-:W-:Y:S05]  /*2150*/  WARPSYNC.COLLECTIVE R26, `(.L_x_4196) ;  /* 0x000000001a087348 */ /* 0x000fea0003c00000 */
[----:B------:R0:W1:Y:S02]  /*2160*/  SHFL.UP P0, R28, R23, R22, R25 ;  /* 0x04000016171c7389 */ /* 0x0000640000000019 */
[----:B01----:R-:W-:Y:S01]  /*2170*/  ENDCOLLECTIVE ;  /* 0x000000000000791b */ /* 0x003fe20003800000 */
.L_x_4196:
[----:B------:R-:W-:Y:S01]  /*2180*/  MOV R23, R2 ;  /* 0x0000000200177202 */ /* 0x000fe20000000f00 */
[----:B------:R-:W-:-:S07]  /*2190*/  IMAD.MOV.U32 R24, RZ, RZ, R28 ;  /* 0x000000ffff187224 */ /* 0x000fce00078e001c */
[----:B------:R-:W-:Y:S05]  /*21a0*/  WARPSYNC.COLLECTIVE R26, `(.L_x_4197) ;  /* 0x000000001a087348 */ /* 0x000fea0003c00000 */
[----:B------:R0:W1:Y:S02]  /*21b0*/  SHFL.UP P0, R28, R23, R22, R25 ;  /* 0x04000016171c7389 */ /* 0x0000640000000019 */
[----:B01----:R-:W-:Y:S01]  /*21c0*/  ENDCOLLECTIVE ;  /* 0x000000000000791b */ /* 0x003fe20003800000 */
.L_x_4197:
[----:B------:R-:W-:Y:S05]  /*21d0*/  BRA `(.L_x_4198) ;  /* 0xfffffff000747947 */ /* 0x000fea000383ffff */
.L_x_4199:
        /* <DEDUP_REMOVED lines=10> */
.L_x_4532:


//--------------------- .text._Z30group_norm_nhwc_fwd_sum_kernelI11Fp16IOFp16WLi448EEv26Group_norm_nhwc_fwd_params --------------------------
	.section	.text._Z30group_norm_nhwc_fwd_sum_kernelI11Fp16IOFp16WLi448EEv26Group_norm_nhwc_fwd_params,"ax",@progbits
	.align	128
        .global         _Z30group_norm_nhwc_fwd_sum_kernelI11Fp16IOFp16WLi448EEv26Group_norm_nhwc_fwd_params
        .type           _Z30group_norm_nhwc_fwd_sum_kernelI11Fp16IOFp16WLi448EEv26Group_norm_nhwc_fwd_params,@function
        .size           _Z30group_norm_nhwc_fwd_sum_kernelI11Fp16IOFp16WLi448EEv26Group_norm_nhwc_fwd_params,(.L_x_4533 - _Z30group_norm_nhwc_fwd_sum_kernelI11Fp16IOFp16WLi448EEv26Group_norm_nhwc_fwd_params)
        .other          _Z30group_norm_nhwc_fwd_sum_kernelI11Fp16IOFp16WLi448EEv26Group_norm_nhwc_fwd_params,@"STO_CUDA_ENTRY STV_DEFAULT"
_Z30group_norm_nhwc_fwd_sum_kernelI11Fp16IOFp16WLi448EEv26Group_norm_nhwc_fwd_params:
.text._Z30group_norm_nhwc_fwd_sum_kernelI11Fp16IOFp16WLi448EEv26Group_norm_nhwc_fwd_params:
        /* <DEDUP_REMOVED lines=42> */
.L_x_4202:
        /* <DEDUP_REMOVED lines=25> */
.L_x_4201:
        /* <DEDUP_REMOVED lines=14> */
.L_x_4203:
        /* <DEDUP_REMOVED lines=98> */
.L_x_4200:
        /* <DEDUP_REMOVED lines=219> */
.L_x_4225:
        /* <DEDUP_REMOVED lines=114> */
.L_x_4205:
[----:B------:R-:W-:Y:S05]  /*2000*/  BSYNC B0 ;  /* 0x0000000000007941 */ /* 0x000fea0003800000 */
.L_x_4204:
        /* <DEDUP_REMOVED lines=45> */
.L_x_4206:
        /* <DEDUP_REMOVED lines=11> */
.L_x_4207:
[----:B------:R-:W-:Y:S01]  /*2390*/  MOV R3, R4 ;  /* 0x0000000400037202 */ /* 0x000fe20000000f00 */
[----:B------:R-:W-:Y:S02]  /*23a0*/  IMAD.MOV.U32 R52, RZ, RZ, R0 ;  /* 0x000000ffff347224 */ /* 0x000fe400078e0000 */
[----:B------:R-:W-:Y:S02]  /*23b0*/  IMAD.MOV.U32 R0, RZ, RZ, 0x1 ;  /* 0x00000001ff007424 */ /* 0x000fe400078e00ff */
[----:B------:R-:W-:-:S07]  /*23c0*/  @P1 IMAD.IADD R5, R5, 0x1, R52 ;  /* 0x0000000105051824 */ /* 0x000fce00078e0234 */
[----:B------:R-:W-:Y:S05]  /*23d0*/  WARPSYNC.COLLECTIVE R50, `(.L_x_4208) ;  /* 0x0000000032087348 */ /* 0x000fea0003c00000 */
[----:B------:R0:W1:Y:S02]  /*23e0*/  SHFL.UP P6, R0, R3, R0, R49 ;  /* 0x0400000003007389 */ /* 0x00006400000c0031 */
[----:B01----:R-:W-:Y:S01]  /*23f0*/  ENDCOLLECTIVE ;  /* 0x000000000000791b */ /* 0x003fe20003800000 */
.L_x_4208:
[----:B------:R-:W-:Y:S01]  /*2400*/  FADD.FTZ R3, R4, R0 ;  /* 0x0000000004037221 */ /* 0x000fe20000010000 */
[----:B------:R-:W-:-:S04]  /*2410*/  HFMA2.MMA R0, -RZ, RZ, 0, 5.9604644775390625e-08 ;  /* 0x00000001ff007435 */ /* 0x000fc800000001ff */
[----:B------:R-:W-:Y:S01]  /*2420*/  @P1 FSEL R4, R3, R4, !P0 ;  /* 0x0000000403041208 */ /* 0x000fe20004000000 */
[----:B------:R-:W-:-:S07]  /*2430*/  IMAD.MOV.U32 R3, RZ, RZ, R2 ;  /* 0x000000ffff037224 */ /* 0x000fce00078e0002 */
[----:B------:R-:W-:Y:S05]  /*2440*/  WARPSYNC.COLLECTIVE R50, `(.L_x_4209) ;  /* 0x0000000032087348 */ /* 0x000fea0003c00000 */
[----:B------:R0:W1:Y:S02]  /*2450*/  SHFL.UP P6, R0, R3, R0, R49 ;  /* 0x0400000003007389 */ /* 0x00006400000c0031 */
[----:B01----:R-:W-:Y:S01]  /*2460*/  ENDCOLLECTIVE ;  /* 0x000000000000791b */ /* 0x003fe20003800000 */
.L_x_4209:
        /* <DEDUP_REMOVED lines=11> */
.L_x_4210:
[----:B------:R-:W-:Y:S01]  /*2520*/  IMAD.MOV.U32 R3, RZ, RZ, R4 ;  /* 0x000000ffff037224 */ /* 0x000fe200078e0004 */
[----:B------:R-:W-:Y:S01]  /*2530*/  MOV R52, R0 ;  /* 0x0000000000347202 */ /* 0x000fe20000000f00 */
[----:B------:R-:W-:-:S03]  /*2540*/  IMAD.MOV.U32 R0, RZ, RZ, 0x2 ;  /* 0x00000002ff007424 */ /* 0x000fc600078e00ff */
[----:B------:R-:W-:-:S07]  /*2550*/  @P0 IADD3 R5, R5, R52, RZ ;  /* 0x0000003405050210 */ /* 0x000fce0007ffe0ff */
[----:B------:R-:W-:Y:S05]  /*2560*/  WARPSYNC.COLLECTIVE R50, `(.L_x_4211) ;  /* 0x0000000032087348 */ /* 0x000fea0003c00000 */
[----:B------:R0:W1:Y:S02]  /*2570*/  SHFL.UP P6, R0, R3, R0, R49 ;  /* 0x0400000003007389 */ /* 0x00006400000c0031 */
[----:B01----:R-:W-:Y:S01]  /*2580*/  ENDCOLLECTIVE ;  /* 0x000000000000791b */ /* 0x003fe20003800000 */
.L_x_4211:
[----:B------:R-:W-:Y:S01]  /*2590*/  FADD.FTZ R3, R4, R0 ;  /* 0x0000000004037221 */ /* 0x000fe20000010000 */
[----:B------:R-:W-:-:S04]  /*25a0*/  IMAD.MOV.U32 R0, RZ, RZ, 0x2 ;  /* 0x00000002ff007424 */ /* 0x000fc800078e00ff */
[----:B------:R-:W-:Y:S02]  /*25b0*/  @P0 FSEL R4, R3, R4, !P1 ;  /* 0x0000000403040208 */ /* 0x000fe40004800000 */
[----:B------:R-:W-:-:S07]  /*25c0*/  MOV R3, R2 ;  /* 0x0000000200037202 */ /* 0x000fce0000000f00 */
[----:B------:R-:W-:Y:S05]  /*25d0*/  WARPSYNC.COLLECTIVE R50, `(.L_x_4212) ;  /* 0x0000000032087348 */ /* 0x000fea0003c00000 */
[----:B------:R0:W1:Y:S02]  /*25e0*/  SHFL.UP P6, R0, R3, R0, R49 ;  /* 0x0400000003007389 */ /* 0x00006400000c0031 */
[----:B01----:R-:W-:Y:S01]  /*25f0*/  ENDCOLLECTIVE ;  /* 0x000000000000791b */ /* 0x003fe20003800000 */
.L_x_4212:
        /* <DEDUP_REMOVED lines=11> */
.L_x_4213:
[----:B------:R-:W-:Y:S02]  /*26b0*/  IMAD.MOV.U32 R3, RZ, RZ, R4 ;  /* 0x000000ffff037224 */ /* 0x000fe400078e0004 */
[----:B------:R-:W-:Y:S01]  /*26c0*/  IMAD.MOV.U32 R52, RZ, RZ, R0 ;  /* 0x000000ffff347224 */ /* 0x000fe200078e0000 */
[----:B------:R-:W-:-:S03]  /*26d0*/  MOV R0, 0x4 ;  /* 0x0000000400007802 */ /* 0x000fc60000000f00 */
[----:B------:R-:W-:-:S07]  /*26e0*/  @P0 IMAD.IADD R5, R5, 0x1, R52 ;  /* 0x0000000105050824 */ /* 0x000fce00078e0234 */
[----:B------:R-:W-:Y:S05]  /*26f0*/  WARPSYNC.COLLECTIVE R50, `(.L_x_4214) ;  /* 0x0000000032087348 */ /* 0x000fea0003c00000 */
[----:B------:R0:W1:Y:S02]  /*2700*/  SHFL.UP P6, R0, R3, R0, R49 ;  /* 0x0400000003007389 */ /* 0x00006400000c0031 */
[----:B01----:R-:W-:Y:S01]  /*2710*/  ENDCOLLECTIVE ;  /* 0x000000000000791b */ /* 0x003fe20003800000 */
.L_x_4214:
[----:B------:R-:W-:Y:S01]  /*2720*/  FADD.FTZ R3, R4, R0 ;  /* 0x0000000004037221 */ /* 0x000fe20000010000 */
[----:B------:R-:W-:-:S04]  /*2730*/  IMAD.MOV.U32 R0, RZ, RZ, 0x4 ;  /* 0x00000004ff007424 */ /* 0x000fc800078e00ff */
[----:B------:R-:W-:Y:S01]  /*2740*/  @P0 FSEL R4, R3, R4, !P1 ;  /* 0x0000000403040208 */ /* 0x000fe20004800000 */
[----:B------:R-:W-:-:S07]  /*2750*/  IMAD.MOV.U32 R3, RZ, RZ, R2 ;  /* 0x000000ffff037224 */ /* 0x000fce00078e0002 */
[----:B------:R-:W-:Y:S05]  /*2760*/  WARPSYNC.COLLECTIVE R50, `(.L_x_4215) ;  /* 0x0000000032087348 */ /* 0x000fea0003c00000 */
[----:B------:R0:W1:Y:S02]  /*2770*/  SHFL.UP P6, R0, R3, R0, R49 ;  /* 0x0400000003007389 */ /* 0x00006400000c0031 */
[----:B01----:R-:W-:Y:S01]  /*2780*/  ENDCOLLECTIVE ;  /* 0x000000000000791b */ /* 0x003fe20003800000 */
.L_x_4215:
        /* <DEDUP_REMOVED lines=11> */
.L_x_4216:
[----:B------:R-:W-:Y:S01]  /*2840*/  MOV R3, R4 ;  /* 0x0000000400037202 */ /* 0x000fe20000000f00 */
[----:B------:R-:W-:Y:S02]  /*2850*/  IMAD.MOV.U32 R52, RZ, RZ, R0 ;  /* 0x000000ffff347224 */ /* 0x000fe400078e0000 */
[----:B------:R-:W-:Y:S02]  /*2860*/  IMAD.MOV.U32 R0, RZ, RZ, 0x8 ;  /* 0x00000008ff007424 */ /* 0x000fe400078e00ff */
[----:B------:R-:W-:-:S07]  /*2870*/  @P0 IMAD.IADD R5, R5, 0x1, R52 ;  /* 0x0000000105050824 */ /* 0x000fce00078e0234 */
[----:B------:R-:W-:Y:S05]  /*2880*/  WARPSYNC.COLLECTIVE R50, `(.L_x_4217) ;  /* 0x0000000032087348 */ /* 0x000fea0003c00000 */
[----:B------:R0:W1:Y:S02]  /*2890*/  SHFL.UP P6, R0, R3, R0, R49 ;  /* 0x0400000003007389 */ /* 0x00006400000c0031 */
[----:B01----:R-:W-:Y:S01]  /*28a0*/  ENDCOLLECTIVE ;  /* 0x000000000000791b */ /* 0x003fe20003800000 */
.L_x_4217:
[----:B------:R-:W-:Y:S01]  /*28b0*/  FADD.FTZ R3, R4, R0 ;  /* 0x0000000004037221 */ /* 0x000fe20000010000 */
[----:B------:R-:W-:-:S04]  /*28c0*/  HFMA2.MMA R0, -RZ, RZ, 0, 4.76837158203125e-07 ;  /* 0x00000008ff007435 */ /* 0x000fc800000001ff */
[----:B------:R-:W-:Y:S01]  /*28d0*/  @P0 FSEL R4, R3, R4, !P1 ;  /* 0x0000000403040208 */ /* 0x000fe20004800000 */
[----:B------:R-:W-:-:S07]  /*28e0*/  IMAD.MOV.U32 R3, RZ, RZ, R2 ;  /* 0x000000ffff037224 */ /* 0x000fce00078e0002 */
[----:B------:R-:W-:Y:S05]  /*28f0*/  WARPSYNC.COLLECTIVE R50, `(.L_x_4218) ;  /* 0x0000000032087348 */ /* 0x000fea0003c00000 */
[----:B------:R0:W1:Y:S02]  /*2900*/  SHFL.UP P6, R0, R3, R0, R49 ;  /* 0x0400000003007389 */ /* 0x00006400000c0031 */
[----:B01----:R-:W-:Y:S01]  /*2910*/  ENDCOLLECTIVE ;  /* 0x000000000000791b */ /* 0x003fe20003800000 */
.L_x_4218:
        /* <DEDUP_REMOVED lines=11> */
.L_x_4219:
        /* <DEDUP_REMOVED lines=8> */
.L_x_4220:
[----:B------:R-:W-:Y:S02]  /*2a50*/  IMAD.MOV.U32 R3, RZ, RZ, R2 ;  /* 0x000000ffff037224 */ /* 0x000fe400078e0002 */
[----:B------:R-:W-:Y:S01]  /*2a60*/  IMAD.MOV.U32 R52, RZ, RZ, R0 ;  /* 0x000000ffff347224 */ /* 0x000fe200078e0000 */
[----:B------:R-:W-:-:S07]  /*2a70*/  MOV R0, 0x10 ;  /* 0x0000001000007802 */ /* 0x000fce0000000f00 */
[----:B------:R-:W-:Y:S05]  /*2a80*/  WARPSYNC.COLLECTIVE R50, `(.L_x_4221) ;  /* 0x0000000032087348 */ /* 0x000fea0003c00000 */
[----:B------:R0:W1:Y:S02]  /*2a90*/  SHFL.UP P6, R0, R3, R0, R49 ;  /* 0x0400000003007389 */ /* 0x00006400000c0031 */
[----:B01----:R-:W-:Y:S01]  /*2aa0*/  ENDCOLLECTIVE ;  /* 0x000000000000791b */ /* 0x003fe20003800000 */
.L_x_4221:
        /* <DEDUP_REMOVED lines=11> */
.L_x_4222:
        /* <DEDUP_REMOVED lines=8> */
.L_x_4223:
[----:B------:R-:W-:Y:S02]  /*2be0*/  IMAD.MOV.U32 R3, RZ, RZ, R2 ;  /* 0x000000ffff037224 */ /* 0x000fe400078e0002 */
[----:B------:R-:W-:Y:S01]  /*2bf0*/  IMAD.MOV.U32 R4, RZ, RZ, R0 ;  /* 0x000000ffff047224 */ /* 0x000fe200078e0000 */
[----:B------:R-:W-:-:S11]  /*2c00*/  HFMA2.MMA R0, -RZ, RZ, 0, 5.9604644775390625e-08 ;  /* 0x00000001ff007435 */ /* 0x000fd600000001ff */
[----:B------:R-:W-:Y:S05]  /*2c10*/  WARPSYNC.COLLECTIVE R50, `(.L_x_4224) ;  /* 0x0000000032087348 */ /* 0x000fea0003c00000 */
[----:B------:R0:W1:Y:S02]  /*2c20*/  SHFL.UP P6, R0, R3, R0, R49 ;  /* 0x0400000003007389 */ /* 0x00006400000c0031 */
[----:B01----:R-:W-:Y:S01]  /*2c30*/  ENDCOLLECTIVE ;  /* 0x000000000000791b */ /* 0x003fe20003800000 */
.L_x_4224:
[----:B------:R-:W-:Y:S01]  /*2c40*/  IMAD.MOV.U32 R2, RZ, RZ, R0 ;  /* 0x000000ffff027224 */ /* 0x000fe200078e0000 */
[----:B------:R-:W-:Y:S06]  /*2c50*/  BRA `(.L_x_4225) ;  /* 0xffffffec00207947 */ /* 0x000fec000383ffff */
.L_x_4226:
        /* <DEDUP_REMOVED lines=10> */
.L_x_4533:


//--------------------- .text._Z30group_norm_nhwc_fwd_sum_kernelI11Fp16IOFp16WLi256EEv26Group_norm_nhwc_fwd_params --------------------------
	.section	.text._Z30group_norm_nhwc_fwd_sum_kernelI11Fp16IOFp16WLi256EEv26Group_norm_nhwc_fwd_params,"ax",@progbits
	.align	128
        .global         _Z30group_norm_nhwc_fwd_sum_kernelI11Fp16IOFp16WLi256EEv26Group_norm_nhwc_fwd_params
        .type           _Z30group_norm_nhwc_fwd_sum_kernelI11Fp16IOFp16WLi256EEv26Group_norm_nhwc_fwd_params,@function
        .size           _Z30group_norm_nhwc_fwd_sum_kernelI11Fp16IOFp16WLi256EEv26Group_norm_nhwc_fwd_params,(.L_x_4534 - _Z30group_norm_nhwc_fwd_sum_kernelI11Fp16IOFp16WLi256EEv26Group_norm_nhwc_fwd_params)
        .other          _Z30group_norm_nhwc_fwd_sum_kernelI11Fp16IOFp16WLi256EEv26Group_norm_nhwc_fwd_params,@"STO_CUDA_ENTRY STV_DEFAULT"
_Z30group_norm_nhwc_fwd_sum_kernelI11Fp16IOFp16WLi256EEv26Group_norm_nhwc_fwd_params:
.text._Z30group_norm_nhwc_fwd_sum_kernelI11Fp16IOFp16WLi256EEv26Group_norm_nhwc_fwd_params:
        /* <DEDUP_REMOVED lines=41> */
.L_x_4229:
        /* <DEDUP_REMOVED lines=26> */
.L_x_4228:
        /* <DEDUP_REMOVED lines=15> */
.L_x_4230:
        /* <DEDUP_REMOVED lines=94> */
.L_x_4227:
        /* <DEDUP_REMOVED lines=159> */
.L_x_4251:
        /* <DEDUP_REMOVED lines=62> */
.L_x_4231:
        /* <DEDUP_REMOVED lines=43> */
.L_x_4232:
        /* <DEDUP_REMOVED lines=11> */
.L_x_4233:
[----:B------:R-:W-:Y:S01]  /*1c30*/  IMAD.MOV.U32 R3, RZ, RZ, R5 ;  /* 0x000000ffff037224 */ /* 0x000fe200078e0005 */
[----:B------:R-:W-:Y:S01]  /*1c40*/  MOV R33, R0 ;  /* 0x0000000000217202 */ /* 0x000fe20000000f00 */
[----:B------:R-:W-:-:S03]  /*1c50*/  IMAD.MOV.U32 R0, RZ, RZ, 0x1 ;  /* 0x00000001ff007424 */ /* 0x000fc600078e00ff */
[----:B------:R-:W-:-:S07]  /*1c60*/  @P2 IADD3 R6, R6, R33, RZ ;  /* 0x0000002106062210 */ /* 0x000fce0007ffe0ff */
[----:B------:R-:W-:Y:S05]  /*1c70*/  WARPSYNC.COLLECTIVE R32, `(.L_x_4234) ;  /* 0x0000000020087348 */ /* 0x000fea0003c00000 */
[----:B------:R0:W1:Y:S02]  /*1c80*/  SHFL.UP P0, R0, R3, R0, R31 ;  /* 0x0400000003007389 */ /* 0x000064000000001f */
[----:B01----:R-:W-:Y:S01]  /*1c90*/  ENDCOLLECTIVE ;  /* 0x000000000000791b */ /* 0x003fe20003800000 */
.L_x_4234:
[----:B------:R-:W-:Y:S01]  /*1ca0*/  MOV R3, R4 ;  /* 0x0000000400037202 */ /* 0x000fe20000000f00 */
[----:B------:R-:W-:-:S05]  /*1cb0*/  FADD.FTZ R0, R5, R0 ;  /* 0x0000000005007221 */ /* 0x000fca0000010000 */
[----:B------:R-:W-:Y:S01]  /*1cc0*/  @P2 FSEL R5, R0, R5, !P1 ;  /* 0x0000000500052208 */ /* 0x000fe20004800000 */
[----:B------:R-:W-:-:S07]  /*1cd0*/  IMAD.MOV.U32 R0, RZ, RZ, 0x1 ;  /* 0x00000001ff007424 */ /* 0x000fce00078e00ff */
[----:B------:R-:W-:Y:S05]  /*1ce0*/  WARPSYNC.COLLECTIVE R32, `(.L_x_4235) ;  /* 0x0000000020087348 */ /* 0x000fea0003c00000 */
[----:B------:R0:W1:Y:S02]  /*1cf0*/  SHFL.UP P0, R0, R3, R0, R31 ;  /* 0x0400000003007389 */ /* 0x000064000000001f */
[----:B01----:R-:W-:Y:S01]  /*1d00*/  ENDCOLLECTIVE ;  /* 0x000000000000791b */ /* 0x003fe20003800000 */
.L_x_4235:
        /* <DEDUP_REMOVED lines=11> */
.L_x_4236:
[----:B------:R-:W-:Y:S02]  /*1dc0*/  IMAD.MOV.U32 R3, RZ, RZ, R5 ;  /* 0x000000ffff037224 */ /* 0x000fe400078e0005 */
[----:B------:R-:W-:Y:S01]  /*1dd0*/  IMAD.MOV.U32 R33, RZ, RZ, R0 ;  /* 0x000000ffff217224 */ /* 0x000fe200078e0000 */
[----:B------:R-:W-:-:S03]  /*1de0*/  MOV R0, 0x2 ;  /* 0x0000000200007802 */ /* 0x000fc60000000f00 */
[----:B------:R-:W-:-:S07]  /*1df0*/  @P1 IMAD.IADD R6, R6, 0x1, R33 ;  /* 0x0000000106061824 */ /* 0x000fce00078e0221 */
[----:B------:R-:W-:Y:S05]  /*1e00*/  WARPSYNC.COLLECTIVE R32, `(.L_x_4237) ;  /* 0x0000000020087348 */ /* 0x000fea0003c00000 */
[----:B------:R0:W1:Y:S02]  /*1e10*/  SHFL.UP P0, R0, R3, R0, R31 ;  /* 0x0400000003007389 */ /* 0x000064000000001f */
[----:B01----:R-:W-:Y:S01]  /*1e20*/  ENDCOLLECTIVE ;  /* 0x000000000000791b */ /* 0x003fe20003800000 */
.L_x_4237:
[----:B------:R-:W-:Y:S02]  /*1e30*/  IMAD.MOV.U32 R3, RZ, RZ, R4 ;  /* 0x000000ffff037224 */ /* 0x000fe400078e0004 */
[----:B------:R-:W-:-:S05]  /*1e40*/  FADD.FTZ R0, R5, R0 ;  /* 0x0000000005007221 */ /* 0x000fca0000010000 */
[----:B------:R-:W-:Y:S01]  /*1e50*/  @P1 FSEL R5, R0, R5, !P2 ;  /* 0x0000000500051208 */ /* 0x000fe20005000000 */
[----:B------:R-:W-:-:S07]  /*1e60*/  IMAD.MOV.U32 R0, RZ, RZ, 0x2 ;  /* 0x00000002ff007424 */ /* 0x000fce00078e00ff */
[----:B------:R-:W-:Y:S05]  /*1e70*/  WARPSYNC.COLLECTIVE R32, `(.L_x_4238) ;  /* 0x0000000020087348 */ /* 0x000fea0003c00000 */
[----:B------:R0:W1:Y:S02]  /*1e80*/  SHFL.UP P0, R0, R3, R0, R31 ;  /* 0x0400000003007389 */ /* 0x000064000000001f */
[----:B01----:R-:W-:Y:S01]  /*1e90*/  ENDCOLLECTIVE ;  /* 0x000000000000791b */ /* 0x003fe20003800000 */
.L_x_4238:
        /* <DEDUP_REMOVED lines=11> */
.L_x_4239:
[----:B------:R-:W-:Y:S01]  /*1f50*/  MOV R3, R5 ;  /* 0x0000000500037202 */ /* 0x000fe20000000f00 */
[----:B------:R-:W-:Y:S02]  /*1f60*/  IMAD.MOV.U32 R33, RZ, RZ, R0 ;  /* 0x000000ffff217224 */ /* 0x000fe400078e0000 */
[----:B------:R-:W-:Y:S02]  /*1f70*/  IMAD.MOV.U32 R0, RZ, RZ, 0x4 ;  /* 0x00000004ff007424 */ /* 0x000fe400078e00ff */
[----:B------:R-:W-:-:S07]  /*1f80*/  @P1 IMAD.IADD R6, R6, 0x1, R33 ;  /* 0x0000000106061824 */ /* 0x000fce00078e0221 */
[----:B------:R-:W-:Y:S05]  /*1f90*/  WARPSYNC.COLLECTIVE R32, `(.L_x_4240) ;  /* 0x0000000020087348 */ /* 0x000fea0003c00000 */
[----:B------:R0:W1:Y:S02]  /*1fa0*/  SHFL.UP P0, R0, R3, R0, R31 ;  /* 0x0400000003007389 */ /* 0x000064000000001f */
[----:B01----:R-:W-:Y:S01]  /*1fb0*/  ENDCOLLECTIVE ;  /* 0x000000000000791b */ /* 0x003fe20003800000 */
.L_x_4240:
[----:B------:R-:W-:Y:S02]  /*1fc0*/  IMAD.MOV.U32 R3, RZ, RZ, R4 ;  /* 0x000000ffff037224 */ /* 0x000fe400078e0004 */
[----:B------:R-:W-:-:S05]  /*1fd0*/  FADD.FTZ R0, R5, R0 ;  /* 0x0000000005007221 */ /* 0x000fca0000010000 */
[----:B------:R-:W-:Y:S01]  /*1fe0*/  @P1 FSEL R5, R0, R5, !P2 ;  /* 0x0000000500051208 */ /* 0x000fe20005000000 */
[----:B------:R-:W-:-:S11]  /*1ff0*/  HFMA2.MMA R0, -RZ, RZ, 0, 2.384185791015625e-07 ;  /* 0x00000004ff007435 */ /* 0x000fd600000001ff */
[----:B------:R-:W-:Y:S05]  /*2000*/  WARPSYNC.COLLECTIVE R32, `(.L_x_4241) ;  /* 0x0000000020087348 */ /* 0x000fea0003c00000 */
[----:B------:R0:W1:Y:S02]  /*2010*/  SHFL.UP P0, R0, R3, R0, R31 ;  /* 0x0400000003007389 */ /* 0x000064000000001f */
[----:B01----:R-:W-:Y:S01]  /*2020*/  ENDCOLLECTIVE ;  /* 0x000000000000791b */ /* 0x003fe20003800000 */
.L_x_4241:
        /* <DEDUP_REMOVED lines=11> */
.L_x_4242:
[----:B------:R-:W-:Y:S01]  /*20e0*/  IMAD.MOV.U32 R3, RZ, RZ, R5 ;  /* 0x000000ffff037224 */ /* 0x000fe200078e0005 */
[----:B------:R-:W-:Y:S01]  /*20f0*/  MOV R33, R0 ;  /* 0x0000000000217202 */ /* 0x000fe20000000f00 */
[----:B------:R-:W-:-:S03]  /*2100*/  HFMA2.MMA R0, -RZ, RZ, 0, 4.76837158203125e-07 ;  /* 0x00000008ff007435 */ /* 0x000fc600000001ff */
[----:B------:R-:W-:-:S08]  /*2110*/  @P1 IADD3 R6, R6, R33, RZ ;  /* 0x0000002106061210 */ /* 0x000fd00007ffe0ff */
[----:B------:R-:W-:Y:S05]  /*2120*/  WARPSYNC.COLLECTIVE R32, `(.L_x_4243) ;  /* 0x0000000020087348 */ /* 0x000fea0003c00000 */
[----:B------:R0:W1:Y:S02]  /*2130*/  SHFL.UP P0, R0, R3, R0, R31 ;  /* 0x0400000003007389 */ /* 0x000064000000001f */
[----:B01----:R-:W-:Y:S01]  /*2140*/  ENDCOLLECTIVE ;  /* 0x000000000000791b */ /* 0x003fe20003800000 */
.L_x_4243:
[----:B------:R-:W-:Y:S02]  /*2150*/  IMAD.MOV.U32 R3, RZ, RZ, R4 ;  /* 0x000000ffff037224 */ /* 0x000fe400078e0004 */
[----:B------:R-:W-:-:S05]  /*2160*/  FADD.FTZ R0, R5, R0 ;  /* 0x0000000005007221 */ /* 0x000fca0000010000 */
[----:B------:R-:W-:Y:S02]  /*2170*/  @P1 FSEL R5, R0, R5, !P2 ;  /* 0x0000000500051208 */ /* 0x000fe40005000000 */
[----:B------:R-:W-:-:S07]  /*2180*/  MOV R0, 0x8 ;  /* 0x0000000800007802 */ /* 0x000fce0000000f00 */
[----:B------:R-:W-:Y:S05]  /*2190*/  WARPSYNC.COLLECTIVE R32, `(.L_x_4244) ;  /* 0x0000000020087348 */ /* 0x000fea0003c00000 */
[----:B------:R0:W1:Y:S02]  /*21a0*/  SHFL.UP P0, R0, R3, R0, R31 ;  /* 0x0400000003007389 */ /* 0x000064000000001f */
[----:B01----:R-:W-:Y:S01]  /*21b0*/  ENDCOLLECTIVE ;  /* 0x000000000000791b */ /* 0x003fe20003800000 */
.L_x_4244:
        /* <DEDUP_REMOVED lines=11> */
.L_x_4245:
        /* <DEDUP_REMOVED lines=8> */
.L_x_4246:
[----:B------:R-:W-:Y:S01]  /*22f0*/  IMAD.MOV.U32 R3, RZ, RZ, R4 ;  /* 0x000000ffff037224 */ /* 0x000fe200078e0004 */
[----:B------:R-:W-:Y:S01]  /*2300*/  MOV R36, R0 ;  /* 0x0000000000247202 */ /* 0x000fe20000000f00 */
[----:B------:R-:W-:-:S04]  /*2310*/  HFMA2.MMA R0, -RZ, RZ, 0, 9.5367431640625e-07 ;  /* 0x00000010ff007435 */ /* 0x000fc800000001ff */
[----:B------:R-:W-:-:S07]  /*2320*/  FADD.FTZ R36, R5, R36 ;  /* 0x0000002405247221 */ /* 0x000fce0000010000 */
[----:B------:R-:W-:Y:S05]  /*2330*/  WARPSYNC.COLLECTIVE R32, `(.L_x_4247) ;  /* 0x0000000020087348 */ /* 0x000fea0003c00000 */
[----:B------:R0:W1:Y:S02]  /*2340*/  SHFL.UP P0, R0, R3, R0, R31 ;  /* 0x0400000003007389 */ /* 0x000064000000001f */
[----:B01----:R-:W-:Y:S01]  /*2350*/  ENDCOLLECTIVE ;  /* 0x000000000000791b */ /* 0x003fe20003800000 */
.L_x_4247:
        /* <DEDUP_REMOVED lines=10> */
.L_x_4248:
        /* <DEDUP_REMOVED lines=8> */
.L_x_4249:
[----:B------:R-:W-:Y:S01]  /*2480*/  MOV R3, R4 ;  /* 0x0000000400037202 */ /* 0x000fe20000000f00 */
[----:B------:R-:W-:Y:S02]  /*2490*/  IMAD.MOV.U32 R5, RZ, RZ, R0 ;  /* 0x000000ffff057224 */ /* 0x000fe400078e0000 */
[----:B------:R-:W-:-:S07]  /*24a0*/  IMAD.MOV.U32 R0, RZ, RZ, 0x1 ;  /* 0x00000001ff007424 */ /* 0x000fce00078e00ff */
[----:B------:R-:W-:Y:S05]  /*24b0*/  WARPSYNC.COLLECTIVE R32, `(.L_x_4250) ;  /* 0x0000000020087348 */ /* 0x000fea0003c00000 */
[----:B------:R0:W1:Y:S02]  /*24c0*/  SHFL.UP P0, R0, R3, R0, R31 ;  /* 0x0400000003007389 */ /* 0x000064000000001f */
[----:B01----:R-:W-:Y:S01]  /*24d0*/  ENDCOLLECTIVE ;  /* 0x000000000000791b */ /* 0x003fe20003800000 */
.L_x_4250:
[----:B------:R-:W-:Y:S01]  /*24e0*/  MOV R4, R0 ;  /* 0x0000000000047202 */ /* 0x000fe20000000f00 */
[----:B------:R-:W-:Y:S06]  /*24f0*/  BRA `(.L_x_4251) ;  /* 0xffffffec00fc7947 */ /* 0x000fec000383ffff */
.L_x_4252:
        /* <DEDUP_REMOVED lines=16> */
.L_x_4534:


//--------------------- .text._Z30group_norm_nhwc_fwd_sum_kernelI11Fp16IOFp16WLi120EEv26Group_norm_nhwc_fwd_params --------------------------
	.section	.text._Z30group_norm_nhwc_fwd_sum_kernelI11Fp16IOFp16WLi120EEv26Group_norm_nhwc_fwd_params,"ax",@progbits
	.align	128
        .global         _Z30group_norm_nhwc_fwd_sum_kernelI11Fp16IOFp16WLi120EEv26Group_norm_nhwc_fwd_params
        .type           _Z30group_norm_nhwc_fwd_sum_kernelI11Fp16IOFp16WLi120EEv26Group_norm_nhwc_fwd_params,@function
        .size           _Z30group_norm_nhwc_fwd_sum_kernelI11Fp16IOFp16WLi120EEv26Group_norm_nhwc_fwd_params,(.L_x_4535 - _Z30group_norm_nhwc_fwd_sum_kernelI11Fp16IOFp16WLi120EEv26Group_norm_nhwc_fwd_params)
        .other          _Z30group_norm_nhwc_fwd_sum_kernelI11Fp16IOFp16WLi120EEv26Group_norm_nhwc_fwd_params,@"STO_CUDA_ENTRY STV_DEFAULT"
_Z30group_norm_nhwc_fwd_sum_kernelI11Fp16IOFp16WLi120EEv26Group_norm_nhwc_fwd_params:
.text._Z30group_norm_nhwc_fwd_sum_kernelI11Fp16IOFp16WLi120EEv26Group_norm_nhwc_fwd_params:
        /* <DEDUP_REMOVED lines=40> */
.L_x_4255:
        /* <DEDUP_REMOVED lines=26> */
.L_x_4254:
        /* <DEDUP_REMOVED lines=9> */
.L_x_4256:
        /* <DEDUP_REMOVED lines=95> */
.L_x_4253:
        /* <DEDUP_REMOVED lines=70> */
.L_x_4272:
        /* <DEDUP_REMOVED lines=12> */
.L_x_4260:
[----:B------:R-:W-:Y:S05]  /*0fc0*/  BSYNC B0 ;  /* 0x0000000000007941 */ /* 0x000fea0003800000 */
.L_x_4259:
[----:B------:R-:W-:-:S13]  /*0fd0*/  R2UR UR4, R11 ;  /* 0x000000000b0472ca */ /* 0x000fda00000e0000 */
[----:B------:R-:W-:Y:S05]  /*0fe0*/  BRA.DIV UR4, `(.L_x_4261) ;  /* 0x0000000a04907947 */ /* 0x000fea000b800000 */
[----:B------:R-:W-:Y:S01]  /*0ff0*/  NOP ;  /* 0x0000000000007918 */ /* 0x000fe20000000000 */
[----:B------:R1:W-:Y:S04]  /*1000*/  STS [R10+0xc0], R3 ;  /* 0x0000c0030a007388 */ /* 0x0003e80000000800 */
[----:B------:R1:W-:Y:S04]  /*1010*/  STS [R10+0xc4], R12 ;  /* 0x0000c40c0a007388 */ /* 0x0003e80000000800 */
[----:B------:R1:W-:Y:S01]  /*1020*/  STS [R10+0xc8], R13 ;  /* 0x0000c80d0a007388 */ /* 0x0003e20000000800 */
[----:B------:R-:W-:Y:S01]  /*1030*/  NOP ;  /* 0x0000000000007918 */ /* 0x000fe20000000000 */
.L_x_4276:
        /* <DEDUP_REMOVED lines=12> */
.L_x_4263:
[----:B------:R-:W-:Y:S05]  /*1100*/  BSYNC B0 ;  /* 0x0000000000007941 */ /* 0x000fea0003800000 */
.L_x_4262:
[----:B------:R-:W-:-:S13]  /*1110*/  R2UR UR4, R11 ;  /* 0x000000000b0472ca */ /* 0x000fda00000e0000 */
[----:B------:R-:W-:Y:S05]  /*1120*/  BRA.DIV UR4, `(.L_x_4264) ;  /* 0x0000000a04707947 */ /* 0x000fea000b800000 */
[----:B------:R-:W-:Y:S01]  /*1130*/  NOP ;  /* 0x0000000000007918 */ /* 0x000fe20000000000 */
[----:B------:R2:W-:Y:S04]  /*1140*/  STS [R10+0xc0], R3 ;  /* 0x0000c0030a007388 */ /* 0x0005e80000000800 */
[----:B------:R2:W-:Y:S04]  /*1150*/  STS [R10+0xc4], R12 ;  /* 0x0000c40c0a007388 */ /* 0x0005e80000000800 */
[----:B------:R2:W-:Y:S01]  /*1160*/  STS [R10+0xc8], R13 ;  /* 0x0000c80d0a007388 */ /* 0x0005e20000000800 */
[----:B------:R-:W-:Y:S01]  /*1170*/  NOP ;  /* 0x0000000000007918 */ /* 0x000fe20000000000 */
.L_x_4280:
        /* <DEDUP_REMOVED lines=12> */
.L_x_4266:
[----:B------:R-:W-:Y:S05]  /*1240*/  BSYNC B0 ;  /* 0x0000000000007941 */ /* 0x000fea0003800000 */
.L_x_4265:
[----:B------:R-:W-:-:S13]  /*1250*/  R2UR UR4, R11 ;  /* 0x000000000b0472ca */ /* 0x000fda00000e0000 */
[----:B------:R-:W-:Y:S05]  /*1260*/  BRA.DIV UR4, `(.L_x_4267) ;  /* 0x0000000a04507947 */ /* 0x000fea000b800000 */
[----:B------:R-:W-:Y:S01]  /*1270*/  NOP ;  /* 0x0000000000007918 */ /* 0x000fe20000000000 */
[----:B------:R3:W-:Y:S04]  /*1280*/  STS [R10+0xc0], R3 ;  /* 0x0000c0030a007388 */ /* 0x0007e80000000800 */
[----:B------:R3:W-:Y:S04]  /*1290*/  STS [R10+0xc4], R12 ;  /* 0x0000c40c0a007388 */ /* 0x0007e80000000800 */
[----:B------:R3:W-:Y:S01]  /*12a0*/  STS [R10+0xc8], R13 ;  /* 0x0000c80d0a007388 */ /* 0x0007e20000000800 */
[----:B------:R-:W-:Y:S01]  /*12b0*/  NOP ;  /* 0x0000000000007918 */ /* 0x000fe20000000000 */
.L_x_4284:
        /* <DEDUP_REMOVED lines=12> */
.L_x_4269:
[----:B------:R-:W-:Y:S05]  /*1380*/  BSYNC B0 ;  /* 0x0000000000007941 */ /* 0x000fea0003800000 */
.L_x_4268:
        /* <DEDUP_REMOVED lines=25> */
.L_x_4290:
        /* <DEDUP_REMOVED lines=46> */
.L_x_4257:
        /* <DEDUP_REMOVED lines=31> */
.L_x_4258:
[----:B0-----:R-:W-:Y:S05]  /*19f0*/  WARPSYNC.COLLECTIVE R11, `(.L_x_4271) ;  /* 0x000000000b087348 */ /* 0x001fea0003c00000 */
[----:B------:R-:W-:Y:S01]  /*1a00*/  NOP ;  /* 0x0000000000007918 */ /* 0x000fe20000000000 */
[----:B0-----:R-:W-:Y:S01]  /*1a10*/  ENDCOLLECTIVE ;  /* 0x000000000000791b */ /* 0x001fe20003800000 */
.L_x_4271:
[----:B------:R-:W-:Y:S05]  /*1a20*/  BRA `(.L_x_4272) ;  /* 0xfffffff400347947 */ /* 0x000fea000383ffff */
.L_x_4261:
[----:B------:R-:W-:Y:S01]  /*1a30*/  BSSY B0, `(.L_x_4273) ;  /* 0x0000004000007945 */ /* 0x000fe20003800000 */
[----:B0-----:R-:W-:Y:S05]  /*1a40*/  WARPSYNC.COLLECTIVE R11, `(.L_x_4274) ;  /* 0x000000000b087348 */ /* 0x001fea0003c00000 */
[----:B------:R-:W-:Y:S01]  /*1a50*/  NOP ;  /* 0x0000000000007918 */ /* 0x000fe20000000000 */
[----:B0-----:R-:W-:Y:S01]  /*1a60*/  ENDCOLLECTIVE ;  /* 0x000000000000791b */ /* 0x001fe20003800000 */
.L_x_4274:
[----:B------:R-:W-:Y:S05]  /*1a70*/  BSYNC B0 ;  /* 0x0000000000007941 */ /* 0x000fea0003800000 */
.L_x_4273:
[----:B------:R0:W-:Y:S04]  /*1a80*/  STS [R10+0xc0], R3 ;  /* 0x0000c0030a007388 */ /* 0x0001e80000000800 */
[----:B------:R0:W-:Y:S04]  /*1a90*/  STS [R10+0xc4], R12 ;  /* 0x0000c40c0a007388 */ /* 0x0001e80000000800 */
[----:B------:R0:W-:Y:S02]  /*1aa0*/  STS [R10+0xc8], R13 ;  /* 0x0000c80d0a007388 */ /* 0x0001e40000000800 */
[----:B0-----:R-:W-:Y:S05]  /*1ab0*/  WARPSYNC.COLLECTIVE R11, `(.L_x_4275) ;  /* 0x000000000b087348 */ /* 0x001fea0003c00000 */
[----:B------:R-:W-:Y:S01]  /*1ac0*/  NOP ;  /* 0x0000000000007918 */ /* 0x000fe20000000000 */
[----:B0-----:R-:W-:Y:S01]  /*1ad0*/  ENDCOLLECTIVE ;  /* 0x000000000000791b */ /* 0x001fe20003800000 */
.L_x_4275:
[----:B------:R-:W-:Y:S05]  /*1ae0*/  BRA `(.L_x_4276) ;  /* 0xfffffff400547947 */ /* 0x000fea000383ffff */
.L_x_4264:
[----:B------:R-:W-:Y:S01]  /*1af0*/  BSSY B0, `(.L_x_4277) ;  /* 0x0000004000007945 */ /* 0x000fe20003800000 */
[----:B01----:R-:W-:Y:S05]  /*1b00*/  WARPSYNC.COLLECTIVE R11, `(.L_x_4278) ;  /* 0x000000000b087348 */ /* 0x003fea0003c00000 */
[----:B------:R-:W-:Y:S01]  /*1b10*/  NOP ;  /* 0x0000000000007918 */ /* 0x000fe20000000000 */
[----:B01----:R-:W-:Y:S01]  /*1b20*/  ENDCOLLECTIVE ;  /* 0x000000000000791b */ /* 0x003fe20003800000 */
.L_x_4278:
[----:B------:R-:W-:Y:S05]  /*1b30*/  BSYNC B0 ;  /* 0x0000000000007941 */ /* 0x000fea0003800000 */
.L_x_4277:
[----:B------:R0:W-:Y:S04]  /*1b40*/  STS [R10+0xc0], R3 ;  /* 0x0000c0030a007388 */ /* 0x0001e80000000800 */
[----:B------:R0:W-:Y:S04]  /*1b50*/  STS [R10+0xc4], R12 ;  /* 0x0000c40c0a007388 */ /* 0x0001e80000000800 */
[----:B------:R0:W-:Y:S02]  /*1b60*/  STS [R10+0xc8], R13 ;  /* 0x0000c80d0a007388 */ /* 0x0001e40000000800 */
[----:B0-----:R-:W-:Y:S05]  /*1b70*/  WARPSYNC.COLLECTIVE R11, `(.L_x_4279) ;  /* 0x000000000b087348 */ /* 0x001fea0003c00000 */
[----:B------:R-:W-:Y:S01]  /*1b80*/  NOP ;  /* 0x0000000000007918 */ /* 0x000fe20000000000 */
[----:B0-----:R-:W-:Y:S01]  /*1b90*/  ENDCOLLECTIVE ;  /* 0x000000000000791b */ /* 0x001fe20003800000 */
.L_x_4279:
[----:B------:R-:W-:Y:S05]  /*1ba0*/  BRA `(.L_x_4280) ;  /* 0xfffffff400747947 */ /* 0x000fea000383ffff */
.L_x_4267:
[----:B------:R-:W-:Y:S01]  /*1bb0*/  BSSY B0, `(.L_x_4281) ;  /* 0x0000004000007945 */ /* 0x000fe20003800000 */
[----:B012---:R-:W-:Y:S05]  /*1bc0*/  WARPSYNC.COLLECTIVE R11, `(.L_x_4282) ;  /* 0x000000000b087348 */ /* 0x007fea0003c00000 */
[----:B------:R-:W-:Y:S01]  /*1bd0*/  NOP ;  /* 0x0000000000007918 */ /* 0x000fe20000000000 */
[----:B012---:R-:W-:Y:S01]  /*1be0*/  ENDCOLLECTIVE ;  /* 0x000000000000791b */ /* 0x007fe20003800000 */
.L_x_4282:
[----:B------:R-:W-:Y:S05]  /*1bf0*/  BSYNC B0 ;  /* 0x0000000000007941 */ /* 0x000fea0003800000 */
.L_x_4281:
[----:B------:R0:W-:Y:S04]  /*1c00*/  STS [R10+0xc0], R3 ;  /* 0x0000c0030a007388 */ /* 0x0001e80000000800 */
[----:B------:R0:W-:Y:S04]  /*1c10*/  STS [R10+0xc4], R12 ;  /* 0x0000c40c0a007388 */ /* 0x0001e80000000800 */
[----:B------:R0:W-:Y:S02]  /*1c20*/  STS [R10+0xc8], R13 ;  /* 0x0000c80d0a007388 */ /* 0x0001e40000000800 */
[----:B0-----:R-:W-:Y:S05]  /*1c30*/  WARPSYNC.COLLECTIVE R11, `(.L_x_4283) ;  /* 0x000000000b087348 */ /* 0x001fea0003c00000 */
[----:B------:R-:W-:Y:S01]  /*1c40*/  NOP ;  /* 0x0000000000007918 */ /* 0x000fe20000000000 */
[----:B0-----:R-:W-:Y:S01]  /*1c50*/  ENDCOLLECTIVE ;  /* 0x000000000000791b */ /* 0x001fe20003800000 */
.L_x_4283:
[----:B------:R-:W-:Y:S05]  /*1c60*/  BRA `(.L_x_4284) ;  /* 0xfffffff400947947 */ /* 0x000fea000383ffff */
.L_x_4270:
[----:B------:R-:W-:Y:S01]  /*1c70*/  BSSY B0, `(.L_x_4285) ;  /* 0x0000005000007945 */ /* 0x000fe20003800000 */
[----:B------:R-:W-:-:S13]  /*1c80*/  ISETP.GE.U32.AND P0, PT, R2, 0x10, PT ;  /* 0x000000100200780c */ /* 0x000fda0003f06070 */
[----:B0123--:R-:W-:Y:S05]  /*1c90*/  WARPSYNC.COLLECTIVE R11, `(.L_x_4286) ;  /* 0x000000000b087348 */ /* 0x00ffea0003c00000 */
[----:B------:R-:W-:Y:S01]  /*1ca0*/  NOP ;  /* 0x0000000000007918 */ /* 0x000fe20000000000 */
[----:B0123--:R-:W-:Y:S01]  /*1cb0*/  ENDCOLLECTIVE ;  /* 0x000000000000791b */ /* 0x00ffe20003800000 */
.L_x_4286:
[----:B------:R-:W-:Y:S05]  /*1cc0*/  BSYNC B0 ;  /* 0x0000000000007941 */ /* 0x000fea0003800000 */
.L_x_4285:
[----:B------:R0:W-:Y:S01]  /*1cd0*/  STS [R10+0xc0], R3 ;  /* 0x0000c0030a007388 */ /* 0x0001e20000000800 */
[----:B------:R-:W-:-:S03]  /*1ce0*/  ISETP.NE.OR P1, PT, R3, RZ, !P0 ;  /* 0x000000ff0300720c */ /* 0x000fc60004725670 */
[----:B------:R0:W-:Y:S04]  /*1cf0*/  STS [R10+0xc4], R12 ;  /* 0x0000c40c0a007388 */ /* 0x0001e80000000800 */
[----:B------:R0:W-:Y:S06]  /*1d00*/  STS [R10+0xc8], R13 ;  /* 0x0000c80d0a007388 */ /* 0x0001ec0000000800 */
[----:B0-----:R-:W-:Y:S05]  /*1d10*/  WARPSYNC.COLLECTIVE R11, `(.L_x_4287) ;  /* 0x000000000b087348 */ /* 0x001fea0003c00000 */
[----:B------:R-:W-:Y:S01]  /*1d20*/  NOP ;  /* 0x0000000000007918 */ /* 0x000fe20000000000 */
[----:B0-----:R-:W-:Y:S01]  /*1d30*/  ENDCOLLECTIVE ;  /* 0x000000000000791b */ /* 0x001fe20003800000 */
.L_x_4287:
        /* <DEDUP_REMOVED lines=9> */
.L_x_4288:
        /* <DEDUP_REMOVED lines=9> */
.L_x_4289:
[----:B------:R-:W-:Y:S05]  /*1e60*/  BRA `(.L_x_4290) ;  /* 0xfffffff400ac7947 */ /* 0x000fea000383ffff */
.L_x_4291:
        /* <DEDUP_REMOVED lines=9> */
.L_x_4535:


//--------------------- .text._Z30group_norm_nhwc_fwd_sum_kernelI11Fp16IOFp16WLi140EEv26Group_norm_nhwc_fwd_params --------------------------
	.section	.text._Z30group_norm_nhwc_fwd_sum_kernelI11Fp16IOFp16WLi140EEv26Group_norm_nhwc_fwd_params,"ax",@progbits
	.align	128
        .global         _Z30group_norm_nhwc_fwd_sum_kernelI11Fp16IOFp16WLi140EEv26Group_norm_nhwc_fwd_params
        .type           _Z30group_norm_nhwc_fwd_sum_kernelI11Fp16IOFp16WLi140EEv26Group_norm_nhwc_fwd_params,@function
        .size           _Z30group_norm_nhwc_fwd_sum_kernelI11Fp16IOFp16WLi140EEv26Group_norm_nhwc_fwd_params,(.L_x_4536 - _Z30group_norm_nhwc_fwd_sum_kernelI11Fp16IOFp16WLi140EEv26Group_norm_nhwc_fwd_params)
        .other          _Z30group_norm_nhwc_fwd_sum_kernelI11Fp16IOFp16WLi140EEv26Group_norm_nhwc_fwd_params,@"STO_CUDA_ENTRY STV_DEFAULT"
_Z30group_norm_nhwc_fwd_sum_kernelI11Fp16IOFp16WLi140EEv26Group_norm_nhwc_fwd_params:
.text._Z30group_norm_nhwc_fwd_sum_kernelI11Fp16IOFp16WLi140EEv26Group_norm_nhwc_fwd_params:
        /* <DEDUP_REMOVED lines=40> */
.L_x_4294:
        /* <DEDUP_REMOVED lines=26> */
.L_x_4293:
        /* <DEDUP_REMOVED lines=9> */
.L_x_4295:
        /* <DEDUP_REMOVED lines=95> */
.L_x_4292:
        /* <DEDUP_REMOVED lines=75> */
.L_x_4311:
        /* <DEDUP_REMOVED lines=12> */
.L_x_4299:
[----:B------:R-:W-:Y:S05]  /*1010*/  BSYNC B0 ;  /* 0x0000000000007941 */ /* 0x000fea0003800000 */
.L_x_4298:
[----:B------:R-:W-:-:S13]  /*1020*/  R2UR UR4, R7 ;  /* 0x00000000070472ca */ /* 0x000fda00000e0000 */
[----:B------:R-:W-:Y:S05]  /*1030*/  BRA.DIV UR4, `(.L_x_4300) ;  /* 0x0000000a04c87947 */ /* 0x000fea000b800000 */
[----:B------:R-:W-:Y:S01]  /*1040*/  NOP ;  /* 0x0000000000007918 */ /* 0x000fe20000000000 */
[----:B------:R1:W-:Y:S04]  /*1050*/  STS [R12+0xc0], R9 ;  /* 0x0000c0090c007388 */ /* 0x0003e80000000800 */
[----:B------:R1:W-:Y:S04]  /*1060*/  STS [R12+0xc4], R11 ;  /* 0x0000c40b0c007388 */ /* 0x0003e80000000800 */
[----:B------:R1:W-:Y:S01]  /*1070*/  STS [R12+0xc8], R10 ;  /* 0x0000c80a0c007388 */ /* 0x0003e20000000800 */
[----:B------:R-:W-:Y:S01]  /*1080*/  NOP ;  /* 0x0000000000007918 */ /* 0x000fe20000000000 */
.L_x_4315:
        /* <DEDUP_REMOVED lines=12> */
.L_x_4302:
[----:B------:R-:W-:Y:S05]  /*1150*/  BSYNC B0 ;  /* 0x0000000000007941 */ /* 0x000fea0003800000 */
.L_x_4301:
[----:B------:R-:W-:-:S13]  /*1160*/  R2UR UR4, R7 ;  /* 0x00000000070472ca */ /* 0x000fda00000e0000 */
[----:B------:R-:W-:Y:S05]  /*1170*/  BRA.DIV UR4, `(.L_x_4303) ;  /* 0x0000000a04a87947 */ /* 0x000fea000b800000 */
[----:B------:R-:W-:Y:S01]  /*1180*/  NOP ;  /* 0x0000000000007918 */ /* 0x000fe20000000000 */
[----:B------:R2:W-:Y:S04]  /*1190*/  STS [R12+0xc0], R9 ;  /* 0x0000c0090c007388 */ /* 0x0005e80000000800 */
[----:B------:R2:W-:Y:S04]  /*11a0*/  STS [R12+0xc4], R11 ;  /* 0x0000c40b0c007388 */ /* 0x0005e80000000800 */
[----:B------:R2:W-:Y:S01]  /*11b0*/  STS [R12+0xc8], R10 ;  /* 0x0000c80a0c007388 */ /* 0x0005e20000000800 */
[----:B------:R-:W-:Y:S01]  /*11c0*/  NOP ;  /* 0x0000000000007918 */ /* 0x000fe20000000000 */
.L_x_4319:
        /* <DEDUP_REMOVED lines=12> */
.L_x_4305:
[----:B------:R-:W-:Y:S05]  /*1290*/  BSYNC B0 ;  /* 0x0000000000007941 */ /* 0x000fea0003800000 */
.L_x_4304:
[----:B------:R-:W-:-:S13]  /*12a0*/  R2UR UR4, R7 ;  /* 0x00000000070472ca */ /* 0x000fda00000e0000 */
[----:B------:R-:W-:Y:S05]  /*12b0*/  BRA.DIV UR4, `(.L_x_4306) ;  /* 0x0000000a04887947 */ /* 0x000fea000b800000 */
[----:B------:R-:W-:Y:S01]  /*12c0*/  NOP ;  /* 0x0000000000007918 */ /* 0x000fe20000000000 */
[----:B------:R3:W-:Y:S04]  /*12d0*/  STS [R12+0xc0], R9 ;  /* 0x0000c0090c007388 */ /* 0x0007e80000000800 */
[----:B------:R3:W-:Y:S04]  /*12e0*/  STS [R12+0xc4], R11 ;  /* 0x0000c40b0c007388 */ /* 0x0007e80000000800 */
[----:B------:R3:W-:Y:S01]  /*12f0*/  STS [R12+0xc8], R10 ;  /* 0x0000c80a0c007388 */ /* 0x0007e20000000800 */
[----:B------:R-:W-:Y:S01]  /*1300*/  NOP ;  /* 0x0000000000007918 */ /* 0x000fe20000000000 */
.L_x_4323:
        /* <DEDUP_REMOVED lines=12> */
.L_x_4308:
[----:B------:R-:W-:Y:S05]  /*13d0*/  BSYNC B0 ;  /* 0x0000000000007941 */ /* 0x000fea0003800000 */
.L_x_4307:
        /* <DEDUP_REMOVED lines=25> */
.L_x_4329:
        /* <DEDUP_REMOVED lines=58> */
.L_x_4296:
        /* <DEDUP_REMOVED lines=33> */
.L_x_4297:
[----:B0-----:R-:W-:Y:S05]  /*1b20*/  WARPSYNC.COLLECTIVE R7, `(.L_x_4310) ;  /* 0x0000000007087348 */ /* 0x001fea0003c00000 */
[----:B------:R-:W-:Y:S01]  /*1b30*/  NOP ;  /* 0x0000000000007918 */ /* 0x000fe20000000000 */
[----:B0-----:R-:W-:Y:S01]  /*1b40*/  ENDCOLLECTIVE ;  /* 0x000000000000791b */ /* 0x001fe20003800000 */
.L_x_4310:
[----:B------:R-:W-:Y:S05]  /*1b50*/  BRA `(.L_x_4311) ;  /* 0xfffffff000fc7947 */ /* 0x000fea000383ffff */
.L_x_4300:
[----:B------:R-:W-:Y:S01]  /*1b60*/  BSSY B0, `(.L_x_4312) ;  /* 0x0000004000007945 */ /* 0x000fe20003800000 */
[----:B0-----:R-:W-:Y:S05]  /*1b70*/  WARPSYNC.COLLECTIVE R7, `(.L_x_4313) ;  /* 0x0000000007087348 */ /* 0x001fea0003c00000 */
[----:B------:R-:W-:Y:S01]  /*1b80*/  NOP ;  /* 0x0000000000007918 */ /* 0x000fe20000000000 */
[----:B0-----:R-:W-:Y:S01]  /*1b90*/  ENDCOLLECTIVE ;  /* 0x000000000000791b */ /* 0x001fe20003800000 */
.L_x_4313:
[----:B------:R-:W-:Y:S05]  /*1ba0*/  BSYNC B0 ;  /* 0x0000000000007941 */ /* 0x000fea0003800000 */
.L_x_4312:
[----:B------:R0:W-:Y:S04]  /*1bb0*/  STS [R12+0xc0], R9 ;  /* 0x0000c0090c007388 */ /* 0x0001e80000000800 */
[----:B------:R0:W-:Y:S04]  /*1bc0*/  STS [R12+0xc4], R11 ;  /* 0x0000c40b0c007388 */ /* 0x0001e80000000800 */
[----:B------:R0:W-:Y:S02]  /*1bd0*/  STS [R12+0xc8], R10 ;  /* 0x0000c80a0c007388 */ /* 0x0001e40000000800 */
[----:B0-----:R-:W-:Y:S05]  /*1be0*/  WARPSYNC.COLLECTIVE R7, `(.L_x_4314) ;  /* 0x0000000007087348 */ /* 0x001fea0003c00000 */
[----:B------:R-:W-:Y:S01]  /*1bf0*/  NOP ;  /* 0x0000000000007918 */ /* 0x000fe20000000000 */
[----:B0-----:R-:W-:Y:S01]  /*1c00*/  ENDCOLLECTIVE ;  /* 0x000000000000791b */ /* 0x001fe20003800000 */
.L_x_4314:
[----:B------:R-:W-:Y:S05]  /*1c10*/  BRA `(.L_x_4315) ;  /* 0xfffffff4001c7947 */ /* 0x000fea000383ffff */
.L_x_4303:
[----:B------:R-:W-:Y:S01]  /*1c20*/  BSSY B0, `(.L_x_4316) ;  /* 0x0000004000007945 */ /* 0x000fe20003800000 */
[----:B01----:R-:W-:Y:S05]  /*1c30*/  WARPSYNC.COLLECTIVE R7, `(.L_x_4317) ;  /* 0x0000000007087348 */ /* 0x003fea0003c00000 */
[----:B------:R-:W-:Y:S01]  /*1c40*/  NOP ;  /* 0x0000000000007918 */ /* 0x000fe20000000000 */
[----:B01----:R-:W-:Y:S01]  /*1c50*/  ENDCOLLECTIVE ;  /* 0x000000000000791b */ /* 0x003fe20003800000 */
.L_x_4317:
[----:B------:R-:W-:Y:S05]  /*1c60*/  BSYNC B0 ;  /* 0x0000000000007941 */ /* 0x000fea0003800000 */
.L_x_4316:
[----:B------:R0:W-:Y:S04]  /*1c70*/  STS [R12+0xc0], R9 ;  /* 0x0000c0090c007388 */ /* 0x0001e80000000800 */
[----:B------:R0:W-:Y:S04]  /*1c80*/  STS [R12+0xc4], R11 ;  /* 0x0000c40b0c007388 */ /* 0x0001e80000000800 */
[----:B------:R0:W-:Y:S02]  /*1c90*/  STS [R12+0xc8], R10 ;  /* 0x0000c80a0c007388 */ /* 0x0001e40000000800 */
[----:B0-----:R-:W-:Y:S05]  /*1ca0*/  WARPSYNC.COLLECTIVE R7, `(.L_x_4318) ;  /* 0x0000000007087348 */ /* 0x001fea0003c00000 */
[----:B------:R-:W-:Y:S01]  /*1cb0*/  NOP ;  /* 0x0000000000007918 */ /* 0x000fe20000000000 */
[----:B0-----:R-:W-:Y:S01]  /*1cc0*/  ENDCOLLECTIVE ;  /* 0x000000000000791b */ /* 0x001fe20003800000 */
.L_x_4318:
[----:B------:R-:W-:Y:S05]  /*1cd0*/  BRA `(.L_x_4319) ;  /* 0xfffffff4003c7947 */ /* 0x000fea000383ffff */
.L_x_4306:
[----:B------:R-:W-:Y:S01]  /*1ce0*/  BSSY B0, `(.L_x_4320) ;  /* 0x0000004000007945 */ /* 0x000fe20003800000 */
[----:B012---:R-:W-:Y:S05]  /*1cf0*/  WARPSYNC.COLLECTIVE R7, `(.L_x_4321) ;  /* 0x0000000007087348 */ /* 0x007fea0003c00000 */
[----:B------:R-:W-:Y:S01]  /*1d00*/  NOP ;  /* 0x0000000000007918 */ /* 0x000fe20000000000 */
[----:B012---:R-:W-:Y:S01]  /*1d10*/  ENDCOLLECTIVE ;  /* 0x000000000000791b */ /* 0x007fe20003800000 */
.L_x_4321:
[----:B------:R-:W-:Y:S05]  /*1d20*/  BSYNC B0 ;  /* 0x0000000000007941 */ /* 0x000fea0003800000 */
.L_x_4320:
[----:B------:R0:W-:Y:S04]  /*1d30*/  STS [R12+0xc0], R9 ;  /* 0x0000c0090c007388 */ /* 0x0001e80000000800 */
[----:B------:R0:W-:Y:S04]  /*1d40*/  STS [R12+0xc4], R11 ;  /* 0x0000c40b0c007388 */ /* 0x0001e80000000800 */
[----:B------:R0:W-:Y:S02]  /*1d50*/  STS [R12+0xc8], R10 ;  /* 0x0000c80a0c007388 */ /* 0x0001e40000000800 */
[----:B0-----:R-:W-:Y:S05]  /*1d60*/  WARPSYNC.COLLECTIVE R7, `(.L_x_4322) ;  /* 0x0000000007087348 */ /* 0x001fea0003c00000 */
[----:B------:R-:W-:Y:S01]  /*1d70*/  NOP ;  /* 0x0000000000007918 */ /* 0x000fe20000000000 */
[----:B0-----:R-:W-:Y:S01]  /*1d80*/  ENDCOLLECTIVE ;  /* 0x000000000000791b */ /* 0x001fe20003800000 */
.L_x_4322:
[----:B------:R-:W-:Y:S05]  /*1d90*/  BRA `(.L_x_4323) ;  /* 0xfffffff4005c7947 */ /* 0x000fea000383ffff */
.L_x_4309:
[----:B------:R-:W-:Y:S01]  /*1da0*/  BSSY B0, `(.L_x_4324) ;  /* 0x0000005000007945 */ /* 0x000fe20003800000 */
[----:B------:R-:W-:-:S13]  /*1db0*/  ISETP.GE.U32.AND P0, PT, R8, 0x10, PT ;  /* 0x000000100800780c */ /* 0x000fda0003f06070 */
[----:B0123--:R-:W-:Y:S05]  /*1dc0*/  WARPSYNC.COLLECTIVE R7, `(.L_x_4325) ;  /* 0x0000000007087348 */ /* 0x00ffea0003c00000 */
[----:B------:R-:W-:Y:S01]  /*1dd0*/  NOP ;  /* 0x0000000000007918 */ /* 0x000fe20000000000 */
[----:B0123--:R-:W-:Y:S01]  /*1de0*/  ENDCOLLECTIVE ;  /* 0x000000000000791b */ /* 0x00ffe20003800000 */
.L_x_4325:
[----:B------:R-:W-:Y:S05]  /*1df0*/  BSYNC B0 ;  /* 0x0000000000007941 */ /* 0x000fea0003800000 */
.L_x_4324:
[----:B------:R0:W-:Y:S01]  /*1e00*/  STS [R12+0xc0], R9 ;  /* 0x0000c0090c007388 */ /* 0x0001e20000000800 */
[----:B------:R-:W-:-:S03]  /*1e10*/  ISETP.NE.OR P1, PT, R9, RZ, !P0 ;  /* 0x000000ff0900720c */ /* 0x000fc60004725670 */
[----:B------:R0:W-:Y:S04]  /*1e20*/  STS [R12+0xc4], R11 ;  /* 0x0000c40b0c007388 */ /* 0x0001e80000000800 */
[----:B------:R0:W-:Y:S06]  /*1e30*/  STS [R12+0xc8], R10 ;  /* 0x0000c80a0c007388 */ /* 0x0001ec0000000800 */
[----:B0-----:R-:W-:Y:S05]  /*1e40*/  WARPSYNC.COLLECTIVE R7, `(.L_x_4326) ;  /* 0x0000000007087348 */ /* 0x001fea0003c00000 */
[----:B------:R-:W-:Y:S01]  /*1e50*/  NOP ;  /* 0x0000000000007918 */ /* 0x000fe20000000000 */
[----:B0-----:R-:W-:Y:S01]  /*1e60*/  ENDCOLLECTIVE ;  /* 0x000000000000791b */ /* 0x001fe20003800000 */
.L_x_4326:
        /* <DEDUP_REMOVED lines=9> */
.L_x_4327:
        /* <DEDUP_REMOVED lines=9> */
.L_x_4328:
[----:B------:R-:W-:Y:S05]  /*1f90*/  BRA `(.L_x_4329) ;  /* 0xfffffff400747947 */ /* 0x000fea000383ffff */
.L_x_4330:
        /* <DEDUP_REMOVED lines=14> */
.L_x_4536:


//--------------------- .text._Z30group_norm_nhwc_fwd_sum_kernelI11Fp16IOFp16WLi160EEv26Group_norm_nhwc_fwd_params --------------------------
	.section	.text._Z30group_norm_nhwc_fwd_sum_kernelI11Fp16IOFp16WLi160EEv26Group_norm_nhwc_fwd_params,"ax",@progbits
	.align	128
        .global         _Z30group_norm_nhwc_fwd_sum_kernelI11Fp16IOFp16WLi160EEv26Group_norm_nhwc_fwd_params
        .type           _Z30group_norm_nhwc_fwd_sum_kernelI11Fp16IOFp16WLi160EEv26Group_norm_nhwc_fwd_params,@function
        .size           _Z30group_norm_nhwc_fwd_sum_kernelI11Fp16IOFp16WLi160EEv26Group_norm_nhwc_fwd_params,(.L_x_4537 - _Z30group_norm_nhwc_fwd_sum_kernelI11Fp16IOFp16WLi160EEv26Group_norm_nhwc_fwd_params)
        .other          _Z30group_norm_nhwc_fwd_sum_kernelI11Fp16IOFp16WLi160EEv26Group_norm_nhwc_fwd_params,@"STO_CUDA_ENTRY STV_DEFAULT"
_Z30group_norm_nhwc_fwd_sum_kernelI11Fp16IOFp16WLi160EEv26Group_norm_nhwc_fwd_params:
.text._Z30group_norm_nhwc_fwd_sum_kernelI11Fp16IOFp16WLi160EEv26Group_norm_nhwc_fwd_params:
        /* <DEDUP_REMOVED lines=40> */
.L_x_4333:
        /* <DEDUP_REMOVED lines=27> */
.L_x_4332:
        /* <DEDUP_REMOVED lines=14> */
.L_x_4334:
        /* <DEDUP_REMOVED lines=94> */
.L_x_4331:
        /* <DEDUP_REMOVED lines=128> */
.L_x_4355:
        /* <DEDUP_REMOVED lines=39> */
.L_x_4335:
        /* <DEDUP_REMOVED lines=42> */
.L_x_4336:
        /* <DEDUP_REMOVED lines=9> */
.L_x_4337:
[----:B------:R-:W-:Y:S01]  /*1890*/  MOV R5, R22 ;  /* 0x0000001600057202 */ /* 0x000fe20000000f00 */
[----:B------:R-:W-:-:S07]  /*18a0*/  IMAD.MOV.U32 R26, RZ, RZ, R27 ;  /* 0x000000ffff1a7224 */ /* 0x000fce00078e001b */
[----:B------:R-:W-:Y:S05]  /*18b0*/  WARPSYNC.COLLECTIVE R21, `(.L_x_4338) ;  /* 0x0000000015087348 */ /* 0x000fea0003c00000 */
[----:B------:R0:W1:Y:S02]  /*18c0*/  SHFL.UP P0, R27, R5, R0, R20 ;  /* 0x04000000051b7389 */ /* 0x0000640000000014 */
[----:B01----:R-:W-:Y:S01]  /*18d0*/  ENDCOLLECTIVE ;  /* 0x000000000000791b */ /* 0x003fe20003800000 */
.L_x_4338:
[----:B------:R-:W-:Y:S01]  /*18e0*/  @P6 IMAD.IADD R23, R23, 0x1, R26 ;  /* 0x0000000117176824 */ /* 0x000fe200078e021a */
[----:B------:R-:W-:Y:S01]  /*18f0*/  MOV R5, R2 ;  /* 0x0000000200057202 */ /* 0x000fe20000000f00 */
[----:B------:R-:W-:-:S07]  /*1900*/  IMAD.MOV.U32 R25, RZ, RZ, R27 ;  /* 0x000000ffff197224 */ /* 0x000fce00078e001b */
[----:B------:R-:W-:Y:S05]  /*1910*/  WARPSYNC.COLLECTIVE R21, `(.L_x_4339) ;  /* 0x0000000015087348 */ /* 0x000fea0003c00000 */
[----:B------:R0:W1:Y:S02]  /*1920*/  SHFL.UP P0, R27, R5, R0, R20 ;  /* 0x04000000051b7389 */ /* 0x0000640000000014 */
[----:B01----:R-:W-:Y:S01]  /*1930*/  ENDCOLLECTIVE ;  /* 0x000000000000791b */ /* 0x003fe20003800000 */
.L_x_4339:
        /* <DEDUP_REMOVED lines=9> */
.L_x_4340:
[----:B------:R-:W-:Y:S02]  /*19d0*/  ISETP.GE.AND P6, PT, R24, 0x2, PT ;  /* 0x000000021800780c */ /* 0x000fe40003fc6270 */
[----:B------:R-:W-:Y:S01]  /*19e0*/  ISETP.NE.AND P5, PT, R23, RZ, PT ;  /* 0x000000ff1700720c */ /* 0x000fe20003fa5270 */
[----:B------:R-:W-:Y:S01]  /*19f0*/  IMAD.MOV.U32 R5, RZ, RZ, R22 ;  /* 0x000000ffff057224 */ /* 0x000fe200078e0016 */
[----:B------:R-:W-:-:S11]  /*1a00*/  MOV R26, R27 ;  /* 0x0000001b001a7202 */ /* 0x000fd60000000f00 */
[----:B------:R-:W-:Y:S05]  /*1a10*/  WARPSYNC.COLLECTIVE R21, `(.L_x_4341) ;  /* 0x0000000015087348 */ /* 0x000fea0003c00000 */
[----:B------:R0:W1:Y:S02]  /*1a20*/  SHFL.UP P0, R27, R5, R0, R20 ;  /* 0x04000000051b7389 */ /* 0x0000640000000014 */
[----:B01----:R-:W-:Y:S01]  /*1a30*/  ENDCOLLECTIVE ;  /* 0x000000000000791b */ /* 0x003fe20003800000 */
.L_x_4341:
[----:B------:R-:W-:Y:S01]  /*1a40*/  @P6 IADD3 R23, R23, R26, RZ ;  /* 0x0000001a17176210 */ /* 0x000fe20007ffe0ff */
[----:B------:R-:W-:Y:S01]  /*1a50*/  IMAD.MOV.U32 R5, RZ, RZ, R2 ;  /* 0x000000ffff057224 */ /* 0x000fe200078e0002 */
[----:B------:R-:W-:-:S07]  /*1a60*/  MOV R25, R27 ;  /* 0x0000001b00197202 */ /* 0x000fce0000000f00 */
[----:B------:R-:W-:Y:S05]  /*1a70*/  WARPSYNC.COLLECTIVE R21, `(.L_x_4342) ;  /* 0x0000000015087348 */ /* 0x000fea0003c00000 */
[----:B------:R0:W1:Y:S02]  /*1a80*/  SHFL.UP P0, R27, R5, R0, R20 ;  /* 0x04000000051b7389 */ /* 0x0000640000000014 */
[----:B01----:R-:W-:Y:S01]  /*1a90*/  ENDCOLLECTIVE ;  /* 0x000000000000791b */ /* 0x003fe20003800000 */
.L_x_4342:
        /* <DEDUP_REMOVED lines=9> */
.L_x_4343:
[----:B------:R-:W-:Y:S02]  /*1b30*/  ISETP.GE.AND P6, PT, R24, 0x4, PT ;  /* 0x000000041800780c */ /* 0x000fe40003fc6270 */
[----:B------:R-:W-:Y:S02]  /*1b40*/  ISETP.NE.AND P5, PT, R23, RZ, PT ;  /* 0x000000ff1700720c */ /* 0x000fe40003fa5270 */
[----:B------:R-:W-:Y:S01]  /*1b50*/  MOV R5, R22 ;  /* 0x0000001600057202 */ /* 0x000fe20000000f00 */
[----:B------:R-:W-:-:S10]  /*1b60*/  IMAD.MOV.U32 R26, RZ, RZ, R27 ;  /* 0x000000ffff1a7224 */ /* 0x000fd400078e001b */
[----:B------:R-:W-:Y:S05]  /*1b70*/  WARPSYNC.COLLECTIVE R21, `(.L_x_4344) ;  /* 0x0000000015087348 */ /* 0x000fea0003c00000 */
[----:B------:R0:W1:Y:S02]  /*1b80*/  SHFL.UP P0, R27, R5, R0, R20 ;  /* 0x04000000051b7389 */ /* 0x0000640000000014 */
[----:B01----:R-:W-:Y:S01]  /*1b90*/  ENDCOLLECTIVE ;  /* 0x000000000000791b */ /* 0x003fe20003800000 */
.L_x_4344:
[----:B------:R-:W-:Y:S01]  /*1ba0*/  @P6 IMAD.IADD R23, R23, 0x1, R26 ;  /* 0x0000000117176824 */ /* 0x000fe200078e021a */
[----:B------:R-:W-:Y:S01]  /*1bb0*/  MOV R5, R2 ;  /* 0x0000000200057202 */ /* 0x000fe20000000f00 */
[----:B------:R-:W-:-:S07]  /*1bc0*/  IMAD.MOV.U32 R25, RZ, RZ, R27 ;  /* 0x000000ffff197224 */ /* 0x000fce00078e001b */
[----:B------:R-:W-:Y:S05]  /*1bd0*/  WARPSYNC.COLLECTIVE R21, `(.L_x_4345) ;  /* 0x0000000015087348 */ /* 0x000fea0003c00000 */
[----:B------:R0:W1:Y:S02]  /*1be0*/  SHFL.UP P0, R27, R5, R0, R20 ;  /* 0x04000000051b7389 */ /* 0x0000640000000014 */
[----:B01----:R-:W-:Y:S01]  /*1bf0*/  ENDCOLLECTIVE ;  /* 0x000000000000791b */ /* 0x003fe20003800000 */
.L_x_4345:
        /* <DEDUP_REMOVED lines=9> */
.L_x_4346:
[----:B------:R-:W-:Y:S02]  /*1c90*/  ISETP.NE.AND P5, PT, R23, RZ, PT ;  /* 0x000000ff1700720c */ /* 0x000fe40003fa5270 */
[----:B------:R-:W-:Y:S01]  /*1ca0*/  ISETP.GE.AND P6, PT, R24, 0x8, PT ;  /* 0x000000081800780c */ /* 0x000fe20003fc6270 */
[----:B------:R-:W-:Y:S01]  /*1cb0*/  IMAD.MOV.U32 R5, RZ, RZ, R22 ;  /* 0x000000ffff057224 */ /* 0x000fe200078e0016 */
[----:B------:R-:W-:-:S11]  /*1cc0*/  MOV R26, R27 ;  /* 0x0000001b001a7202 */ /* 0x000fd60000000f00 */
[----:B------:R-:W-:Y:S05]  /*1cd0*/  WARPSYNC.COLLECTIVE R21, `(.L_x_4347) ;  /* 0x0000000015087348 */ /* 0x000fea0003c00000 */
[----:B------:R0:W1:Y:S02]  /*1ce0*/  SHFL.UP P0, R27, R5, R0, R20 ;  /* 0x04000000051b7389 */ /* 0x0000640000000014 */
[----:B01----:R-:W-:Y:S01]  /*1cf0*/  ENDCOLLECTIVE ;  /* 0x000000000000791b */ /* 0x003fe20003800000 */
.L_x_4347:
[----:B------:R-:W-:Y:S01]  /*1d00*/  IMAD.MOV.U32 R5, RZ, RZ, R2 ;  /* 0x000000ffff057224 */ /* 0x000fe200078e0002 */
[----:B------:R-:W-:-:S07]  /*1d10*/  MOV R25, R27 ;  /* 0x0000001b00197202 */ /* 0x000fce0000000f00 */
[----:B------:R-:W-:Y:S05]  /*1d20*/  WARPSYNC.COLLECTIVE R21, `(.L_x_4348) ;  /* 0x0000000015087348 */ /* 0x000fea0003c00000 */
[----:B------:R0:W1:Y:S02]  /*1d30*/  SHFL.UP P0, R27, R5, R0, R20 ;  /* 0x04000000051b7389 */ /* 0x0000640000000014 */
[----:B01----:R-:W-:Y:S01]  /*1d40*/  ENDCOLLECTIVE ;  /* 0x000000000000791b */ /* 0x003fe20003800000 */
.L_x_4348:
        /* <DEDUP_REMOVED lines=14> */
.L_x_4349:
[----:B------:R-:W-:Y:S02]  /*1e30*/  IMAD.MOV.U32 R5, RZ, RZ, R22 ;  /* 0x000000ffff057224 */ /* 0x000fe400078e0016 */
[----:B------:R-:W-:-:S07]  /*1e40*/  IMAD.MOV.U32 R26, RZ, RZ, R27 ;  /* 0x000000ffff1a7224 */ /* 0x000fce00078e001b */
[----:B------:R-:W-:Y:S05]  /*1e50*/  WARPSYNC.COLLECTIVE R21, `(.L_x_4350) ;  /* 0x0000000015087348 */ /* 0x000fea0003c00000 */
[----:B------:R0:W1:Y:S02]  /*1e60*/  SHFL.UP P0, R27, R5, R0, R20 ;  /* 0x04000000051b7389 */ /* 0x0000640000000014 */
[----:B01----:R-:W-:Y:S01]  /*1e70*/  ENDCOLLECTIVE ;  /* 0x000000000000791b */ /* 0x003fe20003800000 */
.L_x_4350:
[----:B------:R-:W-:Y:S01]  /*1e80*/  @P6 IADD3 R23, R23, R26, RZ ;  /* 0x0000001a17176210 */ /* 0x000fe20007ffe0ff */
[----:B------:R-:W-:Y:S01]  /*1e90*/  IMAD.MOV.U32 R5, RZ, RZ, R2 ;  /* 0x000000ffff057224 */ /* 0x000fe200078e0002 */
[----:B------:R-:W-:-:S07]  /*1ea0*/  MOV R25, R27 ;  /* 0x0000001b00197202 */ /* 0x000fce0000000f00 */
[----:B------:R-:W-:Y:S05]  /*1eb0*/  WARPSYNC.COLLECTIVE R21, `(.L_x_4351) ;  /* 0x0000000015087348 */ /* 0x000fea0003c00000 */
[----:B------:R0:W1:Y:S02]  /*1ec0*/  SHFL.UP P0, R27, R5, R0, R20 ;  /* 0x04000000051b7389 */ /* 0x0000640000000014 */
[----:B01----:R-:W-:Y:S01]  /*1ed0*/  ENDCOLLECTIVE ;  /* 0x000000000000791b */ /* 0x003fe20003800000 */
.L_x_4351:
        /* <DEDUP_REMOVED lines=9> */
.L_x_4352:
[----:B------:R-:W-:Y:S01]  /*1f70*/  IMAD.MOV.U32 R5, RZ, RZ, R22 ;  /* 0x000000ffff057224 */ /* 0x000fe200078e0016 */
[----:B------:R-:W-:-:S07]  /*1f80*/  MOV R25, R27 ;  /* 0x0000001b00197202 */ /* 0x000fce0000000f00 */
[----:B------:R-:W-:Y:S05]  /*1f90*/  WARPSYNC.COLLECTIVE R21, `(.L_x_4353) ;  /* 0x0000000015087348 */ /* 0x000fea0003c00000 */
[----:B------:R0:W1:Y:S02]  /*1fa0*/  SHFL.UP P0, R27, R5, R0, R20 ;  /* 0x04000000051b7389 */ /* 0x0000640000000014 */
[----:B01----:R-:W-:Y:S01]  /*1fb0*/  ENDCOLLECTIVE ;  /* 0x000000000000791b */ /* 0x003fe20003800000 */
.L_x_4353:
[----:B------:R-:W-:Y:S01]  /*1fc0*/  IMAD.MOV.U32 R5, RZ, RZ, R2 ;  /* 0x000000ffff057224 */ /* 0x000fe200078e0002 */
[----:B------:R-:W-:-:S07]  /*1fd0*/  MOV R22, R27 ;  /* 0x0000001b00167202 */ /* 0x000fce0000000f00 */
[----:B------:R-:W-:Y:S05]  /*1fe0*/  WARPSYNC.COLLECTIVE R21, `(.L_x_4354) ;  /* 0x0000000015087348 */ /* 0x000fea0003c00000 */
[----:B------:R0:W1:Y:S02]  /*1ff0*/  SHFL.UP P0, R27, R5, R0, R20 ;  /* 0x04000000051b7389 */ /* 0x0000640000000014 */
[----:B01----:R-:W-:Y:S01]  /*2000*/  ENDCOLLECTIVE ;  /* 0x000000000000791b */ /* 0x003fe20003800000 */
.L_x_4354:
[----:B------:R-:W-:Y:S01]  /*2010*/  MOV R2, R27 ;  /* 0x0000001b00027202 */ /* 0x000fe20000000f00 */
[----:B------:R-:W-:Y:S06]  /*2020*/  BRA `(.L_x_4355) ;  /* 0xfffffff000b07947 */ /* 0x000fec000383ffff */
.L_x_4356:
        /* <DEDUP_REMOVED lines=13> */
.L_x_4537:


//--------------------- .nv.shared.reserved.0     --------------------------
	.section	.nv.shared.reserved.0,"aw",@nobits
	.weak		__nv_reservedSMEM_offset_0_alias
	.size		__nv_reservedSMEM_offset_0_alias, 0, 0
	.other		__nv_reservedSMEM_offset_0_alias,@"STO_CUDA_RESERVED_SHARED STV_DEFAULT"
__nv_reservedSMEM_offset_0_alias:
	.zero		0


//--------------------- .nv.global                --------------------------
	.section	.nv.global,"aw",@nobits
.nv.global:
	.type		_ZN62_INTERNAL_cf15bb87_31_group_norm_nhwc_fwd_two_pass_cu_d07e6dcf6thrust23THRUST_300001_SM_900_NS12placeholders2_5E,@object
	.size		_ZN62_INTERNAL_cf15bb87_31_group_norm_nhwc_fwd_two_pass_cu_d07e6dcf6thrust23THRUST_300001_SM_900_NS12placeholders2_5E,(_ZN62_INTERNAL_cf15bb87_31_group_norm_nhwc_fwd_two_pass_cu_d07e6dcf4cuda3std3__45__cpo6cbeginE - _ZN62_INTERNAL_cf15bb87_31_group_norm_nhwc_fwd_two_pass_cu_d07e6dcf6thrust23THRUST_300001_SM_900_NS12placeholders2_5E)
_ZN62_INTERNAL_cf15bb87_31_group_norm_nhwc_fwd_two_pass_cu_d07e6dcf6thrust23THRUST_300001_SM_900_NS12placeholders2_5E:
	.zero		1
	.type		_ZN62_INTERNAL_cf15bb87_31_group_norm_nhwc_fwd_two_pass_cu_d07e6dcf4cuda3std3__45__cpo6cbeginE,@object
	.size		_ZN62_INTERNAL_cf15bb87_31_group_norm_nhwc_fwd_two_pass_cu_d07e6dcf4cuda3std3__45__cpo6cbeginE,(_ZN62_INTERNAL_cf15bb87_31_group_norm_nhwc_fwd_two_pass_cu_d07e6dcf4cuda3std6ranges3__45__cpo6cbeginE - _ZN62_INTERNAL_cf15bb87_31_group_norm_nhwc_fwd_two_pass_cu_d07e6dcf4cuda3std3__45__cpo6cbeginE)
_ZN62_INTERNAL_cf15bb87_31_group_norm_nhwc_fwd_two_pass_cu_d07e6dcf4cuda3std3__45__cpo6cbeginE:
	.zero		1
	.type		_ZN62_INTERNAL_cf15bb87_31_group_norm_nhwc_fwd_two_pass_cu_d07e6dcf4cuda3std6ranges3__45__cpo6cbeginE,@object
	.size		_ZN62_INTERNAL_cf15bb87_31_group_norm_nhwc_fwd_two_pass_cu_d07e6dcf4cuda3std6ranges3__45__cpo6cbeginE,(_ZN62_INTERNAL_cf15bb87_31_group_norm_nhwc_fwd_two_pass_cu_d07e6dcf4cuda3std3__48in_placeE - _ZN62_INTERNAL_cf15bb87_31_group_norm_nhwc_fwd_two_pass_cu_d07e6dcf4cuda3std6ranges3__45__cpo6cbeginE)
_ZN62_INTERNAL_cf15bb87_31_group_norm_nhwc_fwd_two_pass_cu_d07e6dcf4cuda3std6ranges3__45__cpo6cbeginE:
	.zero		1
	.type		_ZN62_INTERNAL_cf15bb87_31_group_norm_nhwc_fwd_two_pass_cu_d07e6dcf4cuda3std3__48in_placeE,@object
	.size		_ZN62_INTERNAL_cf15bb87_31_group_norm_nhwc_fwd_two_pass_cu_d07e6dcf4cuda3std3__48in_placeE,(_ZN62_INTERNAL_cf15bb87_31_group_norm_nhwc_fwd_two_pass_cu_d07e6dcf4cuda3std6ranges3__45__cpo4sizeE - _ZN62_INTERNAL_cf15bb87_31_group_norm_nhwc_fwd_two_pass_cu_d07e6dcf4cuda3std3__48in_placeE)
_ZN62_INTERNAL_cf15bb87_31_group_norm_nhwc_fwd_two_pass_cu_d07e6dcf4cuda3std3__48in_placeE:
	.zero		1
	.type		_ZN62_INTERNAL_cf15bb87_31_group_norm_nhwc_fwd_two_pass_cu_d07e6dcf4cuda3std6ranges3__45__cpo4sizeE,@object
	.size		_ZN62_INTERNAL_cf15bb87_31_group_norm_nhwc_fwd_two_pass_cu_d07e6dcf4cuda3std6ranges3__45__cpo4sizeE,(_ZN62_INTERNAL_cf15bb87_31_group_norm_nhwc_fwd_two_pass_cu_d07e6dcf6thrust23THRUST_300001_SM_900_NS12placeholders2_9E - _ZN62_INTERNAL_cf15bb87_31_group_norm_nhwc_fwd_two_pass_cu_d07e6dcf4cuda3std6ranges3__45__cpo4sizeE)
_ZN62_INTERNAL_cf15bb87_31_group_norm_nhwc_fwd_two_pass_cu_d07e6dcf4cuda3std6ranges3__45__cpo4sizeE:
	.zero		1
	.type		_ZN62_INTERNAL_cf15bb87_31_group_norm_nhwc_fwd_two_pass_cu_d07e6dcf6thrust23THRUST_300001_SM_900_NS12placeholders2_9E,@object
	.size		_ZN62_INTERNAL_cf15bb87_31_group_norm_nhwc_fwd_two_pass_cu_d07e6dcf6thrust23THRUST_300001_SM_900_NS12placeholders2_9E,(_ZN62_INTERNAL_cf15bb87_31_group_norm_nhwc_fwd_two_pass_cu_d07e6dcf4cuda3std3__45__cpo7crbeginE - _ZN62_INTERNAL_cf15bb87_31_group_norm_nhwc_fwd_two_pass_cu_d07e6dcf6thrust23THRUST_300001_SM_900_NS12placeholders2_9E)
_ZN62_INTERNAL_cf15bb87_31_group_norm_nhwc_fwd_two_pass_cu_d07e6dcf6thrust23THRUST_300001_SM_900_NS12placeholders2_9E:
	.zero		1
	.type		_ZN62_INTERNAL_cf15bb87_31_group_norm_nhwc_fwd_two_pass_cu_d07e6dcf4cuda3std3__45__cpo7crbeginE,@object
	.size		_ZN62_INTERNAL_cf15bb87_31_group_norm_nhwc_fwd_two_pass_cu_d07e6dcf4cuda3std3__45__cpo7crbeginE,(_ZN62_INTERNAL_cf15bb87_31_group_norm_nhwc_fwd_two_pass_cu_d07e6dcf4cuda3std6ranges3__45__cpo4nextE - _ZN62_INTERNAL_cf15bb87_31_group_norm_nhwc_fwd_two_pass_cu_d07e6dcf4cuda3std3__45__cpo7crbeginE)
_ZN62_INTERNAL_cf15bb87_31_group_norm_nhwc_fwd_two_pass_cu_d07e6dcf4cuda3std3__45__cpo7crbeginE:
	.zero		1
	.type		_ZN62_INTERNAL_cf15bb87_31_group_norm_nhwc_fwd_two_pass_cu_d07e6dcf4cuda3std6ranges3__45__cpo4nextE,@object
	.size		_ZN62_INTERNAL_cf15bb87_31_group_norm_nhwc_fwd_two_pass_cu_d07e6dcf4cuda3std6ranges3__45__cpo4nextE,(_ZN62_INTERNAL_cf15bb87_31_group_norm_nhwc_fwd_two_pass_cu_d07e6dcf4cuda3std6ranges3__45__cpo4swapE - _ZN62_INTERNAL_cf15bb87_31_group_norm_nhwc_fwd_two_pass_cu_d07e6dcf4cuda3std6ranges3__45__cpo4nextE)
_ZN62_INTERNAL_cf15bb87_31_group_norm_nhwc_fwd_two_pass_cu_d07e6dcf4cuda3std6ranges3__45__cpo4nextE:
	.zero		1
	.type		_ZN62_INTERNAL_cf15bb87_31_group_norm_nhwc_fwd_two_pass_cu_d07e6dcf4cuda3std6ranges3__45__cpo4swapE,@object
	.size		_ZN62_INTERNAL_cf15bb87_31_group_norm_nhwc_fwd_two_pass_cu_d07e6dcf4cuda3std6ranges3__45__cpo4swapE,(_ZN62_INTERNAL_cf15bb87_31_group_norm_nhwc_fwd_two_pass_cu_d07e6dcf6thrust23THRUST_300001_SM_900_NS12placeholders2_1E - _ZN62_INTERNAL_cf15bb87_31_group_norm_nhwc_fwd_two_pass_cu_d07e6dcf4cuda3std6ranges3__45__cpo4swapE)
_ZN62_INTERNAL_cf15bb87_31_group_norm_nhwc_fwd_two_pass_cu_d07e6dcf4cuda3std6ranges3__45__cpo4swapE:
	.zero		1
	.type		_ZN62_INTERNAL_cf15bb87_31_group_norm_nhwc_fwd_two_pass_cu_d07e6dcf6thrust23THRUST_300001_SM_900_NS12placeholders2_1E,@object
	.size		_ZN62_INTERNAL_cf15bb87_31_group_norm_nhwc_fwd_two_pass_cu_d07e6dcf6thrust23THRUST_300001_SM_900_NS12placeholders2_1E,(_ZN62_INTERNAL_cf15bb87_31_group_norm_nhwc_fwd_two_pass_cu_d07e6dcf6thrust23THRUST_300001_SM_900_NS12placeholders2_3E - _ZN62_INTERNAL_cf15bb87_31_group_norm_nhwc_fwd_two_pass_cu_d07e6dcf6thrust23THRUST_300001_SM_900_NS12placeholders2_1E)
_ZN62_INTERNAL_cf15bb87_31_group_norm_nhwc_fwd_two_pass_cu_d07e6dcf6thrust23THRUST_300001_SM_900_NS12placeholders2_1E:
	.zero		1
	.type		_ZN62_INTERNAL_cf15bb87_31_group_norm_nhwc_fwd_two_pass_cu_d07e6dcf6thrust23THRUST_300001_SM_900_NS12placeholders2_3E,@object
	.size		_ZN62_INTERNAL_cf15bb87_31_group_norm_nhwc_fwd_two_pass_cu_d07e6dcf6thrust23THRUST_300001_SM_900_NS12placeholders2_3E,(_ZN62_INTERNAL_cf15bb87_31_group_norm_nhwc_fwd_two_pass_cu_d07e6dcf4cuda3std3__45__cpo5beginE - _ZN62_INTERNAL_cf15bb87_31_group_norm_nhwc_fwd_two_pass_cu_d07e6dcf6thrust23THRUST_300001_SM_900_NS12placeholders2_3E)
_ZN62_INTERNAL_cf15bb87_31_group_norm_nhwc_fwd_two_pass_cu_d07e6dcf6thrust23THRUST_300001_SM_900_NS12placeholders2_3E:
	.zero		1
	.type		_ZN62_INTERNAL_cf15bb87_31_group_norm_nhwc_fwd_two_pass_cu_d07e6dcf4cuda3std3__45__cpo5beginE,@object
	.size		_ZN62_INTERNAL_cf15bb87_31_group_norm_nhwc_fwd_two_pass_cu_d07e6dcf4cuda3std3__45__cpo5beginE,(_ZN62_INTERNAL_cf15bb87_31_group_norm_nhwc_fwd_two_pass_cu_d07e6dcf4cuda3std6ranges3__45__cpo5beginE - _ZN62_INTERNAL_cf15bb87_31_group_norm_nhwc_fwd_two_pass_cu_d07e6dcf4cuda3std3__45__cpo5beginE)
_ZN62_INTERNAL_cf15bb87_31_group_norm_nhwc_fwd_two_pass_cu_d07e6dcf4cuda3std3__45__cpo5beginE:
	.zero		1
	.type		_ZN62_INTERNAL_cf15bb87_31_group_norm_nhwc_fwd_two_pass_cu_d07e6dcf4cuda3std6ranges3__45__cpo5beginE,@object
	.size		_ZN62_INTERNAL_cf15bb87_31_group_norm_nhwc_fwd_two_pass_cu_d07e6dcf4cuda3std6ranges3__45__cpo5beginE,(_ZN62_INTERNAL_cf15bb87_31_group_norm_nhwc_fwd_two_pass_cu_d07e6dcf4cuda3std3__464_GLOBAL__N__cf15bb87_31_group_norm_nhwc_fwd_two_pass_cu_d07e6dcf6ignoreE - _ZN62_INTERNAL_cf15bb87_31_group_norm_nhwc_fwd_two_pass_cu_d07e6dcf4cuda3std6ranges3__45__cpo5beginE)
_ZN62_INTERNAL_cf15bb87_31_group_norm_nhwc_fwd_two_pass_cu_d07e6dcf4cuda3std6ranges3__45__cpo5beginE:
	.zero		1
	.type		_ZN62_INTERNAL_cf15bb87_31_group_norm_nhwc_fwd_two_pass_cu_d07e6dcf4cuda3std3__464_GLOBAL__N__cf15bb87_31_group_norm_nhwc_fwd_two_pass_cu_d07e6dcf6ignoreE,@object
	.size		_ZN62_INTERNAL_cf15bb87_31_group_norm_nhwc_fwd_two_pass_cu_d07e6dcf4cuda3std3__464_GLOBAL__N__cf15bb87_31_group_norm_nhwc_fwd_two_pass_cu_d07e6dcf6ignoreE,(_ZN62_INTERNAL_cf15bb87_31_group_norm_nhwc_fwd_two_pass_cu_d07e6dcf4cuda3std6ranges3__45__cpo4dataE - _ZN62_INTERNAL_cf15bb87_31_group_norm_nhwc_fwd_two_pass_cu_d07e6dcf4cuda3std3__464_GLOBAL__N__cf15bb87_31_group_norm_nhwc_fwd_two_pass_cu_d07e6dcf6ignoreE)
_ZN62_INTERNAL_cf15bb87_31_group_norm_nhwc_fwd_two_pass_cu_d07e6dcf4cuda3std3__464_GLOBAL__N__cf15bb87_31_group_norm_nhwc_fwd_two_pass_cu_d07e6dcf6ignoreE:
	.zero		1
	.type		_ZN62_INTERNAL_cf15bb87_31_group_norm_nhwc_fwd_two_pass_cu_d07e6dcf4cuda3std6ranges3__45__cpo4dataE,@object
	.size		_ZN62_INTERNAL_cf15bb87_31_group_norm_nhwc_fwd_two_pass_cu_d07e6dcf4cuda3std6ranges3__45__cpo4dataE,(_ZN62_INTERNAL_cf15bb87_31_group_norm_nhwc_fwd_two_pass_cu_d07e6dcf6thrust23THRUST_300001_SM_900_NS12placeholders2_7E - _ZN62_INTERNAL_cf15bb87_31_group_norm_nhwc_fwd_two_pass_cu_d07e6dcf4cuda3std6ranges3__45__cpo4dataE)
_ZN62_INTERNAL_cf15bb87_31_group_norm_nhwc_fwd_two_pass_cu_d07e6dcf4cuda3std6ranges3__45__cpo4dataE:
	.zero		1
	.type		_ZN62_INTERNAL_cf15bb87_31_group_norm_nhwc_fwd_two_pass_cu_d07e6dcf6thrust23THRUST_300001_SM_900_NS12placeholders2_7E,@object
	.size		_ZN62_INTERNAL_cf15bb87_31_group_norm_nhwc_fwd_two_pass_cu_d07e6dcf6thrust23THRUST_300001_SM_900_NS12placeholders2_7E,(_ZN62_INTERNAL_cf15bb87_31_group_norm_nhwc_fwd_two_pass_cu_d07e6dcf4cuda3std3__45__cpo6rbeginE - _ZN62_INTERNAL_cf15bb87_31_group_norm_nhwc_fwd_two_pass_cu_d07e6dcf6thrust23THRUST_300001_SM_900_NS12placeholders2_7E)
_ZN62_INTERNAL_cf15bb87_31_group_norm_nhwc_fwd_two_pass_cu_d07e6dcf6thrust23THRUST_300001_SM_900_NS12placeholders2_7E:
	.zero		1
	.type		_ZN62_INTERNAL_cf15bb87_31_group_norm_nhwc_fwd_two_pass_cu_d07e6dcf4cuda3std3__45__cpo6rbeginE,@object
	.size		_ZN62_INTERNAL_cf15bb87_31_group_norm_nhwc_fwd_two_pass_cu_d07e6dcf4cuda3std3__45__cpo6rbeginE,(_ZN62_INTERNAL_cf15bb87_31_group_norm_nhwc_fwd_two_pass_cu_d07e6dcf4cuda3std6ranges3__45__cpo7advanceE - _ZN62_INTERNAL_cf15bb87_31_group_norm_nhwc_fwd_two_pass_cu_d07e6dcf4cuda3std3__45__cpo6rbeginE)
_ZN62_INTERNAL_cf15bb87_31_group_norm_nhwc_fwd_two_pass_cu_d07e6dcf4cuda3std3__45__cpo6rbeginE:
	.zero		1
	.type		_ZN62_INTERNAL_cf15bb87_31_group_norm_nhwc_fwd_two_pass_cu_d07e6dcf4cuda3std6ranges3__45__cpo7advanceE,@object
	.size		_ZN62_INTERNAL_cf15bb87_31_group_norm_nhwc_fwd_two_pass_cu_d07e6dcf4cuda3std6ranges3__45__cpo7advanceE,(_ZN62_INTERNAL_cf15bb87_31_group_norm_nhwc_fwd_two_pass_cu_d07e6dcf4cuda3std3__47nulloptE - _ZN62_INTERNAL_cf15bb87_31_group_norm_nhwc_fwd_two_pass_cu_d07e6dcf4cuda3std6ranges3__45__cpo7advanceE)
_ZN62_INTERNAL_cf15bb87_31_group_norm_nhwc_fwd_two_pass_cu_d07e6dcf4cuda3std6ranges3__45__cpo7advanceE:
	.zero		1
	.type		_ZN62_INTERNAL_cf15bb87_31_group_norm_nhwc_fwd_two_pass_cu_d07e6dcf4cuda3std3__47nulloptE,@object
	.size		_ZN62_INTERNAL_cf15bb87_31_group_norm_nhwc_fwd_two_pass_cu_d07e6dcf4cuda3std3__47nulloptE,(_ZN62_INTERNAL_cf15bb87_31_group_norm_nhwc_fwd_two_pass_cu_d07e6dcf4cuda3std6ranges3__45__cpo8distanceE - _ZN62_INTERNAL_cf15bb87_31_group_norm_nhwc_fwd_two_pass_cu_d07e6dcf4cuda3std3__47nulloptE)
_ZN62_INTERNAL_cf15bb87_31_group_norm_nhwc_fwd_two_pass_cu_d07e6dcf4cuda3std3__47nulloptE:
	.zero		1
	.type		_ZN62_INTERNAL_cf15bb87_31_group_norm_nhwc_fwd_two_pass_cu_d07e6dcf4cuda3std6ranges3__45__cpo8distanceE,@object
	.size		_ZN62_INTERNAL_cf15bb87_31_group_norm_nhwc_fwd_two_pass_cu_d07e6dcf4cuda3std6ranges3__45__cpo8distanceE,(_ZN62_INTERNAL_cf15bb87_31_group_norm_nhwc_fwd_two_pass_cu_d07e6dcf6thrust23THRUST_300001_SM_900_NS12placeholders2_6E - _ZN62_INTERNAL_cf15bb87_31_group_norm_nhwc_fwd_two_pass_cu_d07e6dcf4cuda3std6ranges3__45__cpo8distanceE)
_ZN62_INTERNAL_cf15bb87_31_group_norm_nhwc_fwd_two_pass_cu_d07e6dcf4cuda3std6ranges3__45__cpo8distanceE:
	.zero		1
	.type		_ZN62_INTERNAL_cf15bb87_31_group_norm_nhwc_fwd_two_pass_cu_d07e6dcf6thrust23THRUST_300001_SM_900_NS12placeholders2_6E,@object
	.size		_ZN62_INTERNAL_cf15bb87_31_group_norm_nhwc_fwd_two_pass_cu_d07e6dcf6thrust23THRUST_300001_SM_900_NS12placeholders2_6E,(_ZN62_INTERNAL_cf15bb87_31_group_norm_nhwc_fwd_two_pass_cu_d07e6dcf4cuda3std3__45__cpo4cendE - _ZN62_INTERNAL_cf15bb87_31_group_norm_nhwc_fwd_two_pass_cu_d07e6dcf6thrust23THRUST_300001_SM_900_NS12placeholders2_6E)
_ZN62_INTERNAL_cf15bb87_31_group_norm_nhwc_fwd_two_pass_cu_d07e6dcf6thrust23THRUST_300001_SM_900_NS12placeholders2_6E:
	.zero		1
	.type		_ZN62_INTERNAL_cf15bb87_31_group_norm_nhwc_fwd_two_pass_cu_d07e6dcf4cuda3std3__45__cpo4cendE,@object
	.size		_ZN62_INTERNAL_cf15bb87_31_group_norm_nhwc_fwd_two_pass_cu_d07e6dcf4cuda3std3__45__cpo4cendE,(_ZN62_INTERNAL_cf15bb87_31_group_norm_nhwc_fwd_two_pass_cu_d07e6dcf4cuda3std6ranges3__45__cpo4cendE - _ZN62_INTERNAL_cf15bb87_31_group_norm_nhwc_fwd_two_pass_cu_d07e6dcf4cuda3std3__45__cpo4cendE)
_ZN62_INTERNAL_cf15bb87_31_group_norm_nhwc_fwd_two_pass_cu_d07e6dcf4cuda3std3__45__cpo4cendE:
	.zero		1
	.type		_ZN62_INTERNAL_cf15bb87_31_group_norm_nhwc_fwd_two_pass_cu_d07e6dcf4cuda3std6ranges3__45__cpo4cendE,@object
	.size		_ZN62_INTERNAL_cf15bb87_31_group_norm_nhwc_fwd_two_pass_cu_d07e6dcf4cuda3std6ranges3__45__cpo4cendE,(_ZN62_INTERNAL_cf15bb87_31_group_norm_nhwc_fwd_two_pass_cu_d07e6dcf4cuda3std3__420unreachable_sentinelE - _ZN62_INTERNAL_cf15bb87_31_group_norm_nhwc_fwd_two_pass_cu_d07e6dcf4cuda3std6ranges3__45__cpo4cendE)
_ZN62_INTERNAL_cf15bb87_31_group_norm_nhwc_fwd_two_pass_cu_d07e6dcf4cuda3std6ranges3__45__cpo4cendE:
	.zero		1
	.type		_ZN62_INTERNAL_cf15bb87_31_group_norm_nhwc_fwd_two_pass_cu_d07e6dcf4cuda3std3__420unreachable_sentinelE,@object
	.size		_ZN62_INTERNAL_cf15bb87_31_group_norm_nhwc_fwd_two_pass_cu_d07e6dcf4cuda3std3__420unreachable_sentinelE,(_ZN62_INTERNAL_cf15bb87_31_group_norm_nhwc_fwd_two_pass_cu_d07e6dcf4cuda3std6ranges3__45__cpo5ssizeE - _ZN62_INTERNAL_cf15bb87_31_group_norm_nhwc_fwd_two_pass_cu_d07e6dcf4cuda3std3__420unreachable_sentinelE)
_ZN62_INTERNAL_cf15bb87_31_group_norm_nhwc_fwd_two_pass_cu_d07e6dcf4cuda3std3__420unreachable_sentinelE:
	.zero		1
	.type		_ZN62_INTERNAL_cf15bb87_31_group_norm_nhwc_fwd_two_pass_cu_d07e6dcf4cuda3std6ranges3__45__cpo5ssizeE,@object
	.size		_ZN62_INTERNAL_cf15bb87_31_group_norm_nhwc_fwd_two_pass_cu_d07e6dcf4cuda3std6ranges3__45__cpo5ssizeE,(_ZN62_INTERNAL_cf15bb87_31_group_norm_nhwc_fwd_two_pass_cu_d07e6dcf6thrust23THRUST_300001_SM_900_NS12placeholders3_10E - _ZN62_INTERNAL_cf15bb87_31_group_norm_nhwc_fwd_two_pass_cu_d07e6dcf4cuda3std6ranges3__45__cpo5ssizeE)
_ZN62_INTERNAL_cf15bb87_31_group_norm_nhwc_fwd_two_pass_cu_d07e6dcf4cuda3std6ranges3__45__cpo5ssizeE:
	.zero		1
	.type		_ZN62_INTERNAL_cf15bb87_31_group_norm_nhwc_fwd_two_pass_cu_d07e6dcf6thrust23THRUST_300001_SM_900_NS12placeholders3_10E,@object
	.size		_ZN62_INTERNAL_cf15bb87_31_group_norm_nhwc_fwd_two_pass_cu_d07e6dcf6thrust23THRUST_300001_SM_900_NS12placeholders3_10E,(_ZN62_INTERNAL_cf15bb87_31_group_norm_nhwc_fwd_two_pass_cu_d07e6dcf4cuda3std3__45__cpo5crendE - _ZN62_INTERNAL_cf15bb87_31_group_norm_nhwc_fwd_two_pass_cu_d07e6dcf6thrust23THRUST_300001_SM_900_NS12placeholders3_10E)
_ZN62_INTERNAL_cf15bb87_31_group_norm_nhwc_fwd_two_pass_cu_d07e6dcf6thrust23THRUST_300001_SM_900_NS12placeholders3_10E:
	.zero		1
	.type		_ZN62_INTERNAL_cf15bb87_31_group_norm_nhwc_fwd_two_pass_cu_d07e6dcf4cuda3std3__45__cpo5crendE,@object
	.size		_ZN62_INTERNAL_cf15bb87_31_group_norm_nhwc_fwd_two_pass_cu_d07e6dcf4cuda3std3__45__cpo5crendE,(_ZN62_INTERNAL_cf15bb87_31_group_norm_nhwc_fwd_two_pass_cu_d07e6dcf4cuda3std6ranges3__45__cpo4prevE - _ZN62_INTERNAL_cf15bb87_31_group_norm_nhwc_fwd_two_pass_cu_d07e6dcf4cuda3std3__45__cpo5crendE)
_ZN62_INTERNAL_cf15bb87_31_group_norm_nhwc_fwd_two_pass_cu_d07e6dcf4cuda3std3__45__cpo5crendE:
	.zero		1
	.type		_ZN62_INTERNAL_cf15bb87_31_group_norm_nhwc_fwd_two_pass_cu_d07e6dcf4cuda3std6ranges3__45__cpo4prevE,@object
	.size		_ZN62_INTERNAL_cf15bb87_31_group_norm_nhwc_fwd_two_pass_cu_d07e6dcf4cuda3std6ranges3__45__cpo4prevE,(_ZN62_INTERNAL_cf15bb87_31_group_norm_nhwc_fwd_two_pass_cu_d07e6dcf4cuda3std6ranges3__45__cpo9iter_moveE - _ZN62_INTERNAL_cf15bb87_31_group_norm_nhwc_fwd_two_pass_cu_d07e6dcf4cuda3std6ranges3__45__cpo4prevE)
_ZN62_INTERNAL_cf15bb87_31_group_norm_nhwc_fwd_two_pass_cu_d07e6dcf4cuda3std6ranges3__45__cpo4prevE:
	.zero		1
	.type		_ZN62_INTERNAL_cf15bb87_31_group_norm_nhwc_fwd_two_pass_cu_d07e6dcf4cuda3std6ranges3__45__cpo9iter_moveE,@object
	.size		_ZN62_INTERNAL_cf15bb87_31_group_norm_nhwc_fwd_two_pass_cu_d07e6dcf4cuda3std6ranges3__45__cpo9iter_moveE,(_ZN62_INTERNAL_cf15bb87_31_group_norm_nhwc_fwd_two_pass_cu_d07e6dcf6thrust23THRUST_300001_SM_900_NS12placeholders2_2E - _ZN62_INTERNAL_cf15bb87_31_group_norm_nhwc_fwd_two_pass_cu_d07e6dcf4cuda3std6ranges3__45__cpo9iter_moveE)
_ZN62_INTERNAL_cf15bb87_31_group_norm_nhwc_fwd_two_pass_cu_d07e6dcf4cuda3std6ranges3__45__cpo9iter_moveE:
	.zero		1
	.type		_ZN62_INTERNAL_cf15bb87_31_group_norm_nhwc_fwd_two_pass_cu_d07e6dcf6thrust23THRUST_300001_SM_900_NS12placeholders2_2E,@object
	.size		_ZN62_INTERNAL_cf15bb87_31_group_norm_nhwc_fwd_two_pass_cu_d07e6dcf6thrust23THRUST_300001_SM_900_NS12placeholders2_2E,(_ZN62_INTERNAL_cf15bb87_31_group_norm_nhwc_fwd_two_pass_cu_d07e6dcf6thrust23THRUST_300001_SM_900_NS12placeholders2_4E - _ZN62_INTERNAL_cf15bb87_31_group_norm_nhwc_fwd_two_pass_cu_d07e6dcf6thrust23THRUST_300001_SM_900_NS12placeholders2_2E)
_ZN62_INTERNAL_cf15bb87_31_group_norm_nhwc_fwd_two_pass_cu_d07e6dcf6thrust23THRUST_300001_SM_900_NS12placeholders2_2E:
	.zero		1
	.type		_ZN62_INTERNAL_cf15bb87_31_group_norm_nhwc_fwd_two_pass_cu_d07e6dcf6thrust23THRUST_300001_SM_900_NS12placeholders2_4E,@object
	.size		_ZN62_INTERNAL_cf15bb87_31_group_norm_nhwc_fwd_two_pass_cu_d07e6dcf6thrust23THRUST_300001_SM_900_NS12placeholders2_4E,(_ZN62_INTERNAL_cf15bb87_31_group_norm_nhwc_fwd_two_pass_cu_d07e6dcf4cuda3std3__45__cpo3endE - _ZN62_INTERNAL_cf15bb87_31_group_norm_nhwc_fwd_two_pass_cu_d07e6dcf6thrust23THRUST_300001_SM_900_NS12placeholders2_4E)
_ZN62_INTERNAL_cf15bb87_31_group_norm_nhwc_fwd_two_pass_cu_d07e6dcf6thrust23THRUST_300001_SM_900_NS12placeholders2_4E:
	.zero		1
	.type		_ZN62_INTERNAL_cf15bb87_31_group_norm_nhwc_fwd_two_pass_cu_d07e6dcf4cuda3std3__45__cpo3endE,@object
	.size		_ZN62_INTERNAL_cf15bb87_31_group_norm_nhwc_fwd_two_pass_cu_d07e6dcf4cuda3std3__45__cpo3endE,(_ZN62_INTERNAL_cf15bb87_31_group_norm_nhwc_fwd_two_pass_cu_d07e6dcf4cuda3std6ranges3__45__cpo3endE - _ZN62_INTERNAL_cf15bb87_31_group_norm_nhwc_fwd_two_pass_cu_d07e6dcf4cuda3std3__45__cpo3endE)
_ZN62_INTERNAL_cf15bb87_31_group_norm_nhwc_fwd_two_pass_cu_d07e6dcf4cuda3std3__45__cpo3endE:
	.zero		1
	.type		_ZN62_INTERNAL_cf15bb87_31_group_norm_nhwc_fwd_two_pass_cu_d07e6dcf4cuda3std6ranges3__45__cpo3endE,@object
	.size		_ZN62_INTERNAL_cf15bb87_31_group_norm_nhwc_fwd_two_pass_cu_d07e6dcf4cuda3std6ranges3__45__cpo3endE,(_ZN62_INTERNAL_cf15bb87_31_group_norm_nhwc_fwd_two_pass_cu_d07e6dcf4cuda3std3__419piecewise_constructE - _ZN62_INTERNAL_cf15bb87_31_group_norm_nhwc_fwd_two_pass_cu_d07e6dcf4cuda3std6ranges3__45__cpo3endE)
_ZN62_INTERNAL_cf15bb87_31_group_norm_nhwc_fwd_two_pass_cu_d07e6dcf4cuda3std6ranges3__45__cpo3endE:
	.zero		1
	.type		_ZN62_INTERNAL_cf15bb87_31_group_norm_nhwc_fwd_two_pass_cu_d07e6dcf4cuda3std3__419piecewise_constructE,@object
	.size		_ZN62_INTERNAL_cf15bb87_31_group_norm_nhwc_fwd_two_pass_cu_d07e6dcf4cuda3std3__419piecewise_constructE,(_ZN62_INTERNAL_cf15bb87_31_group_norm_nhwc_fwd_two_pass_cu_d07e6dcf4cuda3std6ranges3__45__cpo5cdataE - _ZN62_INTERNAL_cf15bb87_31_group_norm_nhwc_fwd_two_pass_cu_d07e6dcf4cuda3std3__419piecewise_constructE)
_ZN62_INTERNAL_cf15bb87_31_group_norm_nhwc_fwd_two_pass_cu_d07e6dcf4cuda3std3__419piecewise_constructE:
	.zero		1
	.type		_ZN62_INTERNAL_cf15bb87_31_group_norm_nhwc_fwd_two_pass_cu_d07e6dcf4cuda3std6ranges3__45__cpo5cdataE,@object
	.size		_ZN62_INTERNAL_cf15bb87_31_group_norm_nhwc_fwd_two_pass_cu_d07e6dcf4cuda3std6ranges3__45__cpo5cdataE,(_ZN62_INTERNAL_cf15bb87_31_group_norm_nhwc_fwd_two_pass_cu_d07e6dcf6thrust23THRUST_300001_SM_900_NS12placeholders2_8E - _ZN62_INTERNAL_cf15bb87_31_group_norm_nhwc_fwd_two_pass_cu_d07e6dcf4cuda3std6ranges3__45__cpo5cdataE)
_ZN62_INTERNAL_cf15bb87_31_group_norm_nhwc_fwd_two_pass_cu_d07e6dcf4cuda3std6ranges3__45__cpo5cdataE:
	.zero		1
	.type		_ZN62_INTERNAL_cf15bb87_31_group_norm_nhwc_fwd_two_pass_cu_d07e6dcf6thrust23THRUST_300001_SM_900_NS12placeholders2_8E,@object
	.size		_ZN62_INTERNAL_cf15bb87_31_group_norm_nhwc_fwd_two_pass_cu_d07e6dcf6thrust23THRUST_300001_SM_900_NS12placeholders2_8E,(_ZN62_INTERNAL_cf15bb87_31_group_norm_nhwc_fwd_two_pass_cu_d07e6dcf4cuda3std3__45__cpo4rendE - _ZN62_INTERNAL_cf15bb87_31_group_norm_nhwc_fwd_two_pass_cu_d07e6dcf6thrust23THRUST_300001_SM_900_NS12placeholders2_8E)
_ZN62_INTERNAL_cf15bb87_31_group_norm_nhwc_fwd_two_pass_cu_d07e6dcf6thrust23THRUST_300001_SM_900_NS12placeholders2_8E:
	.zero		1
	.type		_ZN62_INTERNAL_cf15bb87_31_group_norm_nhwc_fwd_two_pass_cu_d07e6dcf4cuda3std3__45__cpo4rendE,@object
	.size		_ZN62_INTERNAL_cf15bb87_31_group_norm_nhwc_fwd_two_pass_cu_d07e6dcf4cuda3std3__45__cpo4rendE,(_ZN62_INTERNAL_cf15bb87_31_group_norm_nhwc_fwd_two_pass_cu_d07e6dcf4cuda3std6ranges3__45__cpo9iter_swapE - _ZN62_INTERNAL_cf15bb87_31_group_norm_nhwc_fwd_two_pass_cu_d07e6dcf4cuda3std3__45__cpo4rendE)
_ZN62_INTERNAL_cf15bb87_31_group_norm_nhwc_fwd_two_pass_cu_d07e6dcf4cuda3std3__45__cpo4rendE:
	.zero		1
	.type		_ZN62_INTERNAL_cf15bb87_31_group_norm_nhwc_fwd_two_pass_cu_d07e6dcf4cuda3std6ranges3__45__cpo9iter_swapE,@object
	.size		_ZN62_INTERNAL_cf15bb87_31_group_norm_nhwc_fwd_two_pass_cu_d07e6dcf4cuda3std6ranges3__45__cpo9iter_swapE,(_ZN62_INTERNAL_cf15bb87_31_group_norm_nhwc_fwd_two_pass_cu_d07e6dcf4cuda3std3__48unexpectE - _ZN62_INTERNAL_cf15bb87_31_group_norm_nhwc_fwd_two_pass_cu_d07e6dcf4cuda3std6ranges3__45__cpo9iter_swapE)
_ZN62_INTERNAL_cf15bb87_31_group_norm_nhwc_fwd_two_pass_cu_d07e6dcf4cuda3std6ranges3__45__cpo9iter_swapE:
	.zero		1
	.type		_ZN62_INTERNAL_cf15bb87_31_group_norm_nhwc_fwd_two_pass_cu_d07e6dcf4cuda3std3__48unexpectE,@object
	.size		_ZN62_INTERNAL_cf15bb87_31_group_norm_nhwc_fwd_two_pass_cu_d07e6dcf4cuda3std3__48unexpectE,(_ZN62_INTERNAL_cf15bb87_31_group_norm_nhwc_fwd_two_pass_cu_d07e6dcf6thrust23THRUST_300001_SM_900_NS6system6detail10sequential3seqE - _ZN62_INTERNAL_cf15bb87_31_group_norm_nhwc_fwd_two_pass_cu_d07e6dcf4cuda3std3__48unexpectE)
_ZN62_INTERNAL_cf15bb87_31_group_norm_nhwc_fwd_two_pass_cu_d07e6dcf4cuda3std3__48unexpectE:
	.zero		1
	.type		_ZN62_INTERNAL_cf15bb87_31_group_norm_nhwc_fwd_two_pass_cu_d07e6dcf6thrust23THRUST_300001_SM_900_NS6system6detail10sequential3seqE,@object
	.size		_ZN62_INTERNAL_cf15bb87_31_group_norm_nhwc_fwd_two_pass_cu_d07e6dcf6thrust23THRUST_300001_SM_900_NS6system6detail10sequential3seqE,(.L_29 - _ZN62_INTERNAL_cf15bb87_31_group_norm_nhwc_fwd_two_pass_cu_d07e6dcf6thrust23THRUST_300001_SM_900_NS6system6detail10sequential3seqE)
_ZN62_INTERNAL_cf15bb87_31_group_norm_nhwc_fwd_two_pass_cu_d07e6dcf6thrust23THRUST_300001_SM_900_NS6system6detail10sequential3seqE:
	.zero		1
.L_29:


//--------------------- .nv.shared._Z30group_norm_nhwc_fwd_sum_kernelI11Fp32IOFp32WLi196EEv26Group_norm_nhwc_fwd_params --------------------------
	.section	.nv.shared._Z30group_norm_nhwc_fwd_sum_kernelI11Fp32IOFp32WLi196EEv26Group_norm_nhwc_fwd_params,"aw",@nobits
	.sectionflags	@""
	.align	16
.nv.shared._Z30group_norm_nhwc_fwd_sum_kernelI11Fp32IOFp32WLi196EEv26Group_norm_nhwc_fwd_params:
	.zero		5488


//--------------------- .nv.shared._Z30group_norm_nhwc_fwd_sum_kernelI11Fp32IOFp32WLi168EEv26Group_norm_nhwc_fwd_params --------------------------
	.section	.nv.shared._Z30group_norm_nhwc_fwd_sum_kernelI11Fp32IOFp32WLi168EEv26Group_norm_nhwc_fwd_params,"aw",@nobits
	.sectionflags	@""
	.align	16
.nv.shared._Z30group_norm_nhwc_fwd_sum_kernelI11Fp32IOFp32WLi168EEv26Group_norm_nhwc_fwd_params:
	.zero		5264


//--------------------- .nv.shared._Z30group_norm_nhwc_fwd_sum_kernelI11Fp32IOFp32WLi64EEv26Group_norm_nhwc_fwd_params --------------------------
	.section	.nv.shared._Z30group_norm_nhwc_fwd_sum_kernelI11Fp32IOFp32WLi64EEv26Group_norm_nhwc_fwd_params,"aw",@nobits
	.sectionflags	@""
	.align	16
.nv.shared._Z30group_norm_nhwc_fwd_sum_kernelI11Fp32IOFp32WLi64EEv26Group_norm_nhwc_fwd_params:
	.zero		2336


//--------------------- .nv.shared._Z30group_norm_nhwc_fwd_sum_kernelI11Fp32IOFp32WLi128EEv26Group_norm_nhwc_fwd_params --------------------------
	.section	.nv.shared._Z30group_norm_nhwc_fwd_sum_kernelI11Fp32IOFp32WLi128EEv26Group_norm_nhwc_fwd_params,"aw",@nobits
	.sectionflags	@""
	.align	16
.nv.shared._Z30group_norm_nhwc_fwd_sum_kernelI11Fp32IOFp32WLi128EEv26Group_norm_nhwc_fwd_params:
	.zero		4000


//--------------------- .nv.shared._Z30group_norm_nhwc_fwd_sum_kernelI11Fp32IOFp32WLi192EEv26Group_norm_nhwc_fwd_params --------------------------
	.section	.nv.shared._Z30group_norm_nhwc_fwd_sum_kernelI11Fp32IOFp32WLi192EEv26Group_norm_nhwc_fwd_params,"aw",@nobits
	.sectionflags	@""
	.align	16
.nv.shared._Z30group_norm_nhwc_fwd_sum_kernelI11Fp32IOFp32WLi192EEv26Group_norm_nhwc_fwd_params:
	.zero		5280


//--------------------- .nv.shared._Z30group_norm_nhwc_fwd_sum_kernelI11Fp32IOFp32WLi448EEv26Group_norm_nhwc_fwd_params --------------------------
	.section	.nv.shared._Z30group_norm_nhwc_fwd_sum_kernelI11Fp32IOFp32WLi448EEv26Group_norm_nhwc_fwd_params,"aw",@nobits
	.sectionflags	@""
	.align	16
.nv.shared._Z30group_norm_nhwc_fwd_sum_kernelI11Fp32IOFp32WLi448EEv26Group_norm_nhwc_fwd_params:
	.zero		10400


//--------------------- .nv.shared._Z30group_norm_nhwc_fwd_sum_kernelI11Fp32IOFp32WLi256EEv26Group_norm_nhwc_fwd_params --------------------------
	.section	.nv.shared._Z30group_norm_nhwc_fwd_sum_kernelI11Fp32IOFp32WLi256EEv26Group_norm_nhwc_fwd_params,"aw",@nobits
	.sectionflags	@""
	.align	16
.nv.shared._Z30group_norm_nhwc_fwd_sum_kernelI11Fp32IOFp32WLi256EEv26Group_norm_nhwc_fwd_params:
	.zero		6560


//--------------------- .nv.shared._Z30group_norm_nhwc_fwd_sum_kernelI11Fp32IOFp32WLi120EEv26Group_norm_nhwc_fwd_params --------------------------
	.section	.nv.shared._Z30group_norm_nhwc_fwd_sum_kernelI11Fp32IOFp32WLi120EEv26Group_norm_nhwc_fwd_params,"aw",@nobits
	.sectionflags	@""
	.align	16
.nv.shared._Z30group_norm_nhwc_fwd_sum_kernelI11Fp32IOFp32WLi120EEv26Group_norm_nhwc_fwd_params:
	.zero		4368


//--------------------- .nv.shared._Z30group_norm_nhwc_fwd_sum_kernelI11Fp32IOFp32WLi140EEv26Group_norm_nhwc_fwd_params --------------------------
	.section	.nv.shared._Z30group_norm_nhwc_fwd_sum_kernelI11Fp32IOFp32WLi140EEv26Group_norm_nhwc_fwd_params,"aw",@nobits
	.sectionflags	@""
	.align	16
.nv.shared._Z30group_norm_nhwc_fwd_sum_kernelI11Fp32IOFp32WLi140EEv26Group_norm_nhwc_fwd_params:
	.zero		4368


//--------------------- .nv.shared._Z30group_norm_nhwc_fwd_sum_kernelI11Fp32IOFp32WLi160EEv26Group_norm_nhwc_fwd_params --------------------------
	.section	.nv.shared._Z30group_norm_nhwc_fwd_sum_kernelI11Fp32IOFp32WLi160EEv26Group_norm_nhwc_fwd_params,"aw",@nobits
	.sectionflags	@""
	.align	16
.nv.shared._Z30group_norm_nhwc_fwd_sum_kernelI11Fp32IOFp32WLi160EEv26Group_norm_nhwc_fwd_params:
	.zero		4256


//--------------------- .nv.shared._Z30group_norm_nhwc_fwd_sum_kernelI11Fp32IOBf16WLi196EEv26Group_norm_nhwc_fwd_params --------------------------
	.section	.nv.shared._Z30group_norm_nhwc_fwd_sum_kernelI11Fp32IOBf16WLi196EEv26Group_norm_nhwc_fwd_params,"aw",@nobits
	.sectionflags	@""
	.align	16
.nv.shared._Z30group_norm_nhwc_fwd_sum_kernelI11Fp32IOBf16WLi196EEv26Group_norm_nhwc_fwd_params:
	.zero		5488


//--------------------- .nv.shared._Z30group_norm_nhwc_fwd_sum_kernelI11Fp32IOBf16WLi168EEv26Group_norm_nhwc_fwd_params --------------------------
	.section	.nv.shared._Z30group_norm_nhwc_fwd_sum_kernelI11Fp32IOBf16WLi168EEv26Group_norm_nhwc_fwd_params,"aw",@nobits
	.sectionflags	@""
	.align	16
.nv.shared._Z30group_norm_nhwc_fwd_sum_kernelI11Fp32IOBf16WLi168EEv26Group_norm_nhwc_fwd_params:
	.zero		5264


//--------------------- .nv.shared._Z30group_norm_nhwc_fwd_sum_kernelI11Fp32IOBf16WLi64EEv26Group_norm_nhwc_fwd_params --------------------------
	.section	.nv.shared._Z30group_norm_nhwc_fwd_sum_kernelI11Fp32IOBf16WLi64EEv26Group_norm_nhwc_fwd_params,"aw",@nobits
	.sectionflags	@""
	.align	16
.nv.shared._Z30group_norm_nhwc_fwd_sum_kernelI11Fp32IOBf16WLi64EEv26Group_norm_nhwc_fwd_params:
	.zero		2336


//--------------------- .nv.shared._Z30group_norm_nhwc_fwd_sum_kernelI11Fp32IOBf16WLi128EEv26Group_norm_nhwc_fwd_params --------------------------
	.section	.nv.shared._Z30group_norm_nhwc_fwd_sum_kernelI11Fp32IOBf16WLi128EEv26Group_norm_nhwc_fwd_params,"aw",@nobits
	.sectionflags	@""
	.align	16
.nv.shared._Z30group_norm_nhwc_fwd_sum_kernelI11Fp32IOBf16WLi128EEv26Group_norm_nhwc_fwd_params:
	.zero		4000


//--------------------- .nv.shared._Z30group_norm_nhwc_fwd_sum_kernelI11Fp32IOBf16WLi192EEv26Group_norm_nhwc_fwd_params --------------------------
	.section	.nv.shared._Z30group_norm_nhwc_fwd_sum_kernelI11Fp32IOBf16WLi192EEv26Group_norm_nhwc_fwd_params,"aw",@nobits
	.sectionflags	@""
	.align	16
.nv.shared._Z30group_norm_nhwc_fwd_sum_kernelI11Fp32IOBf16WLi192EEv26Group_norm_nhwc_fwd_params:
	.zero		5280


//--------------------- .nv.shared._Z30group_norm_nhwc_fwd_sum_kernelI11Fp32IOBf16WLi448EEv26Group_norm_nhwc_fwd_params --------------------------
	.section	.nv.shared._Z30group_norm_nhwc_fwd_sum_kernelI11Fp32IOBf16WLi448EEv26Group_norm_nhwc_fwd_params,"aw",@nobits
	.sectionflags	@""
	.align	16
.nv.shared._Z30group_norm_nhwc_fwd_sum_kernelI11Fp32IOBf16WLi448EEv26Group_norm_nhwc_fwd_params:
	.zero		10400


//--------------------- .nv.shared._Z30group_norm_nhwc_fwd_sum_kernelI11Fp32IOBf16WLi256EEv26Group_norm_nhwc_fwd_params --------------------------
	.section	.nv.shared._Z30group_norm_nhwc_fwd_sum_kernelI11Fp32IOBf16WLi256EEv26Group_norm_nhwc_fwd_params,"aw",@nobits
	.sectionflags	@""
	.align	16
.nv.shared._Z30group_norm_nhwc_fwd_sum_kernelI11Fp32IOBf16WLi256EEv26Group_norm_nhwc_fwd_params:
	.zero		6560


//--------------------- .nv.shared._Z30group_norm_nhwc_fwd_sum_kernelI11Fp32IOBf16WLi120EEv26Group_norm_nhwc_fwd_params --------------------------
	.section	.nv.shared._Z30group_norm_nhwc_fwd_sum_kernelI11Fp32IOBf16WLi120EEv26Group_norm_nhwc_fwd_params,"aw",@nobits
	.sectionflags	@""
	.align	16
.nv.shared._Z30group_norm_nhwc_fwd_sum_kernelI11Fp32IOBf16WLi120EEv26Group_norm_nhwc_fwd_params:
	.zero		4368


//--------------------- .nv.shared._Z30group_norm_nhwc_fwd_sum_kernelI11Fp32IOBf16WLi140EEv26Group_norm_nhwc_fwd_params --------------------------
	.section	.nv.shared._Z30group_norm_nhwc_fwd_sum_kernelI11Fp32IOBf16WLi140EEv26Group_norm_nhwc_fwd_params,"aw",@nobits
	.sectionflags	@""
	.align	16
.nv.shared._Z30group_norm_nhwc_fwd_sum_kernelI11Fp32IOBf16WLi140EEv26Group_norm_nhwc_fwd_params:
	.zero		4368


//--------------------- .nv.shared._Z30group_norm_nhwc_fwd_sum_kernelI11Fp32IOBf16WLi160EEv26Group_norm_nhwc_fwd_params --------------------------
	.section	.nv.shared._Z30group_norm_nhwc_fwd_sum_kernelI11Fp32IOBf16WLi160EEv26Group_norm_nhwc_fwd_params,"aw",@nobits
	.sectionflags	@""
	.align	16
.nv.shared._Z30group_norm_nhwc_fwd_sum_kernelI11Fp32IOBf16WLi160EEv26Group_norm_nhwc_fwd_params:
	.zero		4256


//--------------------- .nv.shared._Z30group_norm_nhwc_fwd_sum_kernelI11Fp32IOFp16WLi196EEv26Group_norm_nhwc_fwd_params --------------------------
	.section	.nv.shared._Z30group_norm_nhwc_fwd_sum_kernelI11Fp32IOFp16WLi196EEv26Group_norm_nhwc_fwd_params,"aw",@nobits
	.sectionflags	@""
	.align	16
.nv.shared._Z30group_norm_nhwc_fwd_sum_kernelI11Fp32IOFp16WLi196EEv26Group_norm_nhwc_fwd_params:
	.zero		5488


//--------------------- .nv.shared._Z30group_norm_nhwc_fwd_sum_kernelI11Fp32IOFp16WLi168EEv26Group_norm_nhwc_fwd_params --------------------------
	.section	.nv.shared._Z30group_norm_nhwc_fwd_sum_kernelI11Fp32IOFp16WLi168EEv26Group_norm_nhwc_fwd_params,"aw",@nobits
	.sectionflags	@""
	.align	16
.nv.shared._Z30group_norm_nhwc_fwd_sum_kernelI11Fp32IOFp16WLi168EEv26Group_norm_nhwc_fwd_params:
	.zero		5264


//--------------------- .nv.shared._Z30group_norm_nhwc_fwd_sum_kernelI11Fp32IOFp16WLi64EEv26Group_norm_nhwc_fwd_params --------------------------
	.section	.nv.shared._Z30group_norm_nhwc_fwd_sum_kernelI11Fp32IOFp16WLi64EEv26Group_norm_nhwc_fwd_params,"aw",@nobits
	.sectionflags	@""
	.align	16
.nv.shared._Z30group_norm_nhwc_fwd_sum_kernelI11Fp32IOFp16WLi64EEv26Group_norm_nhwc_fwd_params:
	.zero		2336


//--------------------- .nv.shared._Z30group_norm_nhwc_fwd_sum_kernelI11Fp32IOFp16WLi128EEv26Group_norm_nhwc_fwd_params --------------------------
	.section	.nv.shared._Z30group_norm_nhwc_fwd_sum_kernelI11Fp32IOFp16WLi128EEv26Group_norm_nhwc_fwd_params,"aw",@nobits
	.sectionflags	@""
	.align	16
.nv.shared._Z30group_norm_nhwc_fwd_sum_kernelI11Fp32IOFp16WLi128EEv26Group_norm_nhwc_fwd_params:
	.zero		4000


//--------------------- .nv.shared._Z30group_norm_nhwc_fwd_sum_kernelI11Fp32IOFp16WLi192EEv26Group_norm_nhwc_fwd_params --------------------------
	.section	.nv.shared._Z30group_norm_nhwc_fwd_sum_kernelI11Fp32IOFp16WLi192EEv26Group_norm_nhwc_fwd_params,"aw",@nobits
	.sectionflags	@""
	.align	16
.nv.shared._Z30group_norm_nhwc_fwd_sum_kernelI11Fp32IOFp16WLi192EEv26Group_norm_nhwc_fwd_params:
	.zero		5280


//--------------------- .nv.shared._Z30group_norm_nhwc_fwd_sum_kernelI11Fp32IOFp16WLi448EEv26Group_norm_nhwc_fwd_params --------------------------
	.section	.nv.shared._Z30group_norm_nhwc_fwd_sum_kernelI11Fp32IOFp16WLi448EEv26Group_norm_nhwc_fwd_params,"aw",@nobits
	.sectionflags	@""
	.align	16
.nv.shared._Z30group_norm_nhwc_fwd_sum_kernelI11Fp32IOFp16WLi448EEv26Group_norm_nhwc_fwd_params:
	.zero		10400


//--------------------- .nv.shared._Z30group_norm_nhwc_fwd_sum_kernelI11Fp32IOFp16WLi256EEv26Group_norm_nhwc_fwd_params --------------------------
	.section	.nv.shared._Z30group_norm_nhwc_fwd_sum_kernelI11Fp32IOFp16WLi256EEv26Group_norm_nhwc_fwd_params,"aw",@nobits
	.sectionflags	@""
	.align	16
.nv.shared._Z30group_norm_nhwc_fwd_sum_kernelI11Fp32IOFp16WLi256EEv26Group_norm_nhwc_fwd_params:
	.zero		6560


//--------------------- .nv.shared._Z30group_norm_nhwc_fwd_sum_kernelI11Fp32IOFp16WLi120EEv26Group_norm_nhwc_fwd_params --------------------------
	.section	.nv.shared._Z30group_norm_nhwc_fwd_sum_kernelI11Fp32IOFp16WLi120EEv26Group_norm_nhwc_fwd_params,"aw",@nobits
	.sectionflags	@""
	.align	16
.nv.shared._Z30group_norm_nhwc_fwd_sum_kernelI11Fp32IOFp16WLi120EEv26Group_norm_nhwc_fwd_params:
	.zero		4368


//--------------------- .nv.shared._Z30group_norm_nhwc_fwd_sum_kernelI11Fp32IOFp16WLi140EEv26Group_norm_nhwc_fwd_params --------------------------
	.section	.nv.shared._Z30group_norm_nhwc_fwd_sum_kernelI11Fp32IOFp16WLi140EEv26Group_norm_nhwc_fwd_params,"aw",@nobits
	.sectionflags	@""
	.align	16
.nv.shared._Z30group_norm_nhwc_fwd_sum_kernelI11Fp32IOFp16WLi140EEv26Group_norm_nhwc_fwd_params:
	.zero		4368


//--------------------- .nv.shared._Z30group_norm_nhwc_fwd_sum_kernelI11Fp32IOFp16WLi160EEv26Group_norm_nhwc_fwd_params --------------------------
	.section	.nv.shared._Z30group_norm_nhwc_fwd_sum_kernelI11Fp32IOFp16WLi160EEv26Group_norm_nhwc_fwd_params,"aw",@nobits
	.sectionflags	@""
	.align	16
.nv.shared._Z30group_norm_nhwc_fwd_sum_kernelI11Fp32IOFp16WLi160EEv26Group_norm_nhwc_fwd_params:
	.zero		4256


//--------------------- .nv.shared._Z30group_norm_nhwc_fwd_sum_kernelI11Bf16IOFp32WLi196EEv26Group_norm_nhwc_fwd_params --------------------------
	.section	.nv.shared._Z30group_norm_nhwc_fwd_sum_kernelI11Bf16IOFp32WLi196EEv26Group_norm_nhwc_fwd_params,"aw",@nobits
	.sectionflags	@""
	.align	16
.nv.shared._Z30group_norm_nhwc_fwd_sum_kernelI11Bf16IOFp32WLi196EEv26Group_norm_nhwc_fwd_params:
	.zero		5488


//--------------------- .nv.shared._Z30group_norm_nhwc_fwd_sum_kernelI11Bf16IOFp32WLi168EEv26Group_norm_nhwc_fwd_params --------------------------
	.section	.nv.shared._Z30group_norm_nhwc_fwd_sum_kernelI11Bf16IOFp32WLi168EEv26Group_norm_nhwc_fwd_params,"aw",@nobits
	.sectionflags	@""
	.align	16
.nv.shared._Z30group_norm_nhwc_fwd_sum_kernelI11Bf16IOFp32WLi168EEv26Group_norm_nhwc_fwd_params:
	.zero		5264


//--------------------- .nv.shared._Z30group_norm_nhwc_fwd_sum_kernelI11Bf16IOFp32WLi64EEv26Group_norm_nhwc_fwd_params --------------------------
	.section	.nv.shared._Z30group_norm_nhwc_fwd_sum_kernelI11Bf16IOFp32WLi64EEv26Group_norm_nhwc_fwd_params,"aw",@nobits
	.sectionflags	@""
	.align	16
.nv.shared._Z30group_norm_nhwc_fwd_sum_kernelI11Bf16IOFp32WLi64EEv26Group_norm_nhwc_fwd_params:
	.zero		2336


//--------------------- .nv.shared._Z30group_norm_nhwc_fwd_sum_kernelI11Bf16IOFp32WLi128EEv26Group_norm_nhwc_fwd_params --------------------------
	.section	.nv.shared._Z30group_norm_nhwc_fwd_sum_kernelI11Bf16IOFp32WLi128EEv26Group_norm_nhwc_fwd_params,"aw",@nobits
	.sectionflags	@""
	.align	16
.nv.shared._Z30group_norm_nhwc_fwd_sum_kernelI11Bf16IOFp32WLi128EEv26Group_norm_nhwc_fwd_params:
	.zero		4000


//--------------------- .nv.shared._Z30group_norm_nhwc_fwd_sum_kernelI11Bf16IOFp32WLi192EEv26Group_norm_nhwc_fwd_params --------------------------
	.section	.nv.shared._Z30group_norm_nhwc_fwd_sum_kernelI11Bf16IOFp32WLi192EEv26Group_norm_nhwc_fwd_params,"aw",@nobits
	.sectionflags	@""
	.align	16
.nv.shared._Z30group_norm_nhwc_fwd_sum_kernelI11Bf16IOFp32WLi192EEv26Group_norm_nhwc_fwd_params:
	.zero		5280


//--------------------- .nv.shared._Z30group_norm_nhwc_fwd_sum_kernelI11Bf16IOFp32WLi448EEv26Group_norm_nhwc_fwd_params --------------------------
	.section	.nv.shared._Z30group_norm_nhwc_fwd_sum_kernelI11Bf16IOFp32WLi448EEv26Group_norm_nhwc_fwd_params,"aw",@nobits
	.sectionflags	@""
	.align	16
.nv.shared._Z30group_norm_nhwc_fwd_sum_kernelI11Bf16IOFp32WLi448EEv26Group_norm_nhwc_fwd_params:
	.zero		10400


//--------------------- .nv.shared._Z30group_norm_nhwc_fwd_sum_kernelI11Bf16IOFp32WLi256EEv26Group_norm_nhwc_fwd_params --------------------------
	.section	.nv.shared._Z30group_norm_nhwc_fwd_sum_kernelI11Bf16IOFp32WLi256EEv26Group_norm_nhwc_fwd_params,"aw",@nobits
	.sectionflags	@""
	.align	16
.nv.shared._Z30group_norm_nhwc_fwd_sum_kernelI11Bf16IOFp32WLi256EEv26Group_norm_nhwc_fwd_params:
	.zero		6560


//--------------------- .nv.shared._Z30group_norm_nhwc_fwd_sum_kernelI11Bf16IOFp32WLi120EEv26Group_norm_nhwc_fwd_params --------------------------
	.section	.nv.shared._Z30group_norm_nhwc_fwd_sum_kernelI11Bf16IOFp32WLi120EEv26Group_norm_nhwc_fwd_params,"aw",@nobits
	.sectionflags	@""
	.align	16
.nv.shared._Z30group_norm_nhwc_fwd_sum_kernelI11Bf16IOFp32WLi120EEv26Group_norm_nhwc_fwd_params:
	.zero		4368


//--------------------- .nv.shared._Z30group_norm_nhwc_fwd_sum_kernelI11Bf16IOFp32WLi140EEv26Group_norm_nhwc_fwd_params --------------------------
	.section	.nv.shared._Z30group_norm_nhwc_fwd_sum_kernelI11Bf16IOFp32WLi140EEv26Group_norm_nhwc_fwd_params,"aw",@nobits
	.sectionflags	@""
	.align	16
.nv.shared._Z30group_norm_nhwc_fwd_sum_kernelI11Bf16IOFp32WLi140EEv26Group_norm_nhwc_fwd_params:
	.zero		4368


//--------------------- .nv.shared._Z30group_norm_nhwc_fwd_sum_kernelI11Bf16IOFp32WLi160EEv26Group_norm_nhwc_fwd_params --------------------------
	.section	.nv.shared._Z30group_norm_nhwc_fwd_sum_kernelI11Bf16IOFp32WLi160EEv26Group_norm_nhwc_fwd_params,"aw",@nobits
	.sectionflags	@""
	.align	16
.nv.shared._Z30group_norm_nhwc_fwd_sum_kernelI11Bf16IOFp32WLi160EEv26Group_norm_nhwc_fwd_params:
	.zero		4256


//--------------------- .nv.shared._Z30group_norm_nhwc_fwd_sum_kernelI11Bf16IOBf16WLi196EEv26Group_norm_nhwc_fwd_params --------------------------
	.section	.nv.shared._Z30group_norm_nhwc_fwd_sum_kernelI11Bf16IOBf16WLi196EEv26Group_norm_nhwc_fwd_params,"aw",@nobits
	.sectionflags	@""
	.align	16
.nv.shared._Z30group_norm_nhwc_fwd_sum_kernelI11Bf16IOBf16WLi196EEv26Group_norm_nhwc_fwd_params:
	.zero		5488


//--------------------- .nv.shared._Z30group_norm_nhwc_fwd_sum_kernelI11Bf16IOBf16WLi168EEv26Group_norm_nhwc_fwd_params --------------------------
	.section	.nv.shared._Z30group_norm_nhwc_fwd_sum_kernelI11Bf16IOBf16WLi168EEv26Group_norm_nhwc_fwd_params,"aw",@nobits
	.sectionflags	@""
	.align	16
.nv.shared._Z30group_norm_nhwc_fwd_sum_kernelI11Bf16IOBf16WLi168EEv26Group_norm_nhwc_fwd_params:
	.zero		5264


//--------------------- .nv.shared._Z30group_norm_nhwc_fwd_sum_kernelI11Bf16IOBf16WLi64EEv26Group_norm_nhwc_fwd_params --------------------------
	.section	.nv.shared._Z30group_norm_nhwc_fwd_sum_kernelI11Bf16IOBf16WLi64EEv26Group_norm_nhwc_fwd_params,"aw",@nobits
	.sectionflags	@""
	.align	16
.nv.shared._Z30group_norm_nhwc_fwd_sum_kernelI11Bf16IOBf16WLi64EEv26Group_norm_nhwc_fwd_params:
	.zero		2336


//--------------------- .nv.shared._Z30group_norm_nhwc_fwd_sum_kernelI11Bf16IOBf16WLi128EEv26Group_norm_nhwc_fwd_params --------------------------
	.section	.nv.shared._Z30group_norm_nhwc_fwd_sum_kernelI11Bf16IOBf16WLi128EEv26Group_norm_nhwc_fwd_params,"aw",@nobits
	.sectionflags	@""
	.align	16
.nv.shared._Z30group_norm_nhwc_fwd_sum_kernelI11Bf16IOBf16WLi128EEv26Group_norm_nhwc_fwd_params:
	.zero		4000


//--------------------- .nv.shared._Z30group_norm_nhwc_fwd_sum_kernelI11Bf16IOBf16WLi192EEv26Group_norm_nhwc_fwd_params --------------------------
	.section	.nv.shared._Z30group_norm_nhwc_fwd_sum_kernelI11Bf16IOBf16WLi192EEv26Group_norm_nhwc_fwd_params,"aw",@nobits
	.sectionflags	@""
	.align	16
.nv.shared._Z30group_norm_nhwc_fwd_sum_kernelI11Bf16IOBf16WLi192EEv26Group_norm_nhwc_fwd_params:
	.zero		5280


//--------------------- .nv.shared._Z30group_norm_nhwc_fwd_sum_kernelI11Bf16IOBf16WLi448EEv26Group_norm_nhwc_fwd_params --------------------------
	.section	.nv.shared._Z30group_norm_nhwc_fwd_sum_kernelI11Bf16IOBf16WLi448EEv26Group_norm_nhwc_fwd_params,"aw",@nobits
	.sectionflags	@""
	.align	16
.nv.shared._Z30group_norm_nhwc_fwd_sum_kernelI11Bf16IOBf16WLi448EEv26Group_norm_nhwc_fwd_params:
	.zero		10400


//--------------------- .nv.shared._Z30group_norm_nhwc_fwd_sum_kernelI11Bf16IOBf16WLi256EEv26Group_norm_nhwc_fwd_params --------------------------
	.section	.nv.shared._Z30group_norm_nhwc_fwd_sum_kernelI11Bf16IOBf16WLi256EEv26Group_norm_nhwc_fwd_params,"aw",@nobits
	.sectionflags	@""
	.align	16
.nv.shared._Z30group_norm_nhwc_fwd_sum_kernelI11Bf16IOBf16WLi256EEv26Group_norm_nhwc_fwd_params:
	.zero		6560


//--------------------- .nv.shared._Z30group_norm_nhwc_fwd_sum_kernelI11Bf16IOBf16WLi120EEv26Group_norm_nhwc_fwd_params --------------------------
	.section	.nv.shared._Z30group_norm_nhwc_fwd_sum_kernelI11Bf16IOBf16WLi120EEv26Group_norm_nhwc_fwd_params,"aw",@nobits
	.sectionflags	@""
	.align	16
.nv.shared._Z30group_norm_nhwc_fwd_sum_kernelI11Bf16IOBf16WLi120EEv26Group_norm_nhwc_fwd_params:
	.zero		4368


//--------------------- .nv.shared._Z30group_norm_nhwc_fwd_sum_kernelI11Bf16IOBf16WLi140EEv26Group_norm_nhwc_fwd_params --------------------------
	.section	.nv.shared._Z30group_norm_nhwc_fwd_sum_kernelI11Bf16IOBf16WLi140EEv26Group_norm_nhwc_fwd_params,"aw",@nobits
	.sectionflags	@""
	.align	16
.nv.shared._Z30group_norm_nhwc_fwd_sum_kernelI11Bf16IOBf16WLi140EEv26Group_norm_nhwc_fwd_params:
	.zero		4368


//--------------------- .nv.shared._Z30group_norm_nhwc_fwd_sum_kernelI11Bf16IOBf16WLi160EEv26Group_norm_nhwc_fwd_params --------------------------
	.section	.nv.shared._Z30group_norm_nhwc_fwd_sum_kernelI11Bf16IOBf16WLi160EEv26Group_norm_nhwc_fwd_params,"aw",@nobits
	.sectionflags	@""
	.align	16
.nv.shared._Z30group_norm_nhwc_fwd_sum_kernelI11Bf16IOBf16WLi160EEv26Group_norm_nhwc_fwd_params:
	.zero		4256


//--------------------- .nv.shared._Z30group_norm_nhwc_fwd_sum_kernelI11Bf16IOFp16WLi196EEv26Group_norm_nhwc_fwd_params --------------------------
	.section	.nv.shared._Z30group_norm_nhwc_fwd_sum_kernelI11Bf16IOFp16WLi196EEv26Group_norm_nhwc_fwd_params,"aw",@nobits
	.sectionflags	@""
	.align	16
.nv.shared._Z30group_norm_nhwc_fwd_sum_kernelI11Bf16IOFp16WLi196EEv26Group_norm_nhwc_fwd_params:
	.zero		5488


//--------------------- .nv.shared._Z30group_norm_nhwc_fwd_sum_kernelI11Bf16IOFp16WLi168EEv26Group_norm_nhwc_fwd_params --------------------------
	.section	.nv.shared._Z30group_norm_nhwc_fwd_sum_kernelI11Bf16IOFp16WLi168EEv26Group_norm_nhwc_fwd_params,"aw",@nobits
	.sectionflags	@""
	.align	16
.nv.shared._Z30group_norm_nhwc_fwd_sum_kernelI11Bf16IOFp16WLi168EEv26Group_norm_nhwc_fwd_params:
	.zero		5264


//--------------------- .nv.shared._Z30group_norm_nhwc_fwd_sum_kernelI11Bf16IOFp16WLi64EEv26Group_norm_nhwc_fwd_params --------------------------
	.section	.nv.shared._Z30group_norm_nhwc_fwd_sum_kernelI11Bf16IOFp16WLi64EEv26Group_norm_nhwc_fwd_params,"aw",@nobits
	.sectionflags	@""
	.align	16
.nv.shared._Z30group_norm_nhwc_fwd_sum_kernelI11Bf16IOFp16WLi64EEv26Group_norm_nhwc_fwd_params:
	.zero		2336


//--------------------- .nv.shared._Z30group_norm_nhwc_fwd_sum_kernelI11Bf16IOFp16WLi128EEv26Group_norm_nhwc_fwd_params --------------------------
	.section	.nv.shared._Z30group_norm_nhwc_fwd_sum_kernelI11Bf16IOFp16WLi128EEv26Group_norm_nhwc_fwd_params,"aw",@nobits
	.sectionflags	@""
	.align	16
.nv.shared._Z30group_norm_nhwc_fwd_sum_kernelI11Bf16IOFp16WLi128EEv26Group_norm_nhwc_fwd_params:
	.zero		4000


//--------------------- .nv.shared._Z30group_norm_nhwc_fwd_sum_kernelI11Bf16IOFp16WLi192EEv26Group_norm_nhwc_fwd_params --------------------------
	.section	.nv.shared._Z30group_norm_nhwc_fwd_sum_kernelI11Bf16IOFp16WLi192EEv26Group_norm_nhwc_fwd_params,"aw",@nobits
	.sectionflags	@""
	.align	16
.nv.shared._Z30group_norm_nhwc_fwd_sum_kernelI11Bf16IOFp16WLi192EEv26Group_norm_nhwc_fwd_params:
	.zero		5280


//--------------------- .nv.shared._Z30group_norm_nhwc_fwd_sum_kernelI11Bf16IOFp16WLi448EEv26Group_norm_nhwc_fwd_params --------------------------
	.section	.nv.shared._Z30group_norm_nhwc_fwd_sum_kernelI11Bf16IOFp16WLi448EEv26Group_norm_nhwc_fwd_params,"aw",@nobits
	.sectionflags	@""
	.align	16
.nv.shared._Z30group_norm_nhwc_fwd_sum_kernelI11Bf16IOFp16WLi448EEv26Group_norm_nhwc_fwd_params:
	.zero		10400


//--------------------- .nv.shared._Z30group_norm_nhwc_fwd_sum_kernelI11Bf16IOFp16WLi256EEv26Group_norm_nhwc_fwd_params --------------------------
	.section	.nv.shared._Z30group_norm_nhwc_fwd_sum_kernelI11Bf16IOFp16WLi256EEv26Group_norm_nhwc_fwd_params,"aw",@nobits
	.sectionflags	@""
	.align	16
.nv.shared._Z30group_norm_nhwc_fwd_sum_kernelI11Bf16IOFp16WLi256EEv26Group_norm_nhwc_fwd_params:
	.zero		6560


//--------------------- .nv.shared._Z30group_norm_nhwc_fwd_sum_kernelI11Bf16IOFp16WLi120EEv26Group_norm_nhwc_fwd_params --------------------------
	.section	.nv.shared._Z30group_norm_nhwc_fwd_sum_kernelI11Bf16IOFp16WLi120EEv26Group_norm_nhwc_fwd_params,"aw",@nobits
	.sectionflags	@""
	.align	16
.nv.shared._Z30group_norm_nhwc_fwd_sum_kernelI11Bf16IOFp16WLi120EEv26Group_norm_nhwc_fwd_params:
	.zero		4368


//--------------------- .nv.shared._Z30group_norm_nhwc_fwd_sum_kernelI11Bf16IOFp16WLi140EEv26Group_norm_nhwc_fwd_params --------------------------
	.section	.nv.shared._Z30group_norm_nhwc_fwd_sum_kernelI11Bf16IOFp16WLi140EEv26Group_norm_nhwc_fwd_params,"aw",@nobits
	.sectionflags	@""
	.align	16
.nv.shared._Z30group_norm_nhwc_fwd_sum_kernelI11Bf16IOFp16WLi140EEv26Group_norm_nhwc_fwd_params:
	.zero		4368


//--------------------- .nv.shared._Z30group_norm_nhwc_fwd_sum_kernelI11Bf16IOFp16WLi160EEv26Group_norm_nhwc_fwd_params --------------------------
	.section	.nv.shared._Z30group_norm_nhwc_fwd_sum_kernelI11Bf16IOFp16WLi160EEv26Group_norm_nhwc_fwd_params,"aw",@nobits
	.sectionflags	@""
	.align	16
.nv.shared._Z30group_norm_nhwc_fwd_sum_kernelI11Bf16IOFp16WLi160EEv26Group_norm_nhwc_fwd_params:
	.zero		4256


//--------------------- .nv.shared._Z30group_norm_nhwc_fwd_sum_kernelI11Fp16IOFp32WLi196EEv26Group_norm_nhwc_fwd_params --------------------------
	.section	.nv.shared._Z30group_norm_nhwc_fwd_sum_kernelI11Fp16IOFp32WLi196EEv26Group_norm_nhwc_fwd_params,"aw",@nobits
	.sectionflags	@""
	.align	16
.nv.shared._Z30group_norm_nhwc_fwd_sum_kernelI11Fp16IOFp32WLi196EEv26Group_norm_nhwc_fwd_params:
	.zero		5488


//--------------------- .nv.shared._Z30group_norm_nhwc_fwd_sum_kernelI11Fp16IOFp32WLi168EEv26Group_norm_nhwc_fwd_params --------------------------
	.section	.nv.shared._Z30group_norm_nhwc_fwd_sum_kernelI11Fp16IOFp32WLi168EEv26Group_norm_nhwc_fwd_params,"aw",@nobits
	.sectionflags	@""
	.align	16
.nv.shared._Z30group_norm_nhwc_fwd_sum_kernelI11Fp16IOFp32WLi168EEv26Group_norm_nhwc_fwd_params:
	.zero		5264


//--------------------- .nv.shared._Z30group_norm_nhwc_fwd_sum_kernelI11Fp16IOFp32WLi64EEv26Group_norm_nhwc_fwd_params --------------------------
	.section	.nv.shared._Z30group_norm_nhwc_fwd_sum_kernelI11Fp16IOFp32WLi64EEv26Group_norm_nhwc_fwd_params,"aw",@nobits
	.sectionflags	@""
	.align	16
.nv.shared._Z30group_norm_nhwc_fwd_sum_kernelI11Fp16IOFp32WLi64EEv26Group_norm_nhwc_fwd_params:
	.zero		2336


//--------------------- .nv.shared._Z30group_norm_nhwc_fwd_sum_kernelI11Fp16IOFp32WLi128EEv26Group_norm_nhwc_fwd_params --------------------------
	.section	.nv.shared._Z30group_norm_nhwc_fwd_sum_kernelI11Fp16IOFp32WLi128EEv26Group_norm_nhwc_fwd_params,"aw",@nobits
	.sectionflags	@""
	.align	16
.nv.shared._Z30group_norm_nhwc_fwd_sum_kernelI11Fp16IOFp32WLi128EEv26Group_norm_nhwc_fwd_params:
	.zero		4000


//--------------------- .nv.shared._Z30group_norm_nhwc_fwd_sum_kernelI11Fp16IOFp32WLi192EEv26Group_norm_nhwc_fwd_params --------------------------
	.section	.nv.shared._Z30group_norm_nhwc_fwd_sum_kernelI11Fp16IOFp32WLi192EEv26Group_norm_nhwc_fwd_params,"aw",@nobits
	.sectionflags	@""
	.align	16
.nv.shared._Z30group_norm_nhwc_fwd_sum_kernelI11Fp16IOFp32WLi192EEv26Group_norm_nhwc_fwd_params:
	.zero		5280


//--------------------- .nv.shared._Z30group_norm_nhwc_fwd_sum_kernelI11Fp16IOFp32WLi448EEv26Group_norm_nhwc_fwd_params --------------------------
	.section	.nv.shared._Z30group_norm_nhwc_fwd_sum_kernelI11Fp16IOFp32WLi448EEv26Group_norm_nhwc_fwd_params,"aw",@nobits
	.sectionflags	@""
	.align	16
.nv.shared._Z30group_norm_nhwc_fwd_sum_kernelI11Fp16IOFp32WLi448EEv26Group_norm_nhwc_fwd_params:
	.zero		10400


//--------------------- .nv.shared._Z30group_norm_nhwc_fwd_sum_kernelI11Fp16IOFp32WLi256EEv26Group_norm_nhwc_fwd_params --------------------------
	.section	.nv.shared._Z30group_norm_nhwc_fwd_sum_kernelI11Fp16IOFp32WLi256EEv26Group_norm_nhwc_fwd_params,"aw",@nobits
	.sectionflags	@""
	.align	16
.nv.shared._Z30group_norm_nhwc_fwd_sum_kernelI11Fp16IOFp32WLi256EEv26Group_norm_nhwc_fwd_params:
	.zero		6560


//--------------------- .nv.shared._Z30group_norm_nhwc_fwd_sum_kernelI11Fp16IOFp32WLi120EEv26Group_norm_nhwc_fwd_params --------------------------
	.section	.nv.shared._Z30group_norm_nhwc_fwd_sum_kernelI11Fp16IOFp32WLi120EEv26Group_norm_nhwc_fwd_params,"aw",@nobits
	.sectionflags	@""
	.align	16
.nv.shared._Z30group_norm_nhwc_fwd_sum_kernelI11Fp16IOFp32WLi120EEv26Group_norm_nhwc_fwd_params:
	.zero		4368


//--------------------- .nv.shared._Z30group_norm_nhwc_fwd_sum_kernelI11Fp16IOFp32WLi140EEv26Group_norm_nhwc_fwd_params --------------------------
	.section	.nv.shared._Z30group_norm_nhwc_fwd_sum_kernelI11Fp16IOFp32WLi140EEv26Group_norm_nhwc_fwd_params,"aw",@nobits
	.sectionflags	@""
	.align	16
.nv.shared._Z30group_norm_nhwc_fwd_sum_kernelI11Fp16IOFp32WLi140EEv26Group_norm_nhwc_fwd_params:
	.zero		4368


//--------------------- .nv.shared._Z30group_norm_nhwc_fwd_sum_kernelI11Fp16IOFp32WLi160EEv26Group_norm_nhwc_fwd_params --------------------------
	.section	.nv.shared._Z30group_norm_nhwc_fwd_sum_kernelI11Fp16IOFp32WLi160EEv26Group_norm_nhwc_fwd_params,"aw",@nobits
	.sectionflags	@""
	.align	16
.nv.shared._Z30group_norm_nhwc_fwd_sum_kernelI11Fp16IOFp32WLi160EEv26Group_norm_nhwc_fwd_params:
	.zero		4256


//--------------------- .nv.shared._Z30group_norm_nhwc_fwd_sum_kernelI11Fp16IOBf16WLi196EEv26Group_norm_nhwc_fwd_params --------------------------
	.section	.nv.shared._Z30group_norm_nhwc_fwd_sum_kernelI11Fp16IOBf16WLi196EEv26Group_norm_nhwc_fwd_params,"aw",@nobits
	.sectionflags	@""
	.align	16
.nv.shared._Z30group_norm_nhwc_fwd_sum_kernelI11Fp16IOBf16WLi196EEv26Group_norm_nhwc_fwd_params:
	.zero		5488


//--------------------- .nv.shared._Z30group_norm_nhwc_fwd_sum_kernelI11Fp16IOBf16WLi168EEv26Group_norm_nhwc_fwd_params --------------------------
	.section	.nv.shared._Z30group_norm_nhwc_fwd_sum_kernelI11Fp16IOBf16WLi168EEv26Group_norm_nhwc_fwd_params,"aw",@nobits
	.sectionflags	@""
	.align	16
.nv.shared._Z30group_norm_nhwc_fwd_sum_kernelI11Fp16IOBf16WLi168EEv26Group_norm_nhwc_fwd_params:
	.zero		5264


//--------------------- .nv.shared._Z30group_norm_nhwc_fwd_sum_kernelI11Fp16IOBf16WLi64EEv26Group_norm_nhwc_fwd_params --------------------------
	.section	.nv.shared._Z30group_norm_nhwc_fwd_sum_kernelI11Fp16IOBf16WLi64EEv26Group_norm_nhwc_fwd_params,"aw",@nobits
	.sectionflags	@""
	.align	16
.nv.shared._Z30group_norm_nhwc_fwd_sum_kernelI11Fp16IOBf16WLi64EEv26Group_norm_nhwc_fwd_params:
	.zero		2336


//--------------------- .nv.shared._Z30group_norm_nhwc_fwd_sum_kernelI11Fp16IOBf16WLi128EEv26Group_norm_nhwc_fwd_params --------------------------
	.section	.nv.shared._Z30group_norm_nhwc_fwd_sum_kernelI11Fp16IOBf16WLi128EEv26Group_norm_nhwc_fwd_params,"aw",@nobits
	.sectionflags	@""
	.align	16
.nv.shared._Z30group_norm_nhwc_fwd_sum_kernelI11Fp16IOBf16WLi128EEv26Group_norm_nhwc_fwd_params:
	.zero		4000


//--------------------- .nv.shared._Z30group_norm_nhwc_fwd_sum_kernelI11Fp16IOBf16WLi192EEv26Group_norm_nhwc_fwd_params --------------------------
	.section	.nv.shared._Z30group_norm_nhwc_fwd_sum_kernelI11Fp16IOBf16WLi192EEv26Group_norm_nhwc_fwd_params,"aw",@nobits
	.sectionflags	@""
	.align	16
.nv.shared._Z30group_norm_nhwc_fwd_sum_kernelI11Fp16IOBf16WLi192EEv26Group_norm_nhwc_fwd_params:
	.zero		5280


//--------------------- .nv.shared._Z30group_norm_nhwc_fwd_sum_kernelI11Fp16IOBf16WLi448EEv26Group_norm_nhwc_fwd_params --------------------------
	.section	.nv.shared._Z30group_norm_nhwc_fwd_sum_kernelI11Fp16IOBf16WLi448EEv26Group_norm_nhwc_fwd_params,"aw",@nobits
	.sectionflags	@""
	.align	16
.nv.shared._Z30group_norm_nhwc_fwd_sum_kernelI11Fp16IOBf16WLi448EEv26Group_norm_nhwc_fwd_params:
	.zero		10400


//--------------------- .nv.shared._Z30group_norm_nhwc_fwd_sum_kernelI11Fp16IOBf16WLi256EEv26Group_norm_nhwc_fwd_params --------------------------
	.section	.nv.shared._Z30group_norm_nhwc_fwd_sum_kernelI11Fp16IOBf16WLi256EEv26Group_norm_nhwc_fwd_params,"aw",@nobits
	.sectionflags	@""
	.align	16
.nv.shared._Z30group_norm_nhwc_fwd_sum_kernelI11Fp16IOBf16WLi256EEv26Group_norm_nhwc_fwd_params:
	.zero		6560


//--------------------- .nv.shared._Z30group_norm_nhwc_fwd_sum_kernelI11Fp16IOBf16WLi120EEv26Group_norm_nhwc_fwd_params --------------------------
	.section	.nv.shared._Z30group_norm_nhwc_fwd_sum_kernelI11Fp16IOBf16WLi120EEv26Group_norm_nhwc_fwd_params,"aw",@nobits
	.sectionflags	@""
	.align	16
.nv.shared._Z30group_norm_nhwc_fwd_sum_kernelI11Fp16IOBf16WLi120EEv26Group_norm_nhwc_fwd_params:
	.zero		4368


//--------------------- .nv.shared._Z30group_norm_nhwc_fwd_sum_kernelI11Fp16IOBf16WLi140EEv26Group_norm_nhwc_fwd_params --------------------------
	.section	.nv.shared._Z30group_norm_nhwc_fwd_sum_kernelI11Fp16IOBf16WLi140EEv26Group_norm_nhwc_fwd_params,"aw",@nobits
	.sectionflags	@""
	.align	16
.nv.shared._Z30group_norm_nhwc_fwd_sum_kernelI11Fp16IOBf16WLi140EEv26Group_norm_nhwc_fwd_params:
	.zero		4368


//--------------------- .nv.shared._Z30group_norm_nhwc_fwd_sum_kernelI11Fp16IOBf16WLi160EEv26Group_norm_nhwc_fwd_params --------------------------
	.section	.nv.shared._Z30group_norm_nhwc_fwd_sum_kernelI11Fp16IOBf16WLi160EEv26Group_norm_nhwc_fwd_params,"aw",@nobits
	.sectionflags	@""
	.align	16
.nv.shared._Z30group_norm_nhwc_fwd_sum_kernelI11Fp16IOBf16WLi160EEv26Group_norm_nhwc_fwd_params:
	.zero		4256


//--------------------- .nv.shared._Z30group_norm_nhwc_fwd_sum_kernelI11Fp16IOFp16WLi196EEv26Group_norm_nhwc_fwd_params --------------------------
	.section	.nv.shared._Z30group_norm_nhwc_fwd_sum_kernelI11Fp16IOFp16WLi196EEv26Group_norm_nhwc_fwd_params,"aw",@nobits
	.sectionflags	@""
	.align	16
.nv.shared._Z30group_norm_nhwc_fwd_sum_kernelI11Fp16IOFp16WLi196EEv26Group_norm_nhwc_fwd_params:
	.zero		5488


//--------------------- .nv.shared._Z30group_norm_nhwc_fwd_sum_kernelI11Fp16IOFp16WLi168EEv26Group_norm_nhwc_fwd_params --------------------------
	.section	.nv.shared._Z30group_norm_nhwc_fwd_sum_kernelI11Fp16IOFp16WLi168EEv26Group_norm_nhwc_fwd_params,"aw",@nobits
	.sectionflags	@""
	.align	16
.nv.shared._Z30group_norm_nhwc_fwd_sum_kernelI11Fp16IOFp16WLi168EEv26Group_norm_nhwc_fwd_params:
	.zero		5264


//--------------------- .nv.shared._Z30group_norm_nhwc_fwd_sum_kernelI11Fp16IOFp16WLi64EEv26Group_norm_nhwc_fwd_params --------------------------
	.section	.nv.shared._Z30group_norm_nhwc_fwd_sum_kernelI11Fp16IOFp16WLi64EEv26Group_norm_nhwc_fwd_params,"aw",@nobits
	.sectionflags	@""
	.align	16
.nv.shared._Z30group_norm_nhwc_fwd_sum_kernelI11Fp16IOFp16WLi64EEv26Group_norm_nhwc_fwd_params:
	.zero		2336


//--------------------- .nv.shared._Z30group_norm_nhwc_fwd_sum_kernelI11Fp16IOFp16WLi128EEv26Group_norm_nhwc_fwd_params --------------------------
	.section	.nv.shared._Z30group_norm_nhwc_fwd_sum_kernelI11Fp16IOFp16WLi128EEv26Group_norm_nhwc_fwd_params,"aw",@nobits
	.sectionflags	@""
	.align	16
.nv.shared._Z30group_norm_nhwc_fwd_sum_kernelI11Fp16IOFp16WLi128EEv26Group_norm_nhwc_fwd_params:
	.zero		4000


//--------------------- .nv.shared._Z30group_norm_nhwc_fwd_sum_kernelI11Fp16IOFp16WLi192EEv26Group_norm_nhwc_fwd_params --------------------------
	.section	.nv.shared._Z30group_norm_nhwc_fwd_sum_kernelI11Fp16IOFp16WLi192EEv26Group_norm_nhwc_fwd_params,"aw",@nobits
	.sectionflags	@""
	.align	16
.nv.shared._Z30group_norm_nhwc_fwd_sum_kernelI11Fp16IOFp16WLi192EEv26Group_norm_nhwc_fwd_params:
	.zero		5280


//--------------------- .nv.shared._Z30group_norm_nhwc_fwd_sum_kernelI11Fp16IOFp16WLi448EEv26Group_norm_nhwc_fwd_params --------------------------
	.section	.nv.shared._Z30group_norm_nhwc_fwd_sum_kernelI11Fp16IOFp16WLi448EEv26Group_norm_nhwc_fwd_params,"aw",@nobits
	.sectionflags	@""
	.align	16
.nv.shared._Z30group_norm_nhwc_fwd_sum_kernelI11Fp16IOFp16WLi448EEv26Group_norm_nhwc_fwd_params:
	.zero		10400


//--------------------- .nv.shared._Z30group_norm_nhwc_fwd_sum_kernelI11Fp16IOFp16WLi256EEv26Group_norm_nhwc_fwd_params --------------------------
	.section	.nv.shared._Z30group_norm_nhwc_fwd_sum_kernelI11Fp16IOFp16WLi256EEv26Group_norm_nhwc_fwd_params,"aw",@nobits
	.sectionflags	@""
	.align	16
.nv.shared._Z30group_norm_nhwc_fwd_sum_kernelI11Fp16IOFp16WLi256EEv26Group_norm_nhwc_fwd_params:
	.zero		6560


//--------------------- .nv.shared._Z30group_norm_nhwc_fwd_sum_kernelI11Fp16IOFp16WLi120EEv26Group_norm_nhwc_fwd_params --------------------------
	.section	.nv.shared._Z30group_norm_nhwc_fwd_sum_kernelI11Fp16IOFp16WLi120EEv26Group_norm_nhwc_fwd_params,"aw",@nobits
	.sectionflags	@""
	.align	16
.nv.shared._Z30group_norm_nhwc_fwd_sum_kernelI11Fp16IOFp16WLi120EEv26Group_norm_nhwc_fwd_params:
	.zero		4368


//--------------------- .nv.shared._Z30group_norm_nhwc_fwd_sum_kernelI11Fp16IOFp16WLi140EEv26Group_norm_nhwc_fwd_params --------------------------
	.section	.nv.shared._Z30group_norm_nhwc_fwd_sum_kernelI11Fp16IOFp16WLi140EEv26Group_norm_nhwc_fwd_params,"aw",@nobits
	.sectionflags	@""
	.align	16
.nv.shared._Z30group_norm_nhwc_fwd_sum_kernelI11Fp16IOFp16WLi140EEv26Group_norm_nhwc_fwd_params:
	.zero		4368


//--------------------- .nv.shared._Z30group_norm_nhwc_fwd_sum_kernelI11Fp16IOFp16WLi160EEv26Group_norm_nhwc_fwd_params --------------------------
	.section	.nv.shared._Z30group_norm_nhwc_fwd_sum_kernelI11Fp16IOFp16WLi160EEv26Group_norm_nhwc_fwd_params,"aw",@nobits
	.sectionflags	@""
	.align	16
.nv.shared._Z30group_norm_nhwc_fwd_sum_kernelI11Fp16IOFp16WLi160EEv26Group_norm_nhwc_fwd_params:
	.zero		4256


//--------------------- .nv.constant0._ZN3cub17CUB_300001_SM_9006detail11EmptyKernelIvEEvv --------------------------
	.section	.nv.constant0._ZN3cub17CUB_300001_SM_9006detail11EmptyKernelIvEEvv,"a",@progbits
	.sectionflags	@""
	.align	4
.nv.constant0._ZN3cub17CUB_300001_SM_9006detail11EmptyKernelIvEEvv:
	.zero		528


//--------------------- .nv.constant0._Z32group_norm_nhwc_fwd_scale_kernelI11Fp32IOFp32WLi196EEv26Group_norm_nhwc_fwd_params --------------------------
	.section	.nv.constant0._Z32group_norm_nhwc_fwd_scale_kernelI11Fp32IOFp32WLi196EEv26Group_norm_nhwc_fwd_params,"a",@progbits
	.sectionflags	@""
	.align	4
.nv.constant0._Z32group_norm_nhwc_fwd_scale_kernelI11Fp32IOFp32WLi196EEv26Group_norm_nhwc_fwd_params:
	.zero		688


//--------------------- .nv.constant0._Z32group_norm_nhwc_fwd_scale_kernelI11Fp32IOFp32WLi168EEv26Group_norm_nhwc_fwd_params --------------------------
	.section	.nv.constant0._Z32group_norm_nhwc_fwd_scale_kernelI11Fp32IOFp32WLi168EEv26Group_norm_nhwc_fwd_params,"a",@progbits
	.sectionflags	@""
	.align	4
.nv.constant0._Z32group_norm_nhwc_fwd_scale_kernelI11Fp32IOFp32WLi168EEv26Group_norm_nhwc_fwd_params:
	.zero		688


//--------------------- .nv.constant0._Z32group_norm_nhwc_fwd_scale_kernelI11Fp32IOFp32WLi64EEv26Group_norm_nhwc_fwd_params --------------------------
	.section	.nv.constant0._Z32group_norm_nhwc_fwd_scale_kernelI11Fp32IOFp32WLi64EEv26Group_norm_nhwc_fwd_params,"a",@progbits
	.sectionflags	@""
	.align	4
.nv.constant0._Z32group_norm_nhwc_fwd_scale_kernelI11Fp32IOFp32WLi64EEv26Group_norm_nhwc_fwd_params:
	.zero		688


//--------------------- .nv.constant0._Z32group_norm_nhwc_fwd_scale_kernelI11Fp32IOFp32WLi128EEv26Group_norm_nhwc_fwd_params --------------------------
	.section	.nv.constant0._Z32group_norm_nhwc_fwd_scale_kernelI11Fp32IOFp32WLi128EEv26Group_norm_nhwc_fwd_params,"a",@progbits
	.sectionflags	@""
	.align	4
.nv.constant0._Z32group_norm_nhwc_fwd_scale_kernelI11Fp32IOFp32WLi128EEv26Group_norm_nhwc_fwd_params:
	.zero		688


//--------------------- .nv.constant0._Z32group_norm_nhwc_fwd_scale_kernelI11Fp32IOFp32WLi192EEv26Group_norm_nhwc_fwd_params --------------------------
	.section	.nv.constant0._Z32group_norm_nhwc_fwd_scale_kernelI11Fp32IOFp32WLi192EEv26Group_norm_nhwc_fwd_params,"a",@progbits
	.sectionflags	@""
	.align	4
.nv.constant0._Z32group_norm_nhwc_fwd_scale_kernelI11Fp32IOFp32WLi192EEv26Group_norm_nhwc_fwd_params:
	.zero		688


//--------------------- .nv.constant0._Z32group_norm_nhwc_fwd_scale_kernelI11Fp32IOFp32WLi448EEv26Group_norm_nhwc_fwd_params --------------------------
	.section	.nv.constant0._Z32group_norm_nhwc_fwd_scale_kernelI11Fp32IOFp32WLi448EEv26Group_norm_nhwc_fwd_params,"a",@progbits
	.sectionflags	@""
	.align	4
.nv.constant0._Z32group_norm_nhwc_fwd_scale_kernelI11Fp32IOFp32WLi448EEv26Group_norm_nhwc_fwd_params:
	.zero		688


//--------------------- .nv.constant0._Z32group_norm_nhwc_fwd_scale_kernelI11Fp32IOFp32WLi256EEv26Group_norm_nhwc_fwd_params --------------------------
	.section	.nv.constant0._Z32group_norm_nhwc_fwd_scale_kernelI11Fp32IOFp32WLi256EEv26Group_norm_nhwc_fwd_params,"a",@progbits
	.sectionflags	@""
	.align	4
.nv.constant0._Z32group_norm_nhwc_fwd_scale_kernelI11Fp32IOFp32WLi256EEv26Group_norm_nhwc_fwd_params:
	.zero		688


//--------------------- .nv.constant0._Z32group_norm_nhwc_fwd_scale_kernelI11Fp32IOFp32WLi120EEv26Group_norm_nhwc_fwd_params --------------------------
	.section	.nv.constant0._Z32group_norm_nhwc_fwd_scale_kernelI11Fp32IOFp32WLi120EEv26Group_norm_nhwc_fwd_params,"a",@progbits
	.sectionflags	@""
	.align	4
.nv.constant0._Z32group_norm_nhwc_fwd_scale_kernelI11Fp32IOFp32WLi120EEv26Group_norm_nhwc_fwd_params:
	.zero		688


//--------------------- .nv.constant0._Z32group_norm_nhwc_fwd_scale_kernelI11Fp32IOFp32WLi140EEv26Group_norm_nhwc_fwd_params --------------------------
	.section	.nv.constant0._Z32group_norm_nhwc_fwd_scale_kernelI11Fp32IOFp32WLi140EEv26Group_norm_nhwc_fwd_params,"a",@progbits
	.sectionflags	@""
	.align	4
.nv.constant0._Z32group_norm_nhwc_fwd_scale_kernelI11Fp32IOFp32WLi140EEv26Group_norm_nhwc_fwd_params:
	.zero		688


//--------------------- .nv.constant0._Z32group_norm_nhwc_fwd_scale_kernelI11Fp32IOFp32WLi160EEv26Group_norm_nhwc_fwd_params --------------------------
	.section	.nv.constant0._Z32group_norm_nhwc_fwd_scale_kernelI11Fp32IOFp32WLi160EEv26Group_norm_nhwc_fwd_params,"a",@progbits
	.sectionflags	@""
	.align	4
.nv.constant0._Z32group_norm_nhwc_fwd_scale_kernelI11Fp32IOFp32WLi160EEv26Group_norm_nhwc_fwd_params:
	.zero		688


//--------------------- .nv.constant0._Z32group_norm_nhwc_fwd_scale_kernelI11Fp32IOBf16WLi196EEv26Group_norm_nhwc_fwd_params --------------------------
	.section	.nv.constant0._Z32group_norm_nhwc_fwd_scale_kernelI11Fp32IOBf16WLi196EEv26Group_norm_nhwc_fwd_params,"a",@progbits
	.sectionflags	@""
	.align	4
.nv.constant0._Z32group_norm_nhwc_fwd_scale_kernelI11Fp32IOBf16WLi196EEv26Group_norm_nhwc_fwd_params:
	.zero		688


//--------------------- .nv.constant0._Z32group_norm_nhwc_fwd_scale_kernelI11Fp32IOBf16WLi168EEv26Group_norm_nhwc_fwd_params --------------------------
	.section	.nv.constant0._Z32group_norm_nhwc_fwd_scale_kernelI11Fp32IOBf16WLi168EEv26Group_norm_nhwc_fwd_params,"a",@progbits
	.sectionflags	@""
	.align	4
.nv.constant0._Z32group_norm_nhwc_fwd_scale_kernelI11Fp32IOBf16WLi168EEv26Group_norm_nhwc_fwd_params:
	.zero		688


//--------------------- .nv.constant0._Z32group_norm_nhwc_fwd_scale_kernelI11Fp32IOBf16WLi64EEv26Group_norm_nhwc_fwd_params --------------------------
	.section	.nv.constant0._Z32group_norm_nhwc_fwd_scale_kernelI11Fp32IOBf16WLi64EEv26Group_norm_nhwc_fwd_params,"a",@progbits
	.sectionflags	@""
	.align	4
.nv.constant0._Z32group_norm_nhwc_fwd_scale_kernelI11Fp32IOBf16WLi64EEv26Group_norm_nhwc_fwd_params:
	.zero		688


//--------------------- .nv.constant0._Z32group_norm_nhwc_fwd_scale_kernelI11Fp32IOBf16WLi128EEv26Group_norm_nhwc_fwd_params --------------------------
	.section	.nv.constant0._Z32group_norm_nhwc_fwd_scale_kernelI11Fp32IOBf16WLi128EEv26Group_norm_nhwc_fwd_params,"a",@progbits
	.sectionflags	@""
	.align	4
.nv.constant0._Z32group_norm_nhwc_fwd_scale_kernelI11Fp32IOBf16WLi128EEv26Group_norm_nhwc_fwd_params:
	.zero		688


//--------------------- .nv.constant0._Z32group_norm_nhwc_fwd_scale_kernelI11Fp32IOBf16WLi192EEv26Group_norm_nhwc_fwd_params --------------------------
	.section	.nv.constant0._Z32group_norm_nhwc_fwd_scale_kernelI11Fp32IOBf16WLi192EEv26Group_norm_nhwc_fwd_params,"a",@progbits
	.sectionflags	@""
	.align	4
.nv.constant0._Z32group_norm_nhwc_fwd_scale_kernelI11Fp32IOBf16WLi192EEv26Group_norm_nhwc_fwd_params:
	.zero		688


//--------------------- .nv.constant0._Z32group_norm_nhwc_fwd_scale_kernelI11Fp32IOBf16WLi448EEv26Group_norm_nhwc_fwd_params --------------------------
	.section	.nv.constant0._Z32group_norm_nhwc_fwd_scale_kernelI11Fp32IOBf16WLi448EEv26Group_norm_nhwc_fwd_params,"a",@progbits
	.sectionflags	@""
	.align	4
.nv.constant0._Z32group_norm_nhwc_fwd_scale_kernelI11Fp32IOBf16WLi448EEv26Group_norm_nhwc_fwd_params:
	.zero		688


//--------------------- .nv.constant0._Z32group_norm_nhwc_fwd_scale_kernelI11Fp32IOBf16WLi256EEv26Group_norm_nhwc_fwd_params --------------------------
	.section	.nv.constant0._Z32group_norm_nhwc_fwd_scale_kernelI11Fp32IOBf16WLi256EEv26Group_norm_nhwc_fwd_params,"a",@progbits
	.sectionflags	@""
	.align	4
.nv.constant0._Z32group_norm_nhwc_fwd_scale_kernelI11Fp32IOBf16WLi256EEv26Group_norm_nhwc_fwd_params:
	.zero		688


//--------------------- .nv.constant0._Z32group_norm_nhwc_fwd_scale_kernelI11Fp32IOBf16WLi120EEv26Group_norm_nhwc_fwd_params --------------------------
	.section	.nv.constant0._Z32group_norm_nhwc_fwd_scale_kernelI11Fp32IOBf16WLi120EEv26Group_norm_nhwc_fwd_params,"a",@progbits
	.sectionflags	@""
	.align	4
.nv.constant0._Z32group_norm_nhwc_fwd_scale_kernelI11Fp32IOBf16WLi120EEv26Group_norm_nhwc_fwd_params:
	.zero		688


//--------------------- .nv.constant0._Z32group_norm_nhwc_fwd_scale_kernelI11Fp32IOBf16WLi140EEv26Group_norm_nhwc_fwd_params --------------------------
	.section	.nv.constant0._Z32group_norm_nhwc_fwd_scale_kernelI11Fp32IOBf16WLi140EEv26Group_norm_nhwc_fwd_params,"a",@progbits
	.sectionflags	@""
	.align	4
.nv.constant0._Z32group_norm_nhwc_fwd_scale_kernelI11Fp32IOBf16WLi140EEv26Group_norm_nhwc_fwd_params:
	.zero		688


//--------------------- .nv.constant0._Z32group_norm_nhwc_fwd_scale_kernelI11Fp32IOBf16WLi160EEv26Group_norm_nhwc_fwd_params --------------------------
	.section	.nv.constant0._Z32group_norm_nhwc_fwd_scale_kernelI11Fp32IOBf16WLi160EEv26Group_norm_nhwc_fwd_params,"a",@progbits
	.sectionflags	@""
	.align	4
.nv.constant0._Z32group_norm_nhwc_fwd_scale_kernelI11Fp32IOBf16WLi160EEv26Group_norm_nhwc_fwd_params:
	.zero		688


//--------------------- .nv.constant0._Z32group_norm_nhwc_fwd_scale_kernelI11Fp32IOFp16WLi196EEv26Group_norm_nhwc_fwd_params --------------------------
	.section	.nv.constant0._Z32group_norm_nhwc_fwd_scale_kernelI11Fp32IOFp16WLi196EEv26Group_norm_nhwc_fwd_params,"a",@progbits
	.sectionflags	@""
	.align	4
.nv.constant0._Z32group_norm_nhwc_fwd_scale_kernelI11Fp32IOFp16WLi196EEv26Group_norm_nhwc_fwd_params:
	.zero		688


//--------------------- .nv.constant0._Z32group_norm_nhwc_fwd_scale_kernelI11Fp32IOFp16WLi168EEv26Group_norm_nhwc_fwd_params --------------------------
	.section	.nv.constant0._Z32group_norm_nhwc_fwd_scale_kernelI11Fp32IOFp16WLi168EEv26Group_norm_nhwc_fwd_params,"a",@progbits
	.sectionflags	@""
	.align	4
.nv.constant0._Z32group_norm_nhwc_fwd_scale_kernelI11Fp32IOFp16WLi168EEv26Group_norm_nhwc_fwd_params:
	.zero		688


//--------------------- .nv.constant0._Z32group_norm_nhwc_fwd_scale_kernelI11Fp32IOFp16WLi64EEv26Group_norm_nhwc_fwd_params --------------------------
	.section	.nv.constant0._Z32group_norm_nhwc_fwd_scale_kernelI11Fp32IOFp16WLi64EEv26Group_norm_nhwc_fwd_params,"a",@progbits
	.sectionflags	@""
	.align	4
.nv.constant0._Z32group_norm_nhwc_fwd_scale_kernelI11Fp32IOFp16WLi64EEv26Group_norm_nhwc_fwd_params:
	.zero		688


//--------------------- .nv.constant0._Z32group_norm_nhwc_fwd_scale_kernelI11Fp32IOFp16WLi128EEv26Group_norm_nhwc_fwd_params --------------------------
	.section	.nv.constant0._Z32group_norm_nhwc_fwd_scale_kernelI11Fp32IOFp16WLi128EEv26Group_norm_nhwc_fwd_params,"a",@progbits
	.sectionflags	@""
	.align	4
.nv.constant0._Z32group_norm_nhwc_fwd_scale_kernelI11Fp32IOFp16WLi128EEv26Group_norm_nhwc_fwd_params:
	.zero		688


//--------------------- .nv.constant0._Z32group_norm_nhwc_fwd_scale_kernelI11Fp32IOFp16WLi192EEv26Group_norm_nhwc_fwd_params --------------------------
	.section	.nv.constant0._Z32group_norm_nhwc_fwd_scale_kernelI11Fp32IOFp16WLi192EEv26Group_norm_nhwc_fwd_params,"a",@progbits
	.sectionflags	@""
	.align	4
.nv.constant0._Z32group_norm_nhwc_fwd_scale_kernelI11Fp32IOFp16WLi192EEv26Group_norm_nhwc_fwd_params:
	.zero		688


//--------------------- .nv.constant0._Z32group_norm_nhwc_fwd_scale_kernelI11Fp32IOFp16WLi448EEv26Group_norm_nhwc_fwd_params --------------------------
	.section	.nv.constant0._Z32group_norm_nhwc_fwd_scale_kernelI11Fp32IOFp16WLi448EEv26Group_norm_nhwc_fwd_params,"a",@progbits
	.sectionflags	@""
	.align	4
.nv.constant0._Z32group_norm_nhwc_fwd_scale_kernelI11Fp32IOFp16WLi448EEv26Group_norm_nhwc_fwd_params:
	.zero		688


//--------------------- .nv.constant0._Z32group_norm_nhwc_fwd_scale_kernelI11Fp32IOFp16WLi256EEv26Group_norm_nhwc_fwd_params --------------------------
	.section	.nv.constant0._Z32group_norm_nhwc_fwd_scale_kernelI11Fp32IOFp16WLi256EEv26Group_norm_nhwc_fwd_params,"a",@progbits
	.sectionflags	@""
	.align	4
.nv.constant0._Z32group_norm_nhwc_fwd_scale_kernelI11Fp32IOFp16WLi256EEv26Group_norm_nhwc_fwd_params:
	.zero		688


//--------------------- .nv.constant0._Z32group_norm_nhwc_fwd_scale_kernelI11Fp32IOFp16WLi120EEv26Group_norm_nhwc_fwd_params --------------------------
	.section	.nv.constant0._Z32group_norm_nhwc_fwd_scale_kernelI11Fp32IOFp16WLi120EEv26Group_norm_nhwc_fwd_params,"a",@progbits
	.sectionflags	@""
	.align	4
.nv.constant0._Z32group_norm_nhwc_fwd_scale_kernelI11Fp32IOFp16WLi120EEv26Group_norm_nhwc_fwd_params:
	.zero		688


//--------------------- .nv.constant0._Z32group_norm_nhwc_fwd_scale_kernelI11Fp32IOFp16WLi140EEv26Group_norm_nhwc_fwd_params --------------------------
	.section	.nv.constant0._Z32group_norm_nhwc_fwd_scale_kernelI11Fp32IOFp16WLi140EEv26Group_norm_nhwc_fwd_params,"a",@progbits
	.sectionflags	@""
	.align	4
.nv.constant0._Z32group_norm_nhwc_fwd_scale_kernelI11Fp32IOFp16WLi140EEv26Group_norm_nhwc_fwd_params:
	.zero		688


//--------------------- .nv.constant0._Z32group_norm_nhwc_fwd_scale_kernelI11Fp32IOFp16WLi160EEv26Group_norm_nhwc_fwd_params --------------------------
	.section	.nv.constant0._Z32group_norm_nhwc_fwd_scale_kernelI11Fp32IOFp16WLi160EEv26Group_norm_nhwc_fwd_params,"a",@progbits
	.sectionflags	@""
	.align	4
.nv.constant0._Z32group_norm_nhwc_fwd_scale_kernelI11Fp32IOFp16WLi160EEv26Group_norm_nhwc_fwd_params:
	.zero		688


//--------------------- .nv.constant0._Z32group_norm_nhwc_fwd_scale_kernelI11Bf16IOFp32WLi196EEv26Group_norm_nhwc_fwd_params --------------------------
	.section	.nv.constant0._Z32group_norm_nhwc_fwd_scale_kernelI11Bf16IOFp32WLi196EEv26Group_norm_nhwc_fwd_params,"a",@progbits
	.sectionflags	@""
	.align	4
.nv.constant0._Z32group_norm_nhwc_fwd_scale_kernelI11Bf16IOFp32WLi196EEv26Group_norm_nhwc_fwd_params:
	.zero		688


//--------------------- .nv.constant0._Z32group_norm_nhwc_fwd_scale_kernelI11Bf16IOFp32WLi168EEv26Group_norm_nhwc_fwd_params --------------------------
	.section	.nv.constant0._Z32group_norm_nhwc_fwd_scale_kernelI11Bf16IOFp32WLi168EEv26Group_norm_nhwc_fwd_params,"a",@progbits
	.sectionflags	@""
	.align	4
.nv.constant0._Z32group_norm_nhwc_fwd_scale_kernelI11Bf16IOFp32WLi168EEv26Group_norm_nhwc_fwd_params:
	.zero		688


//--------------------- .nv.constant0._Z32group_norm_nhwc_fwd_scale_kernelI11Bf16IOFp32WLi64EEv26Group_norm_nhwc_fwd_params --------------------------
	.section	.nv.constant0._Z32group_norm_nhwc_fwd_scale_kernelI11Bf16IOFp32WLi64EEv26Group_norm_nhwc_fwd_params,"a",@progbits
	.sectionflags	@""
	.align	4
.nv.constant0._Z32group_norm_nhwc_fwd_scale_kernelI11Bf16IOFp32WLi64EEv26Group_norm_nhwc_fwd_params:
	.zero		688


//--------------------- .nv.constant0._Z32group_norm_nhwc_fwd_scale_kernelI11Bf16IOFp32WLi128EEv26Group_norm_nhwc_fwd_params --------------------------
	.section	.nv.constant0._Z32group_norm_nhwc_fwd_scale_kernelI11Bf16IOFp32WLi128EEv26Group_norm_nhwc_fwd_params,"a",@progbits
	.sectionflags	@""
	.align	4
.nv.constant0._Z32group_norm_nhwc_fwd_scale_kernelI11Bf16IOFp32WLi128EEv26Group_norm_nhwc_fwd_params:
	.zero		688


//--------------------- .nv.constant0._Z32group_norm_nhwc_fwd_scale_kernelI11Bf16IOFp32WLi192EEv26Group_norm_nhwc_fwd_params --------------------------
	.section	.nv.constant0._Z32group_norm_nhwc_fwd_scale_kernelI11Bf16IOFp32WLi192EEv26Group_norm_nhwc_fwd_params,"a",@progbits
	.sectionflags	@""
	.align	4
.nv.constant0._Z32group_norm_nhwc_fwd_scale_kernelI11Bf16IOFp32WLi192EEv26Group_norm_nhwc_fwd_params:
	.zero		688


//--------------------- .nv.constant0._Z32group_norm_nhwc_fwd_scale_kernelI11Bf16IOFp32WLi448EEv26Group_norm_nhwc_fwd_params --------------------------
	.section	.nv.constant0._Z32group_norm_nhwc_fwd_scale_kernelI11Bf16IOFp32WLi448EEv26Group_norm_nhwc_fwd_params,"a",@progbits
	.sectionflags	@""
	.align	4
.nv.constant0._Z32group_norm_nhwc_fwd_scale_kernelI11Bf16IOFp32WLi448EEv26Group_norm_nhwc_fwd_params:
	.zero		688


//--------------------- .nv.constant0._Z32group_norm_nhwc_fwd_scale_kernelI11Bf16IOFp32WLi256EEv26Group_norm_nhwc_fwd_params --------------------------
	.section	.nv.constant0._Z32group_norm_nhwc_fwd_scale_kernelI11Bf16IOFp32WLi256EEv26Group_norm_nhwc_fwd_params,"a",@progbits
	.sectionflags	@""
	.align	4
.nv.constant0._Z32group_norm_nhwc_fwd_scale_kernelI11Bf16IOFp32WLi256EEv26Group_norm_nhwc_fwd_params:
	.zero		688


//--------------------- .nv.constant0._Z32group_norm_nhwc_fwd_scale_kernelI11Bf16IOFp32WLi120EEv26Group_norm_nhwc_fwd_params --------------------------
	.section	.nv.constant0._Z32group_norm_nhwc_fwd_scale_kernelI11Bf16IOFp32WLi120EEv26Group_norm_nhwc_fwd_params,"a",@progbits
	.sectionflags	@""
	.align	4
.nv.constant0._Z32group_norm_nhwc_fwd_scale_kernelI11Bf16IOFp32WLi120EEv26Group_norm_nhwc_fwd_params:
	.zero		688


//--------------------- .nv.constant0._Z32group_norm_nhwc_fwd_scale_kernelI11Bf16IOFp32WLi140EEv26Group_norm_nhwc_fwd_params --------------------------
	.section	.nv.constant0._Z32group_norm_nhwc_fwd_scale_kernelI11Bf16IOFp32WLi140EEv26Group_norm_nhwc_fwd_params,"a",@progbits
	.sectionflags	@""
	.align	4
.nv.constant0._Z32group_norm_nhwc_fwd_scale_kernelI11Bf16IOFp32WLi140EEv26Group_norm_nhwc_fwd_params:
	.zero		688


//--------------------- .nv.constant0._Z32group_norm_nhwc_fwd_scale_kernelI11Bf16IOFp32WLi160EEv26Group_norm_nhwc_fwd_params --------------------------
	.section	.nv.constant0._Z32group_norm_nhwc_fwd_scale_kernelI11Bf16IOFp32WLi160EEv26Group_norm_nhwc_fwd_params,"a",@progbits
	.sectionflags	@""
	.align	4
.nv.constant0._Z32group_norm_nhwc_fwd_scale_kernelI11Bf16IOFp32WLi160EEv26Group_norm_nhwc_fwd_params:
	.zero		688


//--------------------- .nv.constant0._Z32group_norm_nhwc_fwd_scale_kernelI11Bf16IOBf16WLi196EEv26Group_norm_nhwc_fwd_params --------------------------
	.section	.nv.constant0._Z32group_norm_nhwc_fwd_scale_kernelI11Bf16IOBf16WLi196EEv26Group_norm_nhwc_fwd_params,"a",@progbits
	.sectionflags	@""
	.align	4
.nv.constant0._Z32group_norm_nhwc_fwd_scale_kernelI11Bf16IOBf16WLi196EEv26Group_norm_nhwc_fwd_params:
	.zero		688


//--------------------- .nv.constant0._Z32group_norm_nhwc_fwd_scale_kernelI11Bf16IOBf16WLi168EEv26Group_norm_nhwc_fwd_params --------------------------
	.section	.nv.constant0._Z32group_norm_nhwc_fwd_scale_kernelI11Bf16IOBf16WLi168EEv26Group_norm_nhwc_fwd_params,"a",@progbits
	.sectionflags	@""
	.align	4
.nv.constant0._Z32group_norm_nhwc_fwd_scale_kernelI11Bf16IOBf16WLi168EEv26Group_norm_nhwc_fwd_params:
	.zero		688


//--------------------- .nv.constant0._Z32group_norm_nhwc_fwd_scale_kernelI11Bf16IOBf16WLi64EEv26Group_norm_nhwc_fwd_params --------------------------
	.section	.nv.constant0._Z32group_norm_nhwc_fwd_scale_kernelI11Bf16IOBf16WLi64EEv26Group_norm_nhwc_fwd_params,"a",@progbits
	.sectionflags	@""
	.align	4
.nv.constant0._Z32group_norm_nhwc_fwd_scale_kernelI11Bf16IOBf16WLi64EEv26Group_norm_nhwc_fwd_params:
	.zero		688


//--------------------- .nv.constant0._Z32group_norm_nhwc_fwd_scale_kernelI11Bf16IOBf16WLi128EEv26Group_norm_nhwc_fwd_params --------------------------
	.section	.nv.constant0._Z32group_norm_nhwc_fwd_scale_kernelI11Bf16IOBf16WLi128EEv26Group_norm_nhwc_fwd_params,"a",@progbits
	.sectionflags	@""
	.align	4
.nv.constant0._Z32group_norm_nhwc_fwd_scale_kernelI11Bf16IOBf16WLi128EEv26Group_norm_nhwc_fwd_params:
	.zero		688


//--------------------- .nv.constant0._Z32group_norm_nhwc_fwd_scale_kernelI11Bf16IOBf16WLi192EEv26Group_norm_nhwc_fwd_params --------------------------
	.section	.nv.constant0._Z32group_norm_nhwc_fwd_scale_kernelI11Bf16IOBf16WLi192EEv26Group_norm_nhwc_fwd_params,"a",@progbits
	.sectionflags	@""
	.align	4
.nv.constant0._Z32group_norm_nhwc_fwd_scale_kernelI11Bf16IOBf16WLi192EEv26Group_norm_nhwc_fwd_params:
	.zero		688


//--------------------- .nv.constant0._Z32group_norm_nhwc_fwd_scale_kernelI11Bf16IOBf16WLi448EEv26Group_norm_nhwc_fwd_params --------------------------
	.section	.nv.constant0._Z32group_norm_nhwc_fwd_scale_kernelI11Bf16IOBf16WLi448EEv26Group_norm_nhwc_fwd_params,"a",@progbits
	.sectionflags	@""
	.align	4
.nv.constant0._Z32group_norm_nhwc_fwd_scale_kernelI11Bf16IOBf16WLi448EEv26Group_norm_nhwc_fwd_params:
	.zero		688


//--------------------- .nv.constant0._Z32group_norm_nhwc_fwd_scale_kernelI11Bf16IOBf16WLi256EEv26Group_norm_nhwc_fwd_params --------------------------
	.section	.nv.constant0._Z32group_norm_nhwc_fwd_scale_kernelI11Bf16IOBf16WLi256EEv26Group_norm_nhwc_fwd_params,"a",@progbits
	.sectionflags	@""
	.align	4
.nv.constant0._Z32group_norm_nhwc_fwd_scale_kernelI11Bf16IOBf16WLi256EEv26Group_norm_nhwc_fwd_params:
	.zero		688


//--------------------- .nv.constant0._Z32group_norm_nhwc_fwd_scale_kernelI11Bf16IOBf16WLi120EEv26Group_norm_nhwc_fwd_params --------------------------
	.section	.nv.constant0._Z32group_norm_nhwc_fwd_scale_kernelI11Bf16IOBf16WLi120EEv26Group_norm_nhwc_fwd_params,"a",@progbits
	.sectionflags	@""
	.align	4
.nv.constant0._Z32group_norm_nhwc_fwd_scale_kernelI11Bf16IOBf16WLi120EEv26Group_norm_nhwc_fwd_params:
	.zero		688


//--------------------- .nv.constant0._Z32group_norm_nhwc_fwd_scale_kernelI11Bf16IOBf16WLi140EEv26Group_norm_nhwc_fwd_params --------------------------
	.section	.nv.constant0._Z32group_norm_nhwc_fwd_scale_kernelI11Bf16IOBf16WLi140EEv26Group_norm_nhwc_fwd_params,"a",@progbits
	.sectionflags	@""
	.align	4
.nv.constant0._Z32group_norm_nhwc_fwd_scale_kernelI11Bf16IOBf16WLi140EEv26Group_norm_nhwc_fwd_params:
	.zero		688


//--------------------- .nv.constant0._Z32group_norm_nhwc_fwd_scale_kernelI11Bf16IOBf16WLi160EEv26Group_norm_nhwc_fwd_params --------------------------
	.section	.nv.constant0._Z32group_norm_nhwc_fwd_scale_kernelI11Bf16IOBf16WLi160EEv26Group_norm_nhwc_fwd_params,"a",@progbits
	.sectionflags	@""
	.align	4
.nv.constant0._Z32group_norm_nhwc_fwd_scale_kernelI11Bf16IOBf16WLi160EEv26Group_norm_nhwc_fwd_params:
	.zero		688


//--------------------- .nv.constant0._Z32group_norm_nhwc_fwd_scale_kernelI11Bf16IOFp16WLi196EEv26Group_norm_nhwc_fwd_params --------------------------
	.section	.nv.constant0._Z32group_norm_nhwc_fwd_scale_kernelI11Bf16IOFp16WLi196EEv26Group_norm_nhwc_fwd_params,"a",@progbits
	.sectionflags	@""
	.align	4
.nv.constant0._Z32group_norm_nhwc_fwd_scale_kernelI11Bf16IOFp16WLi196EEv26Group_norm_nhwc_fwd_params:
	.zero		688


//--------------------- .nv.constant0._Z32group_norm_nhwc_fwd_scale_kernelI11Bf16IOFp16WLi168EEv26Group_norm_nhwc_fwd_params --------------------------
	.section	.nv.constant0._Z32group_norm_nhwc_fwd_scale_kernelI11Bf16IOFp16WLi168EEv26Group_norm_nhwc_fwd_params,"a",@progbits
	.sectionflags	@""
	.align	4
.nv.constant0._Z32group_norm_nhwc_fwd_scale_kernelI11Bf16IOFp16WLi168EEv26Group_norm_nhwc_fwd_params:
	.zero		688


//--------------------- .nv.constant0._Z32group_norm_nhwc_fwd_scale_kernelI11Bf16IOFp16WLi64EEv26Group_norm_nhwc_fwd_params --------------------------
	.section	.nv.constant0._Z32group_norm_nhwc_fwd_scale_kernelI11Bf16IOFp16WLi64EEv26Group_norm_nhwc_fwd_params,"a",@progbits
	.sectionflags	@""
	.align	4
.nv.constant0._Z32group_norm_nhwc_fwd_scale_kernelI11Bf16IOFp16WLi64EEv26Group_norm_nhwc_fwd_params:
	.zero		688


//--------------------- .nv.constant0._Z32group_norm_nhwc_fwd_scale_kernelI11Bf16IOFp16WLi128EEv26Group_norm_nhwc_fwd_params --------------------------
	.section	.nv.constant0._Z32group_norm_nhwc_fwd_scale_kernelI11Bf16IOFp16WLi128EEv26Group_norm_nhwc_fwd_params,"a",@progbits
	.sectionflags	@""
	.align	4
.nv.constant0._Z32group_norm_nhwc_fwd_scale_kernelI11Bf16IOFp16WLi128EEv26Group_norm_nhwc_fwd_params:
	.zero		688


//--------------------- .nv.constant0._Z32group_norm_nhwc_fwd_scale_kernelI11Bf16IOFp16WLi192EEv26Group_norm_nhwc_fwd_params --------------------------
	.section	.nv.constant0._Z32group_norm_nhwc_fwd_scale_kernelI11Bf16IOFp16WLi192EEv26Group_norm_nhwc_fwd_params,"a",@progbits
	.sectionflags	@""
	.align	4
.nv.constant0._Z32group_norm_nhwc_fwd_scale_kernelI11Bf16IOFp16WLi192EEv26Group_norm_nhwc_fwd_params:
	.zero		688


//--------------------- .nv.constant0._Z32group_norm_nhwc_fwd_scale_kernelI11Bf16IOFp16WLi448EEv26Group_norm_nhwc_fwd_params --------------------------
	.section	.nv.constant0._Z32group_norm_nhwc_fwd_scale_kernelI11Bf16IOFp16WLi448EEv26Group_norm_nhwc_fwd_params,"a",@progbits
	.sectionflags	@""
	.align	4
.nv.constant0._Z32group_norm_nhwc_fwd_scale_kernelI11Bf16IOFp16WLi448EEv26Group_norm_nhwc_fwd_params:
	.zero		688


//--------------------- .nv.constant0._Z32group_norm_nhwc_fwd_scale_kernelI11Bf16IOFp16WLi256EEv26Group_norm_nhwc_fwd_params --------------------------
	.section	.nv.constant0._Z32group_norm_nhwc_fwd_scale_kernelI11Bf16IOFp16WLi256EEv26Group_norm_nhwc_fwd_params,"a",@progbits
	.sectionflags	@""
	.align	4
.nv.constant0._Z32group_norm_nhwc_fwd_scale_kernelI11Bf16IOFp16WLi256EEv26Group_norm_nhwc_fwd_params:
	.zero		688


//--------------------- .nv.constant0._Z32group_norm_nhwc_fwd_scale_kernelI11Bf16IOFp16WLi120EEv26Group_norm_nhwc_fwd_params --------------------------
	.section	.nv.constant0._Z32group_norm_nhwc_fwd_scale_kernelI11Bf16IOFp16WLi120EEv26Group_norm_nhwc_fwd_params,"a",@progbits
	.sectionflags	@""
	.align	4
.nv.constant0._Z32group_norm_nhwc_fwd_scale_kernelI11Bf16IOFp16WLi120EEv26Group_norm_nhwc_fwd_params:
	.zero		688


//--------------------- .nv.constant0._Z32group_norm_nhwc_fwd_scale_kernelI11Bf16IOFp16WLi140EEv26Group_norm_nhwc_fwd_params --------------------------
	.section	.nv.constant0._Z32group_norm_nhwc_fwd_scale_kernelI11Bf16IOFp16WLi140EEv26Group_norm_nhwc_fwd_params,"a",@progbits
	.sectionflags	@""
	.align	4
.nv.constant0._Z32group_norm_nhwc_fwd_scale_kernelI11Bf16IOFp16WLi140EEv26Group_norm_nhwc_fwd_params:
	.zero		688


//--------------------- .nv.constant0._Z32group_norm_nhwc_fwd_scale_kernelI11Bf16IOFp16WLi160EEv26Group_norm_nhwc_fwd_params --------------------------
	.section	.nv.constant0._Z32group_norm_nhwc_fwd_scale_kernelI11Bf16IOFp16WLi160EEv26Group_norm_nhwc_fwd_params,"a",@progbits
	.sectionflags	@""
	.align	4
.nv.constant0._Z32group_norm_nhwc_fwd_scale_kernelI11Bf16IOFp16WLi160EEv26Group_norm_nhwc_fwd_params:
	.zero		688


//--------------------- .nv.constant0._Z32group_norm_nhwc_fwd_scale_kernelI11Fp16IOFp32WLi196EEv26Group_norm_nhwc_fwd_params --------------------------
	.section	.nv.constant0._Z32group_norm_nhwc_fwd_scale_kernelI11Fp16IOFp32WLi196EEv26Group_norm_nhwc_fwd_params,"a",@progbits
	.sectionflags	@""
	.align	4
.nv.constant0._Z32group_norm_nhwc_fwd_scale_kernelI11Fp16IOFp32WLi196EEv26Group_norm_nhwc_fwd_params:
	.zero		688


//--------------------- .nv.constant0._Z32group_norm_nhwc_fwd_scale_kernelI11Fp16IOFp32WLi168EEv26Group_norm_nhwc_fwd_params --------------------------
	.section	.nv.constant0._Z32group_norm_nhwc_fwd_scale_kernelI11Fp16IOFp32WLi168EEv26Group_norm_nhwc_fwd_params,"a",@progbits
	.sectionflags	@""
	.align	4
.nv.constant0._Z32group_norm_nhwc_fwd_scale_kernelI11Fp16IOFp32WLi168EEv26Group_norm_nhwc_fwd_params:
	.zero		688


//--------------------- .nv.constant0._Z32group_norm_nhwc_fwd_scale_kernelI11Fp16IOFp32WLi64EEv26Group_norm_nhwc_fwd_params --------------------------
	.section	.nv.constant0._Z32group_norm_nhwc_fwd_scale_kernelI11Fp16IOFp32WLi64EEv26Group_norm_nhwc_fwd_params,"a",@progbits
	.sectionflags	@""
	.align	4
.nv.constant0._Z32group_norm_nhwc_fwd_scale_kernelI11Fp16IOFp32WLi64EEv26Group_norm_nhwc_fwd_params:
	.zero		688


//--------------------- .nv.constant0._Z32group_norm_nhwc_fwd_scale_kernelI11Fp16IOFp32WLi128EEv26Group_norm_nhwc_fwd_params --------------------------
	.section	.nv.constant0._Z32group_norm_nhwc_fwd_scale_kernelI11Fp16IOFp32WLi128EEv26Group_norm_nhwc_fwd_params,"a",@progbits
	.sectionflags	@""
	.align	4
.nv.constant0._Z32group_norm_nhwc_fwd_scale_kernelI11Fp16IOFp32WLi128EEv26Group_norm_nhwc_fwd_params:
	.zero		688


//--------------------- .nv.constant0._Z32group_norm_nhwc_fwd_scale_kernelI11Fp16IOFp32WLi192EEv26Group_norm_nhwc_fwd_params --------------------------
	.section	.nv.constant0._Z32group_norm_nhwc_fwd_scale_kernelI11Fp16IOFp32WLi192EEv26Group_norm_nhwc_fwd_params,"a",@progbits
	.sectionflags	@""
	.align	4
.nv.constant0._Z32group_norm_nhwc_fwd_scale_kernelI11Fp16IOFp32WLi192EEv26Group_norm_nhwc_fwd_params:
	.zero		688


//--------------------- .nv.constant0._Z32group_norm_nhwc_fwd_scale_kernelI11Fp16IOFp32WLi448EEv26Group_norm_nhwc_fwd_params --------------------------
	.section	.nv.constant0._Z32group_norm_nhwc_fwd_scale_kernelI11Fp16IOFp32WLi448EEv26Group_norm_nhwc_fwd_params,"a",@progbits
	.sectionflags	@""
	.align	4
.nv.constant0._Z32group_norm_nhwc_fwd_scale_kernelI11Fp16IOFp32WLi448EEv26Group_norm_nhwc_fwd_params:
	.zero		688


//--------------------- .nv.constant0._Z32group_norm_nhwc_fwd_scale_kernelI11Fp16IOFp32WLi256EEv26Group_norm_nhwc_fwd_params --------------------------
	.section	.nv.constant0._Z32group_norm_nhwc_fwd_scale_kernelI11Fp16IOFp32WLi256EEv26Group_norm_nhwc_fwd_params,"a",@progbits
	.sectionflags	@""
	.align	4
.nv.constant0._Z32group_norm_nhwc_fwd_scale_kernelI11Fp16IOFp32WLi256EEv26Group_norm_nhwc_fwd_params:
	.zero		688


//--------------------- .nv.constant0._Z32group_norm_nhwc_fwd_scale_kernelI11Fp16IOFp32WLi120EEv26Group_norm_nhwc_fwd_params --------------------------
	.section	.nv.constant0._Z32group_norm_nhwc_fwd_scale_kernelI11Fp16IOFp32WLi120EEv26Group_norm_nhwc_fwd_params,"a",@progbits
	.sectionflags	@""
	.align	4
.nv.constant0._Z32group_norm_nhwc_fwd_scale_kernelI11Fp16IOFp32WLi120EEv26Group_norm_nhwc_fwd_params:
	.zero		688


//--------------------- .nv.constant0._Z32group_norm_nhwc_fwd_scale_kernelI11Fp16IOFp32WLi140EEv26Group_norm_nhwc_fwd_params --------------------------
	.section	.nv.constant0._Z32group_norm_nhwc_fwd_scale_kernelI11Fp16IOFp32WLi140EEv26Group_norm_nhwc_fwd_params,"a",@progbits
	.sectionflags	@""
	.align	4
.nv.constant0._Z32group_norm_nhwc_fwd_scale_kernelI11Fp16IOFp32WLi140EEv26Group_norm_nhwc_fwd_params:
	.zero		688


//--------------------- .nv.constant0._Z32group_norm_nhwc_fwd_scale_kernelI11Fp16IOFp32WLi160EEv26Group_norm_nhwc_fwd_params --------------------------
	.section	.nv.constant0._Z32group_norm_nhwc_fwd_scale_kernelI11Fp16IOFp32WLi160EEv26Group_norm_nhwc_fwd_params,"a",@progbits
	.sectionflags	@""
	.align	4
.nv.constant0._Z32group_norm_nhwc_fwd_scale_kernelI11Fp16IOFp32WLi160EEv26Group_norm_nhwc_fwd_params:
	.zero		688


//--------------------- .nv.constant0._Z32group_norm_nhwc_fwd_scale_kernelI11Fp16IOBf16WLi196EEv26Group_norm_nhwc_fwd_params --------------------------
	.section	.nv.constant0._Z32group_norm_nhwc_fwd_scale_kernelI11Fp16IOBf16WLi196EEv26Group_norm_nhwc_fwd_params,"a",@progbits
	.sectionflags	@""
	.align	4
.nv.constant0._Z32group_norm_nhwc_fwd_scale_kernelI11Fp16IOBf16WLi196EEv26Group_norm_nhwc_fwd_params:
	.zero		688


//--------------------- .nv.constant0._Z32group_norm_nhwc_fwd_scale_kernelI11Fp16IOBf16WLi168EEv26Group_norm_nhwc_fwd_params --------------------------
	.section	.nv.constant0._Z32group_norm_nhwc_fwd_scale_kernelI11Fp16IOBf16WLi168EEv26Group_norm_nhwc_fwd_params,"a",@progbits
	.sectionflags	@""
	.align	4
.nv.constant0._Z32group_norm_nhwc_fwd_scale_kernelI11Fp16IOBf16WLi168EEv26Group_norm_nhwc_fwd_params:
	.zero		688


//--------------------- .nv.constant0._Z32group_norm_nhwc_fwd_scale_kernelI11Fp16IOBf16WLi64EEv26Group_norm_nhwc_fwd_params --------------------------
	.section	.nv.constant0._Z32group_norm_nhwc_fwd_scale_kernelI11Fp16IOBf16WLi64EEv26Group_norm_nhwc_fwd_params,"a",@progbits
	.sectionflags	@""
	.align	4
.nv.constant0._Z32group_norm_nhwc_fwd_scale_kernelI11Fp16IOBf16WLi64EEv26Group_norm_nhwc_fwd_params:
	.zero		688


//--------------------- .nv.constant0._Z32group_norm_nhwc_fwd_scale_kernelI11Fp16IOBf16WLi128EEv26Group_norm_nhwc_fwd_params --------------------------
	.section	.nv.constant0._Z32group_norm_nhwc_fwd_scale_kernelI11Fp16IOBf16WLi128EEv26Group_norm_nhwc_fwd_params,"a",@progbits
	.sectionflags	@""
	.align	4
.nv.constant0._Z32group_norm_nhwc_fwd_scale_kernelI11Fp16IOBf16WLi128EEv26Group_norm_nhwc_fwd_params:
	.zero		688


//--------------------- .nv.constant0._Z32group_norm_nhwc_fwd_scale_kernelI11Fp16IOBf16WLi192EEv26Group_norm_nhwc_fwd_params --------------------------
	.section	.nv.constant0._Z32group_norm_nhwc_fwd_scale_kernelI11Fp16IOBf16WLi192EEv26Group_norm_nhwc_fwd_params,"a",@progbits
	.sectionflags	@""
	.align	4
.nv.constant0._Z32group_norm_nhwc_fwd_scale_kernelI11Fp16IOBf16WLi192EEv26Group_norm_nhwc_fwd_params:
	.zero		688


//--------------------- .nv.constant0._Z32group_norm_nhwc_fwd_scale_kernelI11Fp16IOBf16WLi448EEv26Group_norm_nhwc_fwd_params --------------------------
	.section	.nv.constant0._Z32group_norm_nhwc_fwd_scale_kernelI11Fp16IOBf16WLi448EEv26Group_norm_nhwc_fwd_params,"a",@progbits
	.sectionflags	@""
	.align	4
.nv.constant0._Z32group_norm_nhwc_fwd_scale_kernelI11Fp16IOBf16WLi448EEv26Group_norm_nhwc_fwd_params:
	.zero		688


//--------------------- .nv.constant0._Z32group_norm_nhwc_fwd_scale_kernelI11Fp16IOBf16WLi256EEv26Group_norm_nhwc_fwd_params --------------------------
	.section	.nv.constant0._Z32group_norm_nhwc_fwd_scale_kernelI11Fp16IOBf16WLi256EEv26Group_norm_nhwc_fwd_params,"a",@progbits
	.sectionflags	@""
	.align	4
.nv.constant0._Z32group_norm_nhwc_fwd_scale_kernelI11Fp16IOBf16WLi256EEv26Group_norm_nhwc_fwd_params:
	.zero		688


//--------------------- .nv.constant0._Z32group_norm_nhwc_fwd_scale_kernelI11Fp16IOBf16WLi120EEv26Group_norm_nhwc_fwd_params --------------------------
	.section	.nv.constant0._Z32group_norm_nhwc_fwd_scale_kernelI11Fp16IOBf16WLi120EEv26Group_norm_nhwc_fwd_params,"a",@progbits
	.sectionflags	@""
	.align	4
.nv.constant0._Z32group_norm_nhwc_fwd_scale_kernelI11Fp16IOBf16WLi120EEv26Group_norm_nhwc_fwd_params:
	.zero		688


//--------------------- .nv.constant0._Z32group_norm_nhwc_fwd_scale_kernelI11Fp16IOBf16WLi140EEv26Group_norm_nhwc_fwd_params --------------------------
	.section	.nv.constant0._Z32group_norm_nhwc_fwd_scale_kernelI11Fp16IOBf16WLi140EEv26Group_norm_nhwc_fwd_params,"a",@progbits
	.sectionflags	@""
	.align	4
.nv.constant0._Z32group_norm_nhwc_fwd_scale_kernelI11Fp16IOBf16WLi140EEv26Group_norm_nhwc_fwd_params:
	.zero		688


//--------------------- .nv.constant0._Z32group_norm_nhwc_fwd_scale_kernelI11Fp16IOBf16WLi160EEv26Group_norm_nhwc_fwd_params --------------------------
	.section	.nv.constant0._Z32group_norm_nhwc_fwd_scale_kernelI11Fp16IOBf16WLi160EEv26Group_norm_nhwc_fwd_params,"a",@progbits
	.sectionflags	@""
	.align	4
.nv.constant0._Z32group_norm_nhwc_fwd_scale_kernelI11Fp16IOBf16WLi160EEv26Group_norm_nhwc_fwd_params:
	.zero		688


//--------------------- .nv.constant0._Z32group_norm_nhwc_fwd_scale_kernelI11Fp16IOFp16WLi196EEv26Group_norm_nhwc_fwd_params --------------------------
	.section	.nv.constant0._Z32group_norm_nhwc_fwd_scale_kernelI11Fp16IOFp16WLi196EEv26Group_norm_nhwc_fwd_params,"a",@progbits
	.sectionflags	@""
	.align	4
.nv.constant0._Z32group_norm_nhwc_fwd_scale_kernelI11Fp16IOFp16WLi196EEv26Group_norm_nhwc_fwd_params:
	.zero		688


//--------------------- .nv.constant0._Z32group_norm_nhwc_fwd_scale_kernelI11Fp16IOFp16WLi168EEv26Group_norm_nhwc_fwd_params --------------------------
	.section	.nv.constant0._Z32group_norm_nhwc_fwd_scale_kernelI11Fp16IOFp16WLi168EEv26Group_norm_nhwc_fwd_params,"a",@progbits
	.sectionflags	@""
	.align	4
.nv.constant0._Z32group_norm_nhwc_fwd_scale_kernelI11Fp16IOFp16WLi168EEv26Group_norm_nhwc_fwd_params:
	.zero		688


//--------------------- .nv.constant0._Z32group_norm_nhwc_fwd_scale_kernelI11Fp16IOFp16WLi64EEv26Group_norm_nhwc_fwd_params --------------------------
	.section	.nv.constant0._Z32group_norm_nhwc_fwd_scale_kernelI11Fp16IOFp16WLi64EEv26Group_norm_nhwc_fwd_params,"a",@progbits
	.sectionflags	@""
	.align	4
.nv.constant0._Z32group_norm_nhwc_fwd_scale_kernelI11Fp16IOFp16WLi64EEv26Group_norm_nhwc_fwd_params:
	.zero		688


//--------------------- .nv.constant0._Z32group_norm_nhwc_fwd_scale_kernelI11Fp16IOFp16WLi128EEv26Group_norm_nhwc_fwd_params --------------------------
	.section	.nv.constant0._Z32group_norm_nhwc_fwd_scale_kernelI11Fp16IOFp16WLi128EEv26Group_norm_nhwc_fwd_params,"a",@progbits
	.sectionflags	@""
	.align	4
.nv.constant0._Z32group_norm_nhwc_fwd_scale_kernelI11Fp16IOFp16WLi128EEv26Group_norm_nhwc_fwd_params:
	.zero		688


//--------------------- .nv.constant0._Z32group_norm_nhwc_fwd_scale_kernelI11Fp16IOFp16WLi192EEv26Group_norm_nhwc_fwd_params --------------------------
	.section	.nv.constant0._Z32group_norm_nhwc_fwd_scale_kernelI11Fp16IOFp16WLi192EEv26Group_norm_nhwc_fwd_params,"a",@progbits
	.sectionflags	@""
	.align	4
.nv.constant0._Z32group_norm_nhwc_fwd_scale_kernelI11Fp16IOFp16WLi192EEv26Group_norm_nhwc_fwd_params:
	.zero		688


//--------------------- .nv.constant0._Z32group_norm_nhwc_fwd_scale_kernelI11Fp16IOFp16WLi448EEv26Group_norm_nhwc_fwd_params --------------------------
	.section	.nv.constant0._Z32group_norm_nhwc_fwd_scale_kernelI11Fp16IOFp16WLi448EEv26Group_norm_nhwc_fwd_params,"a",@progbits
	.sectionflags	@""
	.align	4
.nv.constant0._Z32group_norm_nhwc_fwd_scale_kernelI11Fp16IOFp16WLi448EEv26Group_norm_nhwc_fwd_params:
	.zero		688


//--------------------- .nv.constant0._Z32group_norm_nhwc_fwd_scale_kernelI11Fp16IOFp16WLi256EEv26Group_norm_nhwc_fwd_params --------------------------
	.section	.nv.constant0._Z32group_norm_nhwc_fwd_scale_kernelI11Fp16IOFp16WLi256EEv26Group_norm_nhwc_fwd_params,"a",@progbits
	.sectionflags	@""
	.align	4
.nv.constant0._Z32group_norm_nhwc_fwd_scale_kernelI11Fp16IOFp16WLi256EEv26Group_norm_nhwc_fwd_params:
	.zero		688


//--------------------- .nv.constant0._Z32group_norm_nhwc_fwd_scale_kernelI11Fp16IOFp16WLi120EEv26Group_norm_nhwc_fwd_params --------------------------
	.section	.nv.constant0._Z32group_norm_nhwc_fwd_scale_kernelI11Fp16IOFp16WLi120EEv26Group_norm_nhwc_fwd_params,"a",@progbits
	.sectionflags	@""
	.align	4
.nv.constant0._Z32group_norm_nhwc_fwd_scale_kernelI11Fp16IOFp16WLi120EEv26Group_norm_nhwc_fwd_params:
	.zero		688


//--------------------- .nv.constant0._Z32group_norm_nhwc_fwd_scale_kernelI11Fp16IOFp16WLi140EEv26Group_norm_nhwc_fwd_params --------------------------
	.section	.nv.constant0._Z32group_norm_nhwc_fwd_scale_kernelI11Fp16IOFp16WLi140EEv26Group_norm_nhwc_fwd_params,"a",@progbits
	.sectionflags	@""
	.align	4
.nv.constant0._Z32group_norm_nhwc_fwd_scale_kernelI11Fp16IOFp16WLi140EEv26Group_norm_nhwc_fwd_params:
	.zero		688


//--------------------- .nv.constant0._Z32group_norm_nhwc_fwd_scale_kernelI11Fp16IOFp16WLi160EEv26Group_norm_nhwc_fwd_params --------------------------
	.section	.nv.constant0._Z32group_norm_nhwc_fwd_scale_kernelI11Fp16IOFp16WLi160EEv26Group_norm_nhwc_fwd_params,"a",@progbits
	.sectionflags	@""
	.align	4
.nv.constant0._Z32group_norm_nhwc_fwd_scale_kernelI11Fp16IOFp16WLi160EEv26Group_norm_nhwc_fwd_params:
	.zero		688


//--------------------- .nv.constant0._Z30group_norm_nhwc_fwd_sum_kernelI11Fp32IOFp32WLi196EEv26Group_norm_nhwc_fwd_params --------------------------
	.section	.nv.constant0._Z30group_norm_nhwc_fwd_sum_kernelI11Fp32IOFp32WLi196EEv26Group_norm_nhwc_fwd_params,"a",@progbits
	.sectionflags	@""
	.align	4
.nv.constant0._Z30group_norm_nhwc_fwd_sum_kernelI11Fp32IOFp32WLi196EEv26Group_norm_nhwc_fwd_params:
	.zero		688


//--------------------- .nv.constant0._Z30group_norm_nhwc_fwd_sum_kernelI11Fp32IOFp32WLi168EEv26Group_norm_nhwc_fwd_params --------------------------
	.section	.nv.constant0._Z30group_norm_nhwc_fwd_sum_kernelI11Fp32IOFp32WLi168EEv26Group_norm_nhwc_fwd_params,"a",@progbits
	.sectionflags	@""
	.align	4
.nv.constant0._Z30group_norm_nhwc_fwd_sum_kernelI11Fp32IOFp32WLi168EEv26Group_norm_nhwc_fwd_params:
	.zero		688


//--------------------- .nv.constant0._Z30group_norm_nhwc_fwd_sum_kernelI11Fp32IOFp32WLi64EEv26Group_norm_nhwc_fwd_params --------------------------
	.section	.nv.constant0._Z30group_norm_nhwc_fwd_sum_kernelI11Fp32IOFp32WLi64EEv26Group_norm_nhwc_fwd_params,"a",@progbits
	.sectionflags	@""
	.align	4
.nv.constant0._Z30group_norm_nhwc_fwd_sum_kernelI11Fp32IOFp32WLi64EEv26Group_norm_nhwc_fwd_params:
	.zero		688


//--------------------- .nv.constant0._Z30group_norm_nhwc_fwd_sum_kernelI11Fp32IOFp32WLi128EEv26Group_norm_nhwc_fwd_params --------------------------
	.section	.nv.constant0._Z30group_norm_nhwc_fwd_sum_kernelI11Fp32IOFp32WLi128EEv26Group_norm_nhwc_fwd_params,"a",@progbits
	.sectionflags	@""
	.align	4
.nv.constant0._Z30group_norm_nhwc_fwd_sum_kernelI11Fp32IOFp32WLi128EEv26Group_norm_nhwc_fwd_params:
	.zero		688


//--------------------- .nv.constant0._Z30group_norm_nhwc_fwd_sum_kernelI11Fp32IOFp32WLi192EEv26Group_norm_nhwc_fwd_params --------------------------
	.section	.nv.constant0._Z30group_norm_nhwc_fwd_sum_kernelI11Fp32IOFp32WLi192EEv26Group_norm_nhwc_fwd_params,"a",@progbits
	.sectionflags	@""
	.align	4
.nv.constant0._Z30group_norm_nhwc_fwd_sum_kernelI11Fp32IOFp32WLi192EEv26Group_norm_nhwc_fwd_params:
	.zero		688


//--------------------- .nv.constant0._Z30group_norm_nhwc_fwd_sum_kernelI11Fp32IOFp32WLi448EEv26Group_norm_nhwc_fwd_params --------------------------
	.section	.nv.constant0._Z30group_norm_nhwc_fwd_sum_kernelI11Fp32IOFp32WLi448EEv26Group_norm_nhwc_fwd_params,"a",@progbits
	.sectionflags	@""
	.align	4
.nv.constant0._Z30group_norm_nhwc_fwd_sum_kernelI11Fp32IOFp32WLi448EEv26Group_norm_nhwc_fwd_params:
	.zero		688


//--------------------- .nv.constant0._Z30group_norm_nhwc_fwd_sum_kernelI11Fp32IOFp32WLi256EEv26Group_norm_nhwc_fwd_params --------------------------
	.section	.nv.constant0._Z30group_norm_nhwc_fwd_sum_kernelI11Fp32IOFp32WLi256EEv26Group_norm_nhwc_fwd_params,"a",@progbits
	.sectionflags	@""
	.align	4
.nv.constant0._Z30group_norm_nhwc_fwd_sum_kernelI11Fp32IOFp32WLi256EEv26Group_norm_nhwc_fwd_params:
	.zero		688


//--------------------- .nv.constant0._Z30group_norm_nhwc_fwd_sum_kernelI11Fp32IOFp32WLi120EEv26Group_norm_nhwc_fwd_params --------------------------
	.section	.nv.constant0._Z30group_norm_nhwc_fwd_sum_kernelI11Fp32IOFp32WLi120EEv26Group_norm_nhwc_fwd_params,"a",@progbits
	.sectionflags	@""
	.align	4
.nv.constant0._Z30group_norm_nhwc_fwd_sum_kernelI11Fp32IOFp32WLi120EEv26Group_norm_nhwc_fwd_params:
	.zero		688


//--------------------- .nv.constant0._Z30group_norm_nhwc_fwd_sum_kernelI11Fp32IOFp32WLi140EEv26Group_norm_nhwc_fwd_params --------------------------
	.section	.nv.constant0._Z30group_norm_nhwc_fwd_sum_kernelI11Fp32IOFp32WLi140EEv26Group_norm_nhwc_fwd_params,"a",@progbits
	.sectionflags	@""
	.align	4
.nv.constant0._Z30group_norm_nhwc_fwd_sum_kernelI11Fp32IOFp32WLi140EEv26Group_norm_nhwc_fwd_params:
	.zero		688


//--------------------- .nv.constant0._Z30group_norm_nhwc_fwd_sum_kernelI11Fp32IOFp32WLi160EEv26Group_norm_nhwc_fwd_params --------------------------
	.section	.nv.constant0._Z30group_norm_nhwc_fwd_sum_kernelI11Fp32IOFp32WLi160EEv26Group_norm_nhwc_fwd_params,"a",@progbits
	.sectionflags	@""
	.align	4
.nv.constant0._Z30group_norm_nhwc_fwd_sum_kernelI11Fp32IOFp32WLi160EEv26Group_norm_nhwc_fwd_params:
	.zero		688


//--------------------- .nv.constant0._Z30group_norm_nhwc_fwd_sum_kernelI11Fp32IOBf16WLi196EEv26Group_norm_nhwc_fwd_params --------------------------
	.section	.nv.constant0._Z30group_norm_nhwc_fwd_sum_kernelI11Fp32IOBf16WLi196EEv26Group_norm_nhwc_fwd_params,"a",@progbits
	.sectionflags	@""
	.align	4
.nv.constant0._Z30group_norm_nhwc_fwd_sum_kernelI11Fp32IOBf16WLi196EEv26Group_norm_nhwc_fwd_params:
	.zero		688


//--------------------- .nv.constant0._Z30group_norm_nhwc_fwd_sum_kernelI11Fp32IOBf16WLi168EEv26Group_norm_nhwc_fwd_params --------------------------
	.section	.nv.constant0._Z30group_norm_nhwc_fwd_sum_kernelI11Fp32IOBf16WLi168EEv26Group_norm_nhwc_fwd_params,"a",@progbits
	.sectionflags	@""
	.align	4
.nv.constant0._Z30group_norm_nhwc_fwd_sum_kernelI11Fp32IOBf16WLi168EEv26Group_norm_nhwc_fwd_params:
	.zero		688


//--------------------- .nv.constant0._Z30group_norm_nhwc_fwd_sum_kernelI11Fp32IOBf16WLi64EEv26Group_norm_nhwc_fwd_params --------------------------
	.section	.nv.constant0._Z30group_norm_nhwc_fwd_sum_kernelI11Fp32IOBf16WLi64EEv26Group_norm_nhwc_fwd_params,"a",@progbits
	.sectionflags	@""
	.align	4
.nv.constant0._Z30group_norm_nhwc_fwd_sum_kernelI11Fp32IOBf16WLi64EEv26Group_norm_nhwc_fwd_params:
	.zero		688


//--------------------- .nv.constant0._Z30group_norm_nhwc_fwd_sum_kernelI11Fp32IOBf16WLi128EEv26Group_norm_nhwc_fwd_params --------------------------
	.section	.nv.constant0._Z30group_norm_nhwc_fwd_sum_kernelI11Fp32IOBf16WLi128EEv26Group_norm_nhwc_fwd_params,"a",@progbits
	.sectionflags	@""
	.align	4
.nv.constant0._Z30group_norm_nhwc_fwd_sum_kernelI11Fp32IOBf16WLi128EEv26Group_norm_nhwc_fwd_params:
	.zero		688


//--------------------- .nv.constant0._Z30group_norm_nhwc_fwd_sum_kernelI11Fp32IOBf16WLi192EEv26Group_norm_nhwc_fwd_params --------------------------
	.section	.nv.constant0._Z30group_norm_nhwc_fwd_sum_kernelI11Fp32IOBf16WLi192EEv26Group_norm_nhwc_fwd_params,"a",@progbits
	.sectionflags	@""
	.align	4
.nv.constant0._Z30group_norm_nhwc_fwd_sum_kernelI11Fp32IOBf16WLi192EEv26Group_norm_nhwc_fwd_params:
	.zero		688


//--------------------- .nv.constant0._Z30group_norm_nhwc_fwd_sum_kernelI11Fp32IOBf16WLi448EEv26Group_norm_nhwc_fwd_params --------------------------
	.section	.nv.constant0._Z30group_norm_nhwc_fwd_sum_kernelI11Fp32IOBf16WLi448EEv26Group_norm_nhwc_fwd_params,"a",@progbits
	.sectionflags	@""
	.align	4
.nv.constant0._Z30group_norm_nhwc_fwd_sum_kernelI11Fp32IOBf16WLi448EEv26Group_norm_nhwc_fwd_params:
	.zero		688


//--------------------- .nv.constant0._Z30group_norm_nhwc_fwd_sum_kernelI11Fp32IOBf16WLi256EEv26Group_norm_nhwc_fwd_params --------------------------
	.section	.nv.constant0._Z30group_norm_nhwc_fwd_sum_kernelI11Fp32IOBf16WLi256EEv26Group_norm_nhwc_fwd_params,"a",@progbits
	.sectionflags	@""
	.align	4
.nv.constant0._Z30group_norm_nhwc_fwd_sum_kernelI11Fp32IOBf16WLi256EEv26Group_norm_nhwc_fwd_params:
	.zero		688


//--------------------- .nv.constant0._Z30group_norm_nhwc_fwd_sum_kernelI11Fp32IOBf16WLi120EEv26Group_norm_nhwc_fwd_params --------------------------
	.section	.nv.constant0._Z30group_norm_nhwc_fwd_sum_kernelI11Fp32IOBf16WLi120EEv26Group_norm_nhwc_fwd_params,"a",@progbits
	.sectionflags	@""
	.align	4
.nv.constant0._Z30group_norm_nhwc_fwd_sum_kernelI11Fp32IOBf16WLi120EEv26Group_norm_nhwc_fwd_params:
	.zero		688


//--------------------- .nv.constant0._Z30group_norm_nhwc_fwd_sum_kernelI11Fp32IOBf16WLi140EEv26Group_norm_nhwc_fwd_params --------------------------
	.section	.nv.constant0._Z30group_norm_nhwc_fwd_sum_kernelI11Fp32IOBf16WLi140EEv26Group_norm_nhwc_fwd_params,"a",@progbits
	.sectionflags	@""
	.align	4
.nv.constant0._Z30group_norm_nhwc_fwd_sum_kernelI11Fp32IOBf16WLi140EEv26Group_norm_nhwc_fwd_params:
	.zero		688


//--------------------- .nv.constant0._Z30group_norm_nhwc_fwd_sum_kernelI11Fp32IOBf16WLi160EEv26Group_norm_nhwc_fwd_params --------------------------
	.section	.nv.constant0._Z30group_norm_nhwc_fwd_sum_kernelI11Fp32IOBf16WLi160EEv26Group_norm_nhwc_fwd_params,"a",@progbits
	.sectionflags	@""
	.align	4
.nv.constant0._Z30group_norm_nhwc_fwd_sum_kernelI11Fp32IOBf16WLi160EEv26Group_norm_nhwc_fwd_params:
	.zero		688


//--------------------- .nv.constant0._Z30group_norm_nhwc_fwd_sum_kernelI11Fp32IOFp16WLi196EEv26Group_norm_nhwc_fwd_params --------------------------
	.section	.nv.constant0._Z30group_norm_nhwc_fwd_sum_kernelI11Fp32IOFp16WLi196EEv26Group_norm_nhwc_fwd_params,"a",@progbits
	.sectionflags	@""
	.align	4
.nv.constant0._Z30group_norm_nhwc_fwd_sum_kernelI11Fp32IOFp16WLi196EEv26Group_norm_nhwc_fwd_params:
	.zero		688


//--------------------- .nv.constant0._Z30group_norm_nhwc_fwd_sum_kernelI11Fp32IOFp16WLi168EEv26Group_norm_nhwc_fwd_params --------------------------
	.section	.nv.constant0._Z30group_norm_nhwc_fwd_sum_kernelI11Fp32IOFp16WLi168EEv26Group_norm_nhwc_fwd_params,"a",@progbits
	.sectionflags	@""
	.align	4
.nv.constant0._Z30group_norm_nhwc_fwd_sum_kernelI11Fp32IOFp16WLi168EEv26Group_norm_nhwc_fwd_params:
	.zero		688


//--------------------- .nv.constant0._Z30group_norm_nhwc_fwd_sum_kernelI11Fp32IOFp16WLi64EEv26Group_norm_nhwc_fwd_params --------------------------
	.section	.nv.constant0._Z30group_norm_nhwc_fwd_sum_kernelI11Fp32IOFp16WLi64EEv26Group_norm_nhwc_fwd_params,"a",@progbits
	.sectionflags	@""
	.align	4
.nv.constant0._Z30group_norm_nhwc_fwd_sum_kernelI11Fp32IOFp16WLi64EEv26Group_norm_nhwc_fwd_params:
	.zero		688


//--------------------- .nv.constant0._Z30group_norm_nhwc_fwd_sum_kernelI11Fp32IOFp16WLi128EEv26Group_norm_nhwc_fwd_params --------------------------
	.section	.nv.constant0._Z30group_norm_nhwc_fwd_sum_kernelI11Fp32IOFp16WLi128EEv26Group_norm_nhwc_fwd_params,"a",@progbits
	.sectionflags	@""
	.align	4
.nv.constant0._Z30group_norm_nhwc_fwd_sum_kernelI11Fp32IOFp16WLi128EEv26Group_norm_nhwc_fwd_params:
	.zero		688


//--------------------- .nv.constant0._Z30group_norm_nhwc_fwd_sum_kernelI11Fp32IOFp16WLi192EEv26Group_norm_nhwc_fwd_params --------------------------
	.section	.nv.constant0._Z30group_norm_nhwc_fwd_sum_kernelI11Fp32IOFp16WLi192EEv26Group_norm_nhwc_fwd_params,"a",@progbits
	.sectionflags	@""
	.align	4
.nv.constant0._Z30group_norm_nhwc_fwd_sum_kernelI11Fp32IOFp16WLi192EEv26Group_norm_nhwc_fwd_params:
	.zero		688


//--------------------- .nv.constant0._Z30group_norm_nhwc_fwd_sum_kernelI11Fp32IOFp16WLi448EEv26Group_norm_nhwc_fwd_params --------------------------
	.section	.nv.constant0._Z30group_norm_nhwc_fwd_sum_kernelI11Fp32IOFp16WLi448EEv26Group_norm_nhwc_fwd_params,"a",@progbits
	.sectionflags	@""
	.align	4
.nv.constant0._Z30group_norm_nhwc_fwd_sum_kernelI11Fp32IOFp16WLi448EEv26Group_norm_nhwc_fwd_params:
	.zero		688


//--------------------- .nv.constant0._Z30group_norm_nhwc_fwd_sum_kernelI11Fp32IOFp16WLi256EEv26Group_norm_nhwc_fwd_params --------------------------
	.section	.nv.constant0._Z30group_norm_nhwc_fwd_sum_kernelI11Fp32IOFp16WLi256EEv26Group_norm_nhwc_fwd_params,"a",@progbits
	.sectionflags	@""
	.align	4
.nv.constant0._Z30group_norm_nhwc_fwd_sum_kernelI11Fp32IOFp16WLi256EEv26Group_norm_nhwc_fwd_params:
	.zero		688


//--------------------- .nv.constant0._Z30group_norm_nhwc_fwd_sum_kernelI11Fp32IOFp16WLi120EEv26Group_norm_nhwc_fwd_params --------------------------
	.section	.nv.constant0._Z30group_norm_nhwc_fwd_sum_kernelI11Fp32IOFp16WLi120EEv26Group_norm_nhwc_fwd_params,"a",@progbits
	.sectionflags	@""
	.align	4
.nv.constant0._Z30group_norm_nhwc_fwd_sum_kernelI11Fp32IOFp16WLi120EEv26Group_norm_nhwc_fwd_params:
	.zero		688


//--------------------- .nv.constant0._Z30group_norm_nhwc_fwd_sum_kernelI11Fp32IOFp16WLi140EEv26Group_norm_nhwc_fwd_params --------------------------
	.section	.nv.constant0._Z30group_norm_nhwc_fwd_sum_kernelI11Fp32IOFp16WLi140EEv26Group_norm_nhwc_fwd_params,"a",@progbits
	.sectionflags	@""
	.align	4
.nv.constant0._Z30group_norm_nhwc_fwd_sum_kernelI11Fp32IOFp16WLi140EEv26Group_norm_nhwc_fwd_params:
	.zero		688


//--------------------- .nv.constant0._Z30group_norm_nhwc_fwd_sum_kernelI11Fp32IOFp16WLi160EEv26Group_norm_nhwc_fwd_params --------------------------
	.section	.nv.constant0._Z30group_norm_nhwc_fwd_sum_kernelI11Fp32IOFp16WLi160EEv26Group_norm_nhwc_fwd_params,"a",@progbits
	.sectionflags	@""
	.align	4
.nv.constant0._Z30group_norm_nhwc_fwd_sum_kernelI11Fp32IOFp16WLi160EEv26Group_norm_nhwc_fwd_params:
	.zero		688


//--------------------- .nv.constant0._Z30group_norm_nhwc_fwd_sum_kernelI11Bf16IOFp32WLi196EEv26Group_norm_nhwc_fwd_params --------------------------
	.section	.nv.constant0._Z30group_norm_nhwc_fwd_sum_kernelI11Bf16IOFp32WLi196EEv26Group_norm_nhwc_fwd_params,"a",@progbits
	.sectionflags	@""
	.align	4
.nv.constant0._Z30group_norm_nhwc_fwd_sum_kernelI11Bf16IOFp32WLi196EEv26Group_norm_nhwc_fwd_params:
	.zero		688


//--------------------- .nv.constant0._Z30group_norm_nhwc_fwd_sum_kernelI11Bf16IOFp32WLi168EEv26Group_norm_nhwc_fwd_params --------------------------
	.section	.nv.constant0._Z30group_norm_nhwc_fwd_sum_kernelI11Bf16IOFp32WLi168EEv26Group_norm_nhwc_fwd_params,"a",@progbits
	.sectionflags	@""
	.align	4
.nv.constant0._Z30group_norm_nhwc_fwd_sum_kernelI11Bf16IOFp32WLi168EEv26Group_norm_nhwc_fwd_params:
	.zero		688


//--------------------- .nv.constant0._Z30group_norm_nhwc_fwd_sum_kernelI11Bf16IOFp32WLi64EEv26Group_norm_nhwc_fwd_params --------------------------
	.section	.nv.constant0._Z30group_norm_nhwc_fwd_sum_kernelI11Bf16IOFp32WLi64EEv26Group_norm_nhwc_fwd_params,"a",@progbits
	.sectionflags	@""
	.align	4
.nv.constant0._Z30group_norm_nhwc_fwd_sum_kernelI11Bf16IOFp32WLi64EEv26Group_norm_nhwc_fwd_params:
	.zero		688


//--------------------- .nv.constant0._Z30group_norm_nhwc_fwd_sum_kernelI11Bf16IOFp32WLi128EEv26Group_norm_nhwc_fwd_params --------------------------
	.section	.nv.constant0._Z30group_norm_nhwc_fwd_sum_kernelI11Bf16IOFp32WLi128EEv26Group_norm_nhwc_fwd_params,"a",@progbits
	.sectionflags	@""
	.align	4
.nv.constant0._Z30group_norm_nhwc_fwd_sum_kernelI11Bf16IOFp32WLi128EEv26Group_norm_nhwc_fwd_params:
	.zero		688


//--------------------- .nv.constant0._Z30group_norm_nhwc_fwd_sum_kernelI11Bf16IOFp32WLi192EEv26Group_norm_nhwc_fwd_params --------------------------
	.section	.nv.constant0._Z30group_norm_nhwc_fwd_sum_kernelI11Bf16IOFp32WLi192EEv26Group_norm_nhwc_fwd_params,"a",@progbits
	.sectionflags	@""
	.align	4
.nv.constant0._Z30group_norm_nhwc_fwd_sum_kernelI11Bf16IOFp32WLi192EEv26Group_norm_nhwc_fwd_params:
	.zero		688


//--------------------- .nv.constant0._Z30group_norm_nhwc_fwd_sum_kernelI11Bf16IOFp32WLi448EEv26Group_norm_nhwc_fwd_params --------------------------
	.section	.nv.constant0._Z30group_norm_nhwc_fwd_sum_kernelI11Bf16IOFp32WLi448EEv26Group_norm_nhwc_fwd_params,"a",@progbits
	.sectionflags	@""
	.align	4
.nv.constant0._Z30group_norm_nhwc_fwd_sum_kernelI11Bf16IOFp32WLi448EEv26Group_norm_nhwc_fwd_params:
	.zero		688


//--------------------- .nv.constant0._Z30group_norm_nhwc_fwd_sum_kernelI11Bf16IOFp32WLi256EEv26Group_norm_nhwc_fwd_params --------------------------
	.section	.nv.constant0._Z30group_norm_nhwc_fwd_sum_kernelI11Bf16IOFp32WLi256EEv26Group_norm_nhwc_fwd_params,"a",@progbits
	.sectionflags	@""
	.align	4
.nv.constant0._Z30group_norm_nhwc_fwd_sum_kernelI11Bf16IOFp32WLi256EEv26Group_norm_nhwc_fwd_params:
	.zero		688


//--------------------- .nv.constant0._Z30group_norm_nhwc_fwd_sum_kernelI11Bf16IOFp32WLi120EEv26Group_norm_nhwc_fwd_params --------------------------
	.section	.nv.constant0._Z30group_norm_nhwc_fwd_sum_kernelI11Bf16IOFp32WLi120EEv26Group_norm_nhwc_fwd_params,"a",@progbits
	.sectionflags	@""
	.align	4
.nv.constant0._Z30group_norm_nhwc_fwd_sum_kernelI11Bf16IOFp32WLi120EEv26Group_norm_nhwc_fwd_params:
	.zero		688


//--------------------- .nv.constant0._Z30group_norm_nhwc_fwd_sum_kernelI11Bf16IOFp32WLi140EEv26Group_norm_nhwc_fwd_params --------------------------
	.section	.nv.constant0._Z30group_norm_nhwc_fwd_sum_kernelI11Bf16IOFp32WLi140EEv26Group_norm_nhwc_fwd_params,"a",@progbits
	.sectionflags	@""
	.align	4
.nv.constant0._Z30group_norm_nhwc_fwd_sum_kernelI11Bf16IOFp32WLi140EEv26Group_norm_nhwc_fwd_params:
	.zero		688


//--------------------- .nv.constant0._Z30group_norm_nhwc_fwd_sum_kernelI11Bf16IOFp32WLi160EEv26Group_norm_nhwc_fwd_params --------------------------
	.section	.nv.constant0._Z30group_norm_nhwc_fwd_sum_kernelI11Bf16IOFp32WLi160EEv26Group_norm_nhwc_fwd_params,"a",@progbits
	.sectionflags	@""
	.align	4
.nv.constant0._Z30group_norm_nhwc_fwd_sum_kernelI11Bf16IOFp32WLi160EEv26Group_norm_nhwc_fwd_params:
	.zero		688


//--------------------- .nv.constant0._Z30group_norm_nhwc_fwd_sum_kernelI11Bf16IOBf16WLi196EEv26Group_norm_nhwc_fwd_params --------------------------
	.section	.nv.constant0._Z30group_norm_nhwc_fwd_sum_kernelI11Bf16IOBf16WLi196EEv26Group_norm_nhwc_fwd_params,"a",@progbits
	.sectionflags	@""
	.align	4
.nv.constant0._Z30group_norm_nhwc_fwd_sum_kernelI11Bf16IOBf16WLi196EEv26Group_norm_nhwc_fwd_params:
	.zero		688


//--------------------- .nv.constant0._Z30group_norm_nhwc_fwd_sum_kernelI11Bf16IOBf16WLi168EEv26Group_norm_nhwc_fwd_params --------------------------
	.section	.nv.constant0._Z30group_norm_nhwc_fwd_sum_kernelI11Bf16IOBf16WLi168EEv26Group_norm_nhwc_fwd_params,"a",@progbits
	.sectionflags	@""
	.align	4
.nv.constant0._Z30group_norm_nhwc_fwd_sum_kernelI11Bf16IOBf16WLi168EEv26Group_norm_nhwc_fwd_params:
	.zero		688


//--------------------- .nv.constant0._Z30group_norm_nhwc_fwd_sum_kernelI11Bf16IOBf16WLi64EEv26Group_norm_nhwc_fwd_params --------------------------
	.section	.nv.constant0._Z30group_norm_nhwc_fwd_sum_kernelI11Bf16IOBf16WLi64EEv26Group_norm_nhwc_fwd_params,"a",@progbits
	.sectionflags	@""
	.align	4
.nv.constant0._Z30group_norm_nhwc_fwd_sum_kernelI11Bf16IOBf16WLi64EEv26Group_norm_nhwc_fwd_params:
	.zero		688


//--------------------- .nv.constant0._Z30group_norm_nhwc_fwd_sum_kernelI11Bf16IOBf16WLi128EEv26Group_norm_nhwc_fwd_params --------------------------
	.section	.nv.constant0._Z30group_norm_nhwc_fwd_sum_kernelI11Bf16IOBf16WLi128EEv26Group_norm_nhwc_fwd_params,"a",@progbits
	.sectionflags	@""
	.align	4
.nv.constant0._Z30group_norm_nhwc_fwd_sum_kernelI11Bf16IOBf16WLi128EEv26Group_norm_nhwc_fwd_params:
	.zero		688


//--------------------- .nv.constant0._Z30group_norm_nhwc_fwd_sum_kernelI11Bf16IOBf16WLi192EEv26Group_norm_nhwc_fwd_params --------------------------
	.section	.nv.constant0._Z30group_norm_nhwc_fwd_sum_kernelI11Bf16IOBf16WLi192EEv26Group_norm_nhwc_fwd_params,"a",@progbits
	.sectionflags	@""
	.align	4
.nv.constant0._Z30group_norm_nhwc_fwd_sum_kernelI11Bf16IOBf16WLi192EEv26Group_norm_nhwc_fwd_params:
	.zero		688


//--------------------- .nv.constant0._Z30group_norm_nhwc_fwd_sum_kernelI11Bf16IOBf16WLi448EEv26Group_norm_nhwc_fwd_params --------------------------
	.section	.nv.constant0._Z30group_norm_nhwc_fwd_sum_kernelI11Bf16IOBf16WLi448EEv26Group_norm_nhwc_fwd_params,"a",@progbits
	.sectionflags	@""
	.align	4
.nv.constant0._Z30group_norm_nhwc_fwd_sum_kernelI11Bf16IOBf16WLi448EEv26Group_norm_nhwc_fwd_params:
	.zero		688


//--------------------- .nv.constant0._Z30group_norm_nhwc_fwd_sum_kernelI11Bf16IOBf16WLi256EEv26Group_norm_nhwc_fwd_params --------------------------
	.section	.nv.constant0._Z30group_norm_nhwc_fwd_sum_kernelI11Bf16IOBf16WLi256EEv26Group_norm_nhwc_fwd_params,"a",@progbits
	.sectionflags	@""
	.align	4
.nv.constant0._Z30group_norm_nhwc_fwd_sum_kernelI11Bf16IOBf16WLi256EEv26Group_norm_nhwc_fwd_params:
	.zero		688


//--------------------- .nv.constant0._Z30group_norm_nhwc_fwd_sum_kernelI11Bf16IOBf16WLi120EEv26Group_norm_nhwc_fwd_params --------------------------
	.section	.nv.constant0._Z30group_norm_nhwc_fwd_sum_kernelI11Bf16IOBf16WLi120EEv26Group_norm_nhwc_fwd_params,"a",@progbits
	.sectionflags	@""
	.align	4
.nv.constant0._Z30group_norm_nhwc_fwd_sum_kernelI11Bf16IOBf16WLi120EEv26Group_norm_nhwc_fwd_params:
	.zero		688


//--------------------- .nv.constant0._Z30group_norm_nhwc_fwd_sum_kernelI11Bf16IOBf16WLi140EEv26Group_norm_nhwc_fwd_params --------------------------
	.section	.nv.constant0._Z30group_norm_nhwc_fwd_sum_kernelI11Bf16IOBf16WLi140EEv26Group_norm_nhwc_fwd_params,"a",@progbits
	.sectionflags	@""
	.align	4
.nv.constant0._Z30group_norm_nhwc_fwd_sum_kernelI11Bf16IOBf16WLi140EEv26Group_norm_nhwc_fwd_params:
	.zero		688


//--------------------- .nv.constant0._Z30group_norm_nhwc_fwd_sum_kernelI11Bf16IOBf16WLi160EEv26Group_norm_nhwc_fwd_params --------------------------
	.section	.nv.constant0._Z30group_norm_nhwc_fwd_sum_kernelI11Bf16IOBf16WLi160EEv26Group_norm_nhwc_fwd_params,"a",@progbits
	.sectionflags	@""
	.align	4
.nv.constant0._Z30group_norm_nhwc_fwd_sum_kernelI11Bf16IOBf16WLi160EEv26Group_norm_nhwc_fwd_params:
	.zero		688


//--------------------- .nv.constant0._Z30group_norm_nhwc_fwd_sum_kernelI11Bf16IOFp16WLi196EEv26Group_norm_nhwc_fwd_params --------------------------
	.section	.nv.constant0._Z30group_norm_nhwc_fwd_sum_kernelI11Bf16IOFp16WLi196EEv26Group_norm_nhwc_fwd_params,"a",@progbits
	.sectionflags	@""
	.align	4
.nv.constant0._Z30group_norm_nhwc_fwd_sum_kernelI11Bf16IOFp16WLi196EEv26Group_norm_nhwc_fwd_params:
	.zero		688


//--------------------- .nv.constant0._Z30group_norm_nhwc_fwd_sum_kernelI11Bf16IOFp16WLi168EEv26Group_norm_nhwc_fwd_params --------------------------
	.section	.nv.constant0._Z30group_norm_nhwc_fwd_sum_kernelI11Bf16IOFp16WLi168EEv26Group_norm_nhwc_fwd_params,"a",@progbits
	.sectionflags	@""
	.align	4
.nv.constant0._Z30group_norm_nhwc_fwd_sum_kernelI11Bf16IOFp16WLi168EEv26Group_norm_nhwc_fwd_params:
	.zero		688


//--------------------- .nv.constant0._Z30group_norm_nhwc_fwd_sum_kernelI11Bf16IOFp16WLi64EEv26Group_norm_nhwc_fwd_params --------------------------
	.section	.nv.constant0._Z30group_norm_nhwc_fwd_sum_kernelI11Bf16IOFp16WLi64EEv26Group_norm_nhwc_fwd_params,"a",@progbits
	.sectionflags	@""
	.align	4
.nv.constant0._Z30group_norm_nhwc_fwd_sum_kernelI11Bf16IOFp16WLi64EEv26Group_norm_nhwc_fwd_params:
	.zero		688


//--------------------- .nv.constant0._Z30group_norm_nhwc_fwd_sum_kernelI11Bf16IOFp16WLi128EEv26Group_norm_nhwc_fwd_params --------------------------
	.section	.nv.constant0._Z30group_norm_nhwc_fwd_sum_kernelI11Bf16IOFp16WLi128EEv26Group_norm_nhwc_fwd_params,"a",@progbits
	.sectionflags	@""
	.align	4
.nv.constant0._Z30group_norm_nhwc_fwd_sum_kernelI11Bf16IOFp16WLi128EEv26Group_norm_nhwc_fwd_params:
	.zero		688


//--------------------- .nv.constant0._Z30group_norm_nhwc_fwd_sum_kernelI11Bf16IOFp16WLi192EEv26Group_norm_nhwc_fwd_params --------------------------
	.section	.nv.constant0._Z30group_norm_nhwc_fwd_sum_kernelI11Bf16IOFp16WLi192EEv26Group_norm_nhwc_fwd_params,"a",@progbits
	.sectionflags	@""
	.align	4
.nv.constant0._Z30group_norm_nhwc_fwd_sum_kernelI11Bf16IOFp16WLi192EEv26Group_norm_nhwc_fwd_params:
	.zero		688


//--------------------- .nv.constant0._Z30group_norm_nhwc_fwd_sum_kernelI11Bf16IOFp16WLi448EEv26Group_norm_nhwc_fwd_params --------------------------
	.section	.nv.constant0._Z30group_norm_nhwc_fwd_sum_kernelI11Bf16IOFp16WLi448EEv26Group_norm_nhwc_fwd_params,"a",@progbits
	.sectionflags	@""
	.align	4
.nv.constant0._Z30group_norm_nhwc_fwd_sum_kernelI11Bf16IOFp16WLi448EEv26Group_norm_nhwc_fwd_params:
	.zero		688


//--------------------- .nv.constant0._Z30group_norm_nhwc_fwd_sum_kernelI11Bf16IOFp16WLi256EEv26Group_norm_nhwc_fwd_params --------------------------
	.section	.nv.constant0._Z30group_norm_nhwc_fwd_sum_kernelI11Bf16IOFp16WLi256EEv26Group_norm_nhwc_fwd_params,"a",@progbits
	.sectionflags	@""
	.align	4
.nv.constant0._Z30group_norm_nhwc_fwd_sum_kernelI11Bf16IOFp16WLi256EEv26Group_norm_nhwc_fwd_params:
	.zero		688


//--------------------- .nv.constant0._Z30group_norm_nhwc_fwd_sum_kernelI11Bf16IOFp16WLi120EEv26Group_norm_nhwc_fwd_params --------------------------
	.section	.nv.constant0._Z30group_norm_nhwc_fwd_sum_kernelI11Bf16IOFp16WLi120EEv26Group_norm_nhwc_fwd_params,"a",@progbits
	.sectionflags	@""
	.align	4
.nv.constant0._Z30group_norm_nhwc_fwd_sum_kernelI11Bf16IOFp16WLi120EEv26Group_norm_nhwc_fwd_params:
	.zero		688


//--------------------- .nv.constant0._Z30group_norm_nhwc_fwd_sum_kernelI11Bf16IOFp16WLi140EEv26Group_norm_nhwc_fwd_params --------------------------
	.section	.nv.constant0._Z30group_norm_nhwc_fwd_sum_kernelI11Bf16IOFp16WLi140EEv26Group_norm_nhwc_fwd_params,"a",@progbits
	.sectionflags	@""
	.align	4
.nv.constant0._Z30group_norm_nhwc_fwd_sum_kernelI11Bf16IOFp16WLi140EEv26Group_norm_nhwc_fwd_params:
	.zero		688


//--------------------- .nv.constant0._Z30group_norm_nhwc_fwd_sum_kernelI11Bf16IOFp16WLi160EEv26Group_norm_nhwc_fwd_params --------------------------
	.section	.nv.constant0._Z30group_norm_nhwc_fwd_sum_kernelI11Bf16IOFp16WLi160EEv26Group_norm_nhwc_fwd_params,"a",@progbits
	.sectionflags	@""
	.align	4
.nv.constant0._Z30group_norm_nhwc_fwd_sum_kernelI11Bf16IOFp16WLi160EEv26Group_norm_nhwc_fwd_params:
	.zero		688


//--------------------- .nv.constant0._Z30group_norm_nhwc_fwd_sum_kernelI11Fp16IOFp32WLi196EEv26Group_norm_nhwc_fwd_params --------------------------
	.section	.nv.constant0._Z30group_norm_nhwc_fwd_sum_kernelI11Fp16IOFp32WLi196EEv26Group_norm_nhwc_fwd_params,"a",@progbits
	.sectionflags	@""
	.align	4
.nv.constant0._Z30group_norm_nhwc_fwd_sum_kernelI11Fp16IOFp32WLi196EEv26Group_norm_nhwc_fwd_params:
	.zero		688


//--------------------- .nv.constant0._Z30group_norm_nhwc_fwd_sum_kernelI11Fp16IOFp32WLi168EEv26Group_norm_nhwc_fwd_params --------------------------
	.section	.nv.constant0._Z30group_norm_nhwc_fwd_sum_kernelI11Fp16IOFp32WLi168EEv26Group_norm_nhwc_fwd_params,"a",@progbits
	.sectionflags	@""
	.align	4
.nv.constant0._Z30group_norm_nhwc_fwd_sum_kernelI11Fp16IOFp32WLi168EEv26Group_norm_nhwc_fwd_params:
	.zero		688


//--------------------- .nv.constant0._Z30group_norm_nhwc_fwd_sum_kernelI11Fp16IOFp32WLi64EEv26Group_norm_nhwc_fwd_params --------------------------
	.section	.nv.constant0._Z30group_norm_nhwc_fwd_sum_kernelI11Fp16IOFp32WLi64EEv26Group_norm_nhwc_fwd_params,"a",@progbits
	.sectionflags	@""
	.align	4
.nv.constant0._Z30group_norm_nhwc_fwd_sum_kernelI11Fp16IOFp32WLi64EEv26Group_norm_nhwc_fwd_params:
	.zero		688


//--------------------- .nv.constant0._Z30group_norm_nhwc_fwd_sum_kernelI11Fp16IOFp32WLi128EEv26Group_norm_nhwc_fwd_params --------------------------
	.section	.nv.constant0._Z30group_norm_nhwc_fwd_sum_kernelI11Fp16IOFp32WLi128EEv26Group_norm_nhwc_fwd_params,"a",@progbits
	.sectionflags	@""
	.align	4
.nv.constant0._Z30group_norm_nhwc_fwd_sum_kernelI11Fp16IOFp32WLi128EEv26Group_norm_nhwc_fwd_params:
	.zero		688


//--------------------- .nv.constant0._Z30group_norm_nhwc_fwd_sum_kernelI11Fp16IOFp32WLi192EEv26Group_norm_nhwc_fwd_params --------------------------
	.section	.nv.constant0._Z30group_norm_nhwc_fwd_sum_kernelI11Fp16IOFp32WLi192EEv26Group_norm_nhwc_fwd_params,"a",@progbits
	.sectionflags	@""
	.align	4
.nv.constant0._Z30group_norm_nhwc_fwd_sum_kernelI11Fp16IOFp32WLi192EEv26Group_norm_nhwc_fwd_params:
	.zero		688


//--------------------- .nv.constant0._Z30group_norm_nhwc_fwd_sum_kernelI11Fp16IOFp32WLi448EEv26Group_norm_nhwc_fwd_params --------------------------
	.section	.nv.constant0._Z30group_norm_nhwc_fwd_sum_kernelI11Fp16IOFp32WLi448EEv26Group_norm_nhwc_fwd_params,"a",@progbits
	.sectionflags	@""
	.align	4
.nv.constant0._Z30group_norm_nhwc_fwd_sum_kernelI11Fp16IOFp32WLi448EEv26Group_norm_nhwc_fwd_params:
	.zero		688


//--------------------- .nv.constant0._Z30group_norm_nhwc_fwd_sum_kernelI11Fp16IOFp32WLi256EEv26Group_norm_nhwc_fwd_params --------------------------
	.section	.nv.constant0._Z30group_norm_nhwc_fwd_sum_kernelI11Fp16IOFp32WLi256EEv26Group_norm_nhwc_fwd_params,"a",@progbits
	.sectionflags	@""
	.align	4
.nv.constant0._Z30group_norm_nhwc_fwd_sum_kernelI11Fp16IOFp32WLi256EEv26Group_norm_nhwc_fwd_params:
	.zero		688


//--------------------- .nv.constant0._Z30group_norm_nhwc_fwd_sum_kernelI11Fp16IOFp32WLi120EEv26Group_norm_nhwc_fwd_params --------------------------
	.section	.nv.constant0._Z30group_norm_nhwc_fwd_sum_kernelI11Fp16IOFp32WLi120EEv26Group_norm_nhwc_fwd_params,"a",@progbits
	.sectionflags	@""
	.align	4
.nv.constant0._Z30group_norm_nhwc_fwd_sum_kernelI11Fp16IOFp32WLi120EEv26Group_norm_nhwc_fwd_params:
	.zero		688


//--------------------- .nv.constant0._Z30group_norm_nhwc_fwd_sum_kernelI11Fp16IOFp32WLi140EEv26Group_norm_nhwc_fwd_params --------------------------
	.section	.nv.constant0._Z30group_norm_nhwc_fwd_sum_kernelI11Fp16IOFp32WLi140EEv26Group_norm_nhwc_fwd_params,"a",@progbits
	.sectionflags	@""
	.align	4
.nv.constant0._Z30group_norm_nhwc_fwd_sum_kernelI11Fp16IOFp32WLi140EEv26Group_norm_nhwc_fwd_params:
	.zero		688


//--------------------- .nv.constant0._Z30group_norm_nhwc_fwd_sum_kernelI11Fp16IOFp32WLi160EEv26Group_norm_nhwc_fwd_params --------------------------
	.section	.nv.constant0._Z30group_norm_nhwc_fwd_sum_kernelI11Fp16IOFp32WLi160EEv26Group_norm_nhwc_fwd_params,"a",@progbits
	.sectionflags	@""
	.align	4
.nv.constant0._Z30group_norm_nhwc_fwd_sum_kernelI11Fp16IOFp32WLi160EEv26Group_norm_nhwc_fwd_params:
	.zero		688


//--------------------- .nv.constant0._Z30group_norm_nhwc_fwd_sum_kernelI11Fp16IOBf16WLi196EEv26Group_norm_nhwc_fwd_params --------------------------
	.section	.nv.constant0._Z30group_norm_nhwc_fwd_sum_kernelI11Fp16IOBf16WLi196EEv26Group_norm_nhwc_fwd_params,"a",@progbits
	.sectionflags	@""
	.align	4
.nv.constant0._Z30group_norm_nhwc_fwd_sum_kernelI11Fp16IOBf16WLi196EEv26Group_norm_nhwc_fwd_params:
	.zero		688


//--------------------- .nv.constant0._Z30group_norm_nhwc_fwd_sum_kernelI11Fp16IOBf16WLi168EEv26Group_norm_nhwc_fwd_params --------------------------
	.section	.nv.constant0._Z30group_norm_nhwc_fwd_sum_kernelI11Fp16IOBf16WLi168EEv26Group_norm_nhwc_fwd_params,"a",@progbits
	.sectionflags	@""
	.align	4
.nv.constant0._Z30group_norm_nhwc_fwd_sum_kernelI11Fp16IOBf16WLi168EEv26Group_norm_nhwc_fwd_params:
	.zero		688


//--------------------- .nv.constant0._Z30group_norm_nhwc_fwd_sum_kernelI11Fp16IOBf16WLi64EEv26Group_norm_nhwc_fwd_params --------------------------
	.section	.nv.constant0._Z30group_norm_nhwc_fwd_sum_kernelI11Fp16IOBf16WLi64EEv26Group_norm_nhwc_fwd_params,"a",@progbits
	.sectionflags	@""
	.align	4
.nv.constant0._Z30group_norm_nhwc_fwd_sum_kernelI11Fp16IOBf16WLi64EEv26Group_norm_nhwc_fwd_params:
	.zero		688


//--------------------- .nv.constant0._Z30group_norm_nhwc_fwd_sum_kernelI11Fp16IOBf16WLi128EEv26Group_norm_nhwc_fwd_params --------------------------
	.section	.nv.constant0._Z30group_norm_nhwc_fwd_sum_kernelI11Fp16IOBf16WLi128EEv26Group_norm_nhwc_fwd_params,"a",@progbits
	.sectionflags	@""
	.align	4
.nv.constant0._Z30group_norm_nhwc_fwd_sum_kernelI11Fp16IOBf16WLi128EEv26Group_norm_nhwc_fwd_params:
	.zero		688


//--------------------- .nv.constant0._Z30group_norm_nhwc_fwd_sum_kernelI11Fp16IOBf16WLi192EEv26Group_norm_nhwc_fwd_params --------------------------
	.section	.nv.constant0._Z30group_norm_nhwc_fwd_sum_kernelI11Fp16IOBf16WLi192EEv26Group_norm_nhwc_fwd_params,"a",@progbits
	.sectionflags	@""
	.align	4
.nv.constant0._Z30group_norm_nhwc_fwd_sum_kernelI11Fp16IOBf16WLi192EEv26Group_norm_nhwc_fwd_params:
	.zero		688


//--------------------- .nv.constant0._Z30group_norm_nhwc_fwd_sum_kernelI11Fp16IOBf16WLi448EEv26Group_norm_nhwc_fwd_params --------------------------
	.section	.nv.constant0._Z30group_norm_nhwc_fwd_sum_kernelI11Fp16IOBf16WLi448EEv26Group_norm_nhwc_fwd_params,"a",@progbits
	.sectionflags	@""
	.align	4
.nv.constant0._Z30group_norm_nhwc_fwd_sum_kernelI11Fp16IOBf16WLi448EEv26Group_norm_nhwc_fwd_params:
	.zero		688


//--------------------- .nv.constant0._Z30group_norm_nhwc_fwd_sum_kernelI11Fp16IOBf16WLi256EEv26Group_norm_nhwc_fwd_params --------------------------
	.section	.nv.constant0._Z30group_norm_nhwc_fwd_sum_kernelI11Fp16IOBf16WLi256EEv26Group_norm_nhwc_fwd_params,"a",@progbits
	.sectionflags	@""
	.align	4
.nv.constant0._Z30group_norm_nhwc_fwd_sum_kernelI11Fp16IOBf16WLi256EEv26Group_norm_nhwc_fwd_params:
	.zero		688


//--------------------- .nv.constant0._Z30group_norm_nhwc_fwd_sum_kernelI11Fp16IOBf16WLi120EEv26Group_norm_nhwc_fwd_params --------------------------
	.section	.nv.constant0._Z30group_norm_nhwc_fwd_sum_kernelI11Fp16IOBf16WLi120EEv26Group_norm_nhwc_fwd_params,"a",@progbits
	.sectionflags	@""
	.align	4
.nv.constant0._Z30group_norm_nhwc_fwd_sum_kernelI11Fp16IOBf16WLi120EEv26Group_norm_nhwc_fwd_params:
	.zero		688


//--------------------- .nv.constant0._Z30group_norm_nhwc_fwd_sum_kernelI11Fp16IOBf16WLi140EEv26Group_norm_nhwc_fwd_params --------------------------
	.section	.nv.constant0._Z30group_norm_nhwc_fwd_sum_kernelI11Fp16IOBf16WLi140EEv26Group_norm_nhwc_fwd_params,"a",@progbits
	.sectionflags	@""
	.align	4
.nv.constant0._Z30group_norm_nhwc_fwd_sum_kernelI11Fp16IOBf16WLi140EEv26Group_norm_nhwc_fwd_params:
	.zero		688


//--------------------- .nv.constant0._Z30group_norm_nhwc_fwd_sum_kernelI11Fp16IOBf16WLi160EEv26Group_norm_nhwc_fwd_params --------------------------
	.section	.nv.constant0._Z30group_norm_nhwc_fwd_sum_kernelI11Fp16IOBf16WLi160EEv26Group_norm_nhwc_fwd_params,"a",@progbits
	.sectionflags	@""
	.align	4
.nv.constant0._Z30group_norm_nhwc_fwd_sum_kernelI11Fp16IOBf16WLi160EEv26Group_norm_nhwc_fwd_params:
	.zero		688


//--------------------- .nv.constant0._Z30group_norm_nhwc_fwd_sum_kernelI11Fp16IOFp16WLi196EEv26Group_norm_nhwc_fwd_params --------------------------
	.section	.nv.constant0._Z30group_norm_nhwc_fwd_sum_kernelI11Fp16IOFp16WLi196EEv26Group_norm_nhwc_fwd_params,"a",@progbits
	.sectionflags	@""
	.align	4
.nv.constant0._Z30group_norm_nhwc_fwd_sum_kernelI11Fp16IOFp16WLi196EEv26Group_norm_nhwc_fwd_params:
	.zero		688


//--------------------- .nv.constant0._Z30group_norm_nhwc_fwd_sum_kernelI11Fp16IOFp16WLi168EEv26Group_norm_nhwc_fwd_params --------------------------
	.section	.nv.constant0._Z30group_norm_nhwc_fwd_sum_kernelI11Fp16IOFp16WLi168EEv26Group_norm_nhwc_fwd_params,"a",@progbits
	.sectionflags	@""
	.align	4
.nv.constant0._Z30group_norm_nhwc_fwd_sum_kernelI11Fp16IOFp16WLi168EEv26Group_norm_nhwc_fwd_params:
	.zero		688


//--------------------- .nv.constant0._Z30group_norm_nhwc_fwd_sum_kernelI11Fp16IOFp16WLi64EEv26Group_norm_nhwc_fwd_params --------------------------
	.section	.nv.constant0._Z30group_norm_nhwc_fwd_sum_kernelI11Fp16IOFp16WLi64EEv26Group_norm_nhwc_fwd_params,"a",@progbits
	.sectionflags	@""
	.align	4
.nv.constant0._Z30group_norm_nhwc_fwd_sum_kernelI11Fp16IOFp16WLi64EEv26Group_norm_nhwc_fwd_params:
	.zero		688


//--------------------- .nv.constant0._Z30group_norm_nhwc_fwd_sum_kernelI11Fp16IOFp16WLi128EEv26Group_norm_nhwc_fwd_params --------------------------
	.section	.nv.constant0._Z30group_norm_nhwc_fwd_sum_kernelI11Fp16IOFp16WLi128EEv26Group_norm_nhwc_fwd_params,"a",@progbits
	.sectionflags	@""
	.align	4
.nv.constant0._Z30group_norm_nhwc_fwd_sum_kernelI11Fp16IOFp16WLi128EEv26Group_norm_nhwc_fwd_params:
	.zero		688


//--------------------- .nv.constant0._Z30group_norm_nhwc_fwd_sum_kernelI11Fp16IOFp16WLi192EEv26Group_norm_nhwc_fwd_params --------------------------
	.section	.nv.constant0._Z30group_norm_nhwc_fwd_sum_kernelI11Fp16IOFp16WLi192EEv26Group_norm_nhwc_fwd_params,"a",@progbits
	.sectionflags	@""
	.align	4
.nv.constant0._Z30group_norm_nhwc_fwd_sum_kernelI11Fp16IOFp16WLi192EEv26Group_norm_nhwc_fwd_params:
	.zero		688


//--------------------- .nv.constant0._Z30group_norm_nhwc_fwd_sum_kernelI11Fp16IOFp16WLi448EEv26Group_norm_nhwc_fwd_params --------------------------
	.section	.nv.constant0._Z30group_norm_nhwc_fwd_sum_kernelI11Fp16IOFp16WLi448EEv26Group_norm_nhwc_fwd_params,"a",@progbits
	.sectionflags	@""
	.align	4
.nv.constant0._Z30group_norm_nhwc_fwd_sum_kernelI11Fp16IOFp16WLi448EEv26Group_norm_nhwc_fwd_params:
	.zero		688


//--------------------- .nv.constant0._Z30group_norm_nhwc_fwd_sum_kernelI11Fp16IOFp16WLi256EEv26Group_norm_nhwc_fwd_params --------------------------
	.section	.nv.constant0._Z30group_norm_nhwc_fwd_sum_kernelI11Fp16IOFp16WLi256EEv26Group_norm_nhwc_fwd_params,"a",@progbits
	.sectionflags	@""
	.align	4
.nv.constant0._Z30group_norm_nhwc_fwd_sum_kernelI11Fp16IOFp16WLi256EEv26Group_norm_nhwc_fwd_params:
	.zero		688


//--------------------- .nv.constant0._Z30group_norm_nhwc_fwd_sum_kernelI11Fp16IOFp16WLi120EEv26Group_norm_nhwc_fwd_params --------------------------
	.section	.nv.constant0._Z30group_norm_nhwc_fwd_sum_kernelI11Fp16IOFp16WLi120EEv26Group_norm_nhwc_fwd_params,"a",@progbits
	.sectionflags	@""
	.align	4
.nv.constant0._Z30group_norm_nhwc_fwd_sum_kernelI11Fp16IOFp16WLi120EEv26Group_norm_nhwc_fwd_params:
	.zero		688


//--------------------- .nv.constant0._Z30group_norm_nhwc_fwd_sum_kernelI11Fp16IOFp16WLi140EEv26Group_norm_nhwc_fwd_params --------------------------
	.section	.nv.constant0._Z30group_norm_nhwc_fwd_sum_kernelI11Fp16IOFp16WLi140EEv26Group_norm_nhwc_fwd_params,"a",@progbits
	.sectionflags	@""
	.align	4
.nv.constant0._Z30group_norm_nhwc_fwd_sum_kernelI11Fp16IOFp16WLi140EEv26Group_norm_nhwc_fwd_params:
	.zero		688


//--------------------- .nv.constant0._Z30group_norm_nhwc_fwd_sum_kernelI11Fp16IOFp16WLi160EEv26Group_norm_nhwc_fwd_params --------------------------
	.section	.nv.constant0._Z30group_norm_nhwc_fwd_sum_kernelI11Fp16IOFp16WLi160EEv26Group_norm_nhwc_fwd_params,"a",@progbits
	.sectionflags	@""
	.align	4
.nv.constant0._Z30group_norm_nhwc_fwd_sum_kernelI11Fp16IOFp16WLi160EEv26Group_norm_nhwc_fwd_params:
	.zero		688


//--------------------- SYMBOLS --------------------------

	.type		.nv.reservedSmem.offset0,@object
	.size		.nv.reservedSmem.offset0,0x4
